// auto-generated by cutlass_sweep.epilogue — config: {"arch": "sm_90", "cluster_m": 2, "cluster_n": 1, "dtype": "bf16", "fusion": "silu", "tile_k": 64, "tile_m": 128, "tile_n": 256}
#include "cutlass/cutlass.h"
#include "cutlass/gemm/collective/collective_builder.hpp"
#include "cutlass/gemm/device/gemm_universal_adapter.h"
#include "cutlass/gemm/kernel/gemm_universal.hpp"
#include "cutlass/epilogue/collective/collective_builder.hpp"
#include "cutlass/epilogue/fusion/operations.hpp"
#include "cutlass/epilogue/thread/activation.h"

using Elem = cutlass::bfloat16_t;
using Acc  = float;
using TileShape    = cute::Shape<cute::_128, cute::_256, cute::_64>;
using ClusterShape = cute::Shape<cute::_2, cute::_1, cute::_1>;
using FusionOp     = cutlass::epilogue::fusion::LinCombEltAct<cutlass::epilogue::thread::SiLu, Elem, Acc>;

using CollectiveEpilogue = typename cutlass::epilogue::collective::CollectiveBuilder<
    cutlass::arch::Sm90, cutlass::arch::OpClassTensorOp,
    TileShape, ClusterShape,
    cutlass::epilogue::collective::EpilogueTileAuto,
    Acc, Acc,
    Elem, cutlass::layout::RowMajor, 128 / cutlass::sizeof_bits<Elem>::value,
    Elem, cutlass::layout::RowMajor, 128 / cutlass::sizeof_bits<Elem>::value,
    cutlass::epilogue::TmaWarpSpecializedCooperative,
    FusionOp
  >::CollectiveOp;

using CollectiveMainloop = typename cutlass::gemm::collective::CollectiveBuilder<
    cutlass::arch::Sm90, cutlass::arch::OpClassTensorOp,
    Elem, cutlass::layout::RowMajor, 128 / cutlass::sizeof_bits<Elem>::value,
    Elem, cutlass::layout::ColumnMajor, 128 / cutlass::sizeof_bits<Elem>::value,
    Acc,
    TileShape, ClusterShape,
    cutlass::gemm::collective::StageCountAutoCarveout<
        static_cast<int>(sizeof(typename CollectiveEpilogue::SharedStorage))>,
    cutlass::gemm::KernelTmaWarpSpecializedCooperative
  >::CollectiveOp;

using GemmKernel = cutlass::gemm::kernel::GemmUniversal<
    cute::Shape<int,int,int,int>, CollectiveMainloop, CollectiveEpilogue>;
using Gemm = cutlass::gemm::device::GemmUniversalAdapter<GemmKernel>;

auto* _anchor = &cutlass::device_kernel<GemmKernel>;


// ===== COMPILED SASS (sm_90a) =====

	.target	sm_90a

	.elftype	@"ET_EXEC"


//--------------------- .note.nv.tkinfo           --------------------------
	.section	.note.nv.tkinfo,"",@"SHT_NOTE"
	.sectionflags	@"SHF_NOTE_NV_TKINFO"
	.tkinfo
        /*0018*/ 	.word	0x00000002
        /*0030*/ 	.string	""
        /*0030*/ 	.string	"ptxas"
        /*0030*/ 	.string	"Cuda compilation tools, release 13.0, V13.0.88"
        /*0030*/ 	.string	"Build cuda_13.0.r13.0/compiler.36424714_0"
        /*0030*/ 	.string	"-arch sm_90a -m 64 "



//--------------------- .note.nv.cuinfo           --------------------------
	.section	.note.nv.cuinfo,"",@"SHT_NOTE"
	.sectionflags	@"SHF_NOTE_NV_CUINFO"
        /*0018*/ 	.short	0x0002
        /*001a*/ 	.short	0x005a
        /*001c*/ 	.short	0x0082
	.zero		2


//--------------------- .nv.info                  --------------------------
	.section	.nv.info,"",@"SHT_CUDA_INFO"
	.align	4


	//----- nvinfo : EIATTR_REGCOUNT
	.align		4
        /*0000*/ 	.byte	0x04, 0x2f
        /*0002*/ 	.short	(.L_18 - .L_17)
	.align		4
.L_17:
        /*0004*/ 	.word	index@(_ZN7cutlass13device_kernelINS_4gemm6kernel13GemmUniversalIN4cute5tupleIJiiiiEEENS1_10collective13CollectiveMmaINS1_34MainloopSm90TmaGmmaWarpSpecializedILi4ENS5_IJNS4_1CILi2EEENSA_ILi1EEESC_EEENS1_35KernelTmaWarpSpecializedCooperativeEEENS5_IJNSA_ILi128EEENSA_ILi256EEENSA_ILi64EEEEEENS_10bfloat16_tENS5_IJlSC_lEEESK_SL_NS4_8TiledMMAINS4_8MMA_AtomIJNS4_4SM904GMMA28MMA_64x256x16_F32BF16BF16_SSILNSP_5MajorE0ELSR_0ELNSP_7ScaleInE1ELSS_1EEEEEENS4_6LayoutISD_NS5_IJSC_NSA_ILi0EEESW_EEEEENS5_IJNS4_10UnderscoreESZ_SZ_EEEEENS4_13SM90_TMA_LOADENS4_14ComposedLayoutINS4_7SwizzleILi3ELi4ELi3EEENS4_18smem_ptr_flag_bitsILi16EEENSV_INS5_IJNSA_ILi8EEESI_EEENS5_IJSI_SC_EEEEEEEvNS4_8identityENS4_23SM90_TMA_LOAD_MULTICASTES1C_vS1D_EENS_8epilogue10collective18CollectiveEpilogueINS1G_22Sm90TmaWarpSpecializedILi4ELi2ELi16ELb1ELb0EEEJSJ_NS5_IJSG_NSA_ILi32EEEEEESK_SL_SK_SL_NS1G_6fusion15FusionCallbacksIS1K_NS1N_13LinCombEltActINS1G_6thread4SiLuESK_fSK_fLNS_15FloatRoundStyleE2EEESJ_S1M_JEEES12_NS13_INS14_ILi2ELi4ELi3EEES17_NSV_INS5_IJS18_S1L_EEENS5_IJS1L_SC_EEEEEEENS4_17SM75_U32x4_LDSM_NENS4_14SM90_TMA_STOREES1Z_NS4_17SM90_U32x4_STSM_NENS4_9Copy_AtomIJS22_NS_6half_tEEEEvEEEvvEEEEvNT_6ParamsE)
        /*0008*/ 	.word	0x000000a8


	//----- nvinfo : EIATTR_FRAME_SIZE
	.align		4
.L_18:
        /*000c*/ 	.byte	0x04, 0x11
        /*000e*/ 	.short	(.L_20 - .L_19)
	.align		4
.L_19:
        /*0010*/ 	.word	index@($__internal_0_$__cuda_sm20_rcp_rn_f32_slowpath)
        /*0014*/ 	.word	0x00000000


	//----- nvinfo : EIATTR_FRAME_SIZE
	.align		4
.L_20:
        /*0018*/ 	.byte	0x04, 0x11
        /*001a*/ 	.short	(.L_22 - .L_21)
	.align		4
.L_21:
        /*001c*/ 	.word	index@(_ZN7cutlass13device_kernelINS_4gemm6kernel13GemmUniversalIN4cute5tupleIJiiiiEEENS1_10collective13CollectiveMmaINS1_34MainloopSm90TmaGmmaWarpSpecializedILi4ENS5_IJNS4_1CILi2EEENSA_ILi1EEESC_EEENS1_35KernelTmaWarpSpecializedCooperativeEEENS5_IJNSA_ILi128EEENSA_ILi256EEENSA_ILi64EEEEEENS_10bfloat16_tENS5_IJlSC_lEEESK_SL_NS4_8TiledMMAINS4_8MMA_AtomIJNS4_4SM904GMMA28MMA_64x256x16_F32BF16BF16_SSILNSP_5MajorE0ELSR_0ELNSP_7ScaleInE1ELSS_1EEEEEENS4_6LayoutISD_NS5_IJSC_NSA_ILi0EEESW_EEEEENS5_IJNS4_10UnderscoreESZ_SZ_EEEEENS4_13SM90_TMA_LOADENS4_14ComposedLayoutINS4_7SwizzleILi3ELi4ELi3EEENS4_18smem_ptr_flag_bitsILi16EEENSV_INS5_IJNSA_ILi8EEESI_EEENS5_IJSI_SC_EEEEEEEvNS4_8identityENS4_23SM90_TMA_LOAD_MULTICASTES1C_vS1D_EENS_8epilogue10collective18CollectiveEpilogueINS1G_22Sm90TmaWarpSpecializedILi4ELi2ELi16ELb1ELb0EEEJSJ_NS5_IJSG_NSA_ILi32EEEEEESK_SL_SK_SL_NS1G_6fusion15FusionCallbacksIS1K_NS1N_13LinCombEltActINS1G_6thread4SiLuESK_fSK_fLNS_15FloatRoundStyleE2EEESJ_S1M_JEEES12_NS13_INS14_ILi2ELi4ELi3EEES17_NSV_INS5_IJS18_S1L_EEENS5_IJS1L_SC_EEEEEEENS4_17SM75_U32x4_LDSM_NENS4_14SM90_TMA_STOREES1Z_NS4_17SM90_U32x4_STSM_NENS4_9Copy_AtomIJS22_NS_6half_tEEEEvEEEvvEEEEvNT_6ParamsE)
        /*0020*/ 	.word	0x00000000


	//----- nvinfo : EIATTR_MIN_STACK_SIZE
	.align		4
.L_22:
        /*0024*/ 	.byte	0x04, 0x12
        /*0026*/ 	.short	(.L_24 - .L_23)
	.align		4
.L_23:
        /*0028*/ 	.word	index@(_ZN7cutlass13device_kernelINS_4gemm6kernel13GemmUniversalIN4cute5tupleIJiiiiEEENS1_10collective13CollectiveMmaINS1_34MainloopSm90TmaGmmaWarpSpecializedILi4ENS5_IJNS4_1CILi2EEENSA_ILi1EEESC_EEENS1_35KernelTmaWarpSpecializedCooperativeEEENS5_IJNSA_ILi128EEENSA_ILi256EEENSA_ILi64EEEEEENS_10bfloat16_tENS5_IJlSC_lEEESK_SL_NS4_8TiledMMAINS4_8MMA_AtomIJNS4_4SM904GMMA28MMA_64x256x16_F32BF16BF16_SSILNSP_5MajorE0ELSR_0ELNSP_7ScaleInE1ELSS_1EEEEEENS4_6LayoutISD_NS5_IJSC_NSA_ILi0EEESW_EEEEENS5_IJNS4_10UnderscoreESZ_SZ_EEEEENS4_13SM90_TMA_LOADENS4_14ComposedLayoutINS4_7SwizzleILi3ELi4ELi3EEENS4_18smem_ptr_flag_bitsILi16EEENSV_INS5_IJNSA_ILi8EEESI_EEENS5_IJSI_SC_EEEEEEEvNS4_8identityENS4_23SM90_TMA_LOAD_MULTICASTES1C_vS1D_EENS_8epilogue10collective18CollectiveEpilogueINS1G_22Sm90TmaWarpSpecializedILi4ELi2ELi16ELb1ELb0EEEJSJ_NS5_IJSG_NSA_ILi32EEEEEESK_SL_SK_SL_NS1G_6fusion15FusionCallbacksIS1K_NS1N_13LinCombEltActINS1G_6thread4SiLuESK_fSK_fLNS_15FloatRoundStyleE2EEESJ_S1M_JEEES12_NS13_INS14_ILi2ELi4ELi3EEES17_NSV_INS5_IJS18_S1L_EEENS5_IJS1L_SC_EEEEEEENS4_17SM75_U32x4_LDSM_NENS4_14SM90_TMA_STOREES1Z_NS4_17SM90_U32x4_STSM_NENS4_9Copy_AtomIJS22_NS_6half_tEEEEvEEEvvEEEEvNT_6ParamsE)
        /*002c*/ 	.word	0x00000000
.L_24:


//--------------------- .nv.compat                --------------------------
	.section	.nv.compat,"",@"SHT_CUDA_COMPAT_INFO"
	.align	4
        /*0000*/ 	.byte	0x02, 0x09, 0x01, 0x00, 0x02, 0x02, 0x04, 0x00, 0x02, 0x05, 0x05, 0x00, 0x03, 0x07, 0x01, 0x01
        /*0010*/ 	.byte	0x02, 0x03, 0x01, 0x00, 0x02, 0x06, 0x01, 0x00, 0x04, 0x0b, 0x08, 0x00, 0x00, 0x00, 0x00, 0x00
        /*0020*/ 	.byte	0x00, 0x00, 0x00, 0x00


//--------------------- .nv.info._ZN7cutlass13device_kernelINS_4gemm6kernel13GemmUniversalIN4cute5tupleIJiiiiEEENS1_10collective13CollectiveMmaINS1_34MainloopSm90TmaGmmaWarpSpecializedILi4ENS5_IJNS4_1CILi2EEENSA_ILi1EEESC_EEENS1_35KernelTmaWarpSpecializedCooperativeEEENS5_IJNSA_ILi128EEENSA_ILi256EEENSA_ILi64EEEEEENS_10bfloat16_tENS5_IJlSC_lEEESK_SL_NS4_8TiledMMAINS4_8MMA_AtomIJNS4_4SM904GMMA28MMA_64x256x16_F32BF16BF16_SSILNSP_5MajorE0ELSR_0ELNSP_7ScaleInE1ELSS_1EEEEEENS4_6LayoutISD_NS5_IJSC_NSA_ILi0EEESW_EEEEENS5_IJNS4_10UnderscoreESZ_SZ_EEEEENS4_13SM90_TMA_LOADENS4_14ComposedLayoutINS4_7SwizzleILi3ELi4ELi3EEENS4_18smem_ptr_flag_bitsILi16EEENSV_INS5_IJNSA_ILi8EEESI_EEENS5_IJSI_SC_EEEEEEEvNS4_8identityENS4_23SM90_TMA_LOAD_MULTICASTES1C_vS1D_EENS_8epilogue10collective18CollectiveEpilogueINS1G_22Sm90TmaWarpSpecializedILi4ELi2ELi16ELb1ELb0EEEJSJ_NS5_IJSG_NSA_ILi32EEEEEESK_SL_SK_SL_NS1G_6fusion15FusionCallbacksIS1K_NS1N_13LinCombEltActINS1G_6thread4SiLuESK_fSK_fLNS_15FloatRoundStyleE2EEESJ_S1M_JEEES12_NS13_INS14_ILi2ELi4ELi3EEES17_NSV_INS5_IJS18_S1L_EEENS5_IJS1L_SC_EEEEEEENS4_17SM75_U32x4_LDSM_NENS4_14SM90_TMA_STOREES1Z_NS4_17SM90_U32x4_STSM_NENS4_9Copy_AtomIJS22_NS_6half_tEEEEvEEEvvEEEEvNT_6ParamsE --------------------------
	.section	.nv.info._ZN7cutlass13device_kernelINS_4gemm6kernel13GemmUniversalIN4cute5tupleIJiiiiEEENS1_10collective13CollectiveMmaINS1_34MainloopSm90TmaGmmaWarpSpecializedILi4ENS5_IJNS4_1CILi2EEENSA_ILi1EEESC_EEENS1_35KernelTmaWarpSpecializedCooperativeEEENS5_IJNSA_ILi128EEENSA_ILi256EEENSA_ILi64EEEEEENS_10bfloat16_tENS5_IJlSC_lEEESK_SL_NS4_8TiledMMAINS4_8MMA_AtomIJNS4_4SM904GMMA28MMA_64x256x16_F32BF16BF16_SSILNSP_5MajorE0ELSR_0ELNSP_7ScaleInE1ELSS_1EEEEEENS4_6LayoutISD_NS5_IJSC_NSA_ILi0EEESW_EEEEENS5_IJNS4_10UnderscoreESZ_SZ_EEEEENS4_13SM90_TMA_LOADENS4_14ComposedLayoutINS4_7SwizzleILi3ELi4ELi3EEENS4_18smem_ptr_flag_bitsILi16EEENSV_INS5_IJNSA_ILi8EEESI_EEENS5_IJSI_SC_EEEEEEEvNS4_8identityENS4_23SM90_TMA_LOAD_MULTICASTES1C_vS1D_EENS_8epilogue10collective18CollectiveEpilogueINS1G_22Sm90TmaWarpSpecializedILi4ELi2ELi16ELb1ELb0EEEJSJ_NS5_IJSG_NSA_ILi32EEEEEESK_SL_SK_SL_NS1G_6fusion15FusionCallbacksIS1K_NS1N_13LinCombEltActINS1G_6thread4SiLuESK_fSK_fLNS_15FloatRoundStyleE2EEESJ_S1M_JEEES12_NS13_INS14_ILi2ELi4ELi3EEES17_NSV_INS5_IJS18_S1L_EEENS5_IJS1L_SC_EEEEEEENS4_17SM75_U32x4_LDSM_NENS4_14SM90_TMA_STOREES1Z_NS4_17SM90_U32x4_STSM_NENS4_9Copy_AtomIJS22_NS_6half_tEEEEvEEEvvEEEEvNT_6ParamsE,"",@"SHT_CUDA_INFO"
	.sectionflags	@""
	.align	4


	//----- nvinfo : EIATTR_CUDA_API_VERSION
	.align		4
        /*0000*/ 	.byte	0x04, 0x37
        /*0002*/ 	.short	(.L_26 - .L_25)
.L_25:
        /*0004*/ 	.word	0x00000082


	//----- nvinfo : EIATTR_KPARAM_INFO
	.align		4
.L_26:
        /*0008*/ 	.byte	0x04, 0x17
        /*000a*/ 	.short	(.L_28 - .L_27)
.L_27:
        /*000c*/ 	.word	0x00000000
        /*0010*/ 	.short	0x0000
        /*0012*/ 	.short	0x0070
        /*0014*/ 	.byte	0x00, 0xf0, 0x01, 0x1c


	//----- nvinfo : EIATTR_SPARSE_MMA_MASK
	.align		4
.L_28:
        /*0018*/ 	.byte	0x03, 0x50
        /*001a*/ 	.short	0x0000


	//----- nvinfo : EIATTR_MAXREG_COUNT
	.align		4
        /*001c*/ 	.byte	0x03, 0x1b
        /*001e*/ 	.short	0x00a8


	//----- nvinfo : EIATTR_NUM_BARRIERS
	.align		4
        /*0020*/ 	.byte	0x02, 0x4c
        /*0022*/ 	.byte	0x02
	.zero		1


	//----- nvinfo : EIATTR_EXTERNS
	.align		4
        /*0024*/ 	.byte	0x04, 0x0f
        /*0026*/ 	.short	(.L_30 - .L_29)


	//   ....[0]....
	.align		4
.L_29:
        /*0028*/ 	.word	index@(__assertfail)


	//----- nvinfo : EIATTR_MERCURY_ISA_VERSION
	.align		4
.L_30:
        /*002c*/ 	.byte	0x03, 0x5f
        /*002e*/ 	.short	0x0101


	//----- nvinfo : EIATTR_INT_WARP_WIDE_INSTR_OFFSETS
	.align		4
        /*0030*/ 	.byte	0x04, 0x31
        /*0032*/ 	.short	(.L_32 - .L_31)


	//   ....[0]....
.L_31:
        /*0034*/ 	.word	0x000009c0


	//   ....[1]....
        /*0038*/ 	.word	0x00000a90


	//   ....[2]....
        /*003c*/ 	.word	0x00000b40


	//   ....[3]....
        /*0040*/ 	.word	0x000021a0


	//----- nvinfo : EIATTR_COOP_GROUP_MASK_REGIDS
	.align		4
.L_32:
        /*0044*/ 	.byte	0x04, 0x29
        /*0046*/ 	.short	(.L_34 - .L_33)


	//   ....[0]....
.L_33:
        /*0048*/ 	.word	0xffffffff


	//   ....[1]....
        /*004c*/ 	.word	0xffffffff


	//   ....[2]....
        /*0050*/ 	.word	0xffffffff


	//   ....[3]....
        /*0054*/ 	.word	0xffffffff


	//   ....[4]....
        /*0058*/ 	.word	0xffffffff


	//   ....[5]....
        /*005c*/ 	.word	0xffffffff


	//   ....[6]....
        /*0060*/ 	.word	0xffffffff


	//----- nvinfo : EIATTR_COOP_GROUP_INSTR_OFFSETS
	.align		4
.L_34:
        /*0064*/ 	.byte	0x04, 0x28
        /*0066*/ 	.short	(.L_36 - .L_35)


	//   ....[0]....
.L_35:
        /*0068*/ 	.word	0x00000070


	//   ....[1]....
        /*006c*/ 	.word	0x00000080


	//   ....[2]....
        /*0070*/ 	.word	0x00000440


	//   ....[3]....
        /*0074*/ 	.word	0x000005d0


	//   ....[4]....
        /*0078*/ 	.word	0x00000800


	//   ....[5]....
        /*007c*/ 	.word	0x00000c80


	//   ....[6]....
        /*0080*/ 	.word	0x00001740


	//----- nvinfo : EIATTR_REG_RECONFIG
	.align		4
.L_36:
        /*0084*/ 	.byte	0x01, 0x54
	.zero		2


	//----- nvinfo : EIATTR_SYSCALL_OFFSETS
	.align		4
        /*0088*/ 	.byte	0x04, 0x46
        /*008a*/ 	.short	(.L_38 - .L_37)


	//   ....[0]....
.L_37:
        /*008c*/ 	.word	0x00001900


	//   ....[1]....
        /*0090*/ 	.word	0x000023d0


	//   ....[2]....
        /*0094*/ 	.word	0x000024c0


	//----- nvinfo : EIATTR_MBARRIER_INSTR_OFFSETS
	.align		4
.L_38:
        /*0098*/ 	.byte	0x04, 0x39
        /*009a*/ 	.short	(.L_40 - .L_39)


	//   ....[0]....
.L_39:
        /*009c*/ 	.word	0x00000540
        /*00a0*/ 	.word	0x000000ff
        /*00a4*/ 	.word	0x00000000
        /*00a8*/ 	.short	0x0100
        /*00aa*/ 	.byte	0x08
	.zero		1


	//   ....[1]....
        /*00ac*/ 	.word	0x00000550
        /*00b0*/ 	.word	0x000000ff
        /*00b4*/ 	.word	0x00000020
        /*00b8*/ 	.short	0x0100
        /*00ba*/ 	.byte	0x08
	.zero		1


	//   ....[2]....
        /*00bc*/ 	.word	0x00000560
        /*00c0*/ 	.word	0x000000ff
        /*00c4*/ 	.word	0x00000008
        /*00c8*/ 	.short	0x0100
        /*00ca*/ 	.byte	0x08
	.zero		1


	//   ....[3]....
        /*00cc*/ 	.word	0x00000570
        /*00d0*/ 	.word	0x000000ff
        /*00d4*/ 	.word	0x00000028
        /*00d8*/ 	.short	0x0100
        /*00da*/ 	.byte	0x08
	.zero		1


	//   ....[4]....
        /*00dc*/ 	.word	0x00000580
        /*00e0*/ 	.word	0x000000ff
        /*00e4*/ 	.word	0x00000010
        /*00e8*/ 	.short	0x0100
        /*00ea*/ 	.byte	0x08
	.zero		1


	//   ....[5]....
        /*00ec*/ 	.word	0x00000590
        /*00f0*/ 	.word	0x000000ff
        /*00f4*/ 	.word	0x00000030
        /*00f8*/ 	.short	0x0100
        /*00fa*/ 	.byte	0x08
	.zero		1


	//   ....[6]....
        /*00fc*/ 	.word	0x000005a0
        /*0100*/ 	.word	0x000000ff
        /*0104*/ 	.word	0x00000018
        /*0108*/ 	.short	0x0100
        /*010a*/ 	.byte	0x08
	.zero		1


	//   ....[7]....
        /*010c*/ 	.word	0x000005b0
        /*0110*/ 	.word	0x000000ff
        /*0114*/ 	.word	0x00000038
        /*0118*/ 	.short	0x0100
        /*011a*/ 	.byte	0x08
	.zero		1


	//   ....[8]....
        /*011c*/ 	.word	0x00000710
        /*0120*/ 	.word	0x000000ff
        /*0124*/ 	.word	0x00000040
        /*0128*/ 	.short	0x0100
        /*012a*/ 	.byte	0x08
	.zero		1


	//   ....[9]....
        /*012c*/ 	.word	0x00000720
        /*0130*/ 	.word	0x000000ff
        /*0134*/ 	.word	0x00000060
        /*0138*/ 	.short	0x0100
        /*013a*/ 	.byte	0x08
	.zero		1


	//   ....[10]....
        /*013c*/ 	.word	0x00000730
        /*0140*/ 	.word	0x000000ff
        /*0144*/ 	.word	0x00000048
        /*0148*/ 	.short	0x0100
        /*014a*/ 	.byte	0x08
	.zero		1


	//   ....[11]....
        /*014c*/ 	.word	0x00000740
        /*0150*/ 	.word	0x000000ff
        /*0154*/ 	.word	0x00000068
        /*0158*/ 	.short	0x0100
        /*015a*/ 	.byte	0x08
	.zero		1


	//   ....[12]....
        /*015c*/ 	.word	0x00000750
        /*0160*/ 	.word	0x000000ff
        /*0164*/ 	.word	0x00000050
        /*0168*/ 	.short	0x0100
        /*016a*/ 	.byte	0x08
	.zero		1


	//   ....[13]....
        /*016c*/ 	.word	0x00000760
        /*0170*/ 	.word	0x000000ff
        /*0174*/ 	.word	0x00000070
        /*0178*/ 	.short	0x0100
        /*017a*/ 	.byte	0x08
	.zero		1


	//   ....[14]....
        /*017c*/ 	.word	0x00000770
        /*0180*/ 	.word	0x000000ff
        /*0184*/ 	.word	0x00000058
        /*0188*/ 	.short	0x0100
        /*018a*/ 	.byte	0x08
	.zero		1


	//   ....[15]....
        /*018c*/ 	.word	0x00000780
        /*0190*/ 	.word	0x000000ff
        /*0194*/ 	.word	0x00000078
        /*0198*/ 	.short	0x0100
        /*019a*/ 	.byte	0x08
	.zero		1


	//   ....[16]....
        /*019c*/ 	.word	0x00000bb0
        /*01a0*/ 	.word	0x000000ff
        /*01a4*/ 	.word	0x00000080
        /*01a8*/ 	.short	0x0100
        /*01aa*/ 	.byte	0x06
	.zero		1


	//   ....[17]....
        /*01ac*/ 	.word	0x00000c30
        /*01b0*/ 	.word	0x000000ff
        /*01b4*/ 	.word	0x00000088
        /*01b8*/ 	.short	0x0100
        /*01ba*/ 	.byte	0x06
	.zero		1


	//   ....[18]....
        /*01bc*/ 	.word	0x00001980
        /*01c0*/ 	.word	0x00000003
        /*01c4*/ 	.word	0x00000000
        /*01c8*/ 	.short	0x010a
        /*01ca*/ 	.byte	0x3f
	.zero		1


	//   ....[19]....
        /*01cc*/ 	.word	0x000019c0
        /*01d0*/ 	.word	0x00000003
        /*01d4*/ 	.word	0x00000000
        /*01d8*/ 	.short	0x010a
        /*01da*/ 	.byte	0x3f
	.zero		1


	//   ....[20]....
        /*01dc*/ 	.word	0x00001d60
        /*01e0*/ 	.word	0x000000ff
        /*01e4*/ 	.word	0x00000000
        /*01e8*/ 	.short	0x010a
        /*01ea*/ 	.byte	0x04
	.zero		1


	//   ....[21]....
        /*01ec*/ 	.word	0x00001da0
        /*01f0*/ 	.word	0x000000ff
        /*01f4*/ 	.word	0x00000000
        /*01f8*/ 	.short	0x010a
        /*01fa*/ 	.byte	0x04
	.zero		1


	//   ....[22]....
        /*01fc*/ 	.word	0x00002030
        /*0200*/ 	.word	0x00000004
        /*0204*/ 	.word	0x00000000
        /*0208*/ 	.short	0x0101
        /*020a*/ 	.byte	0x3f
	.zero		1


	//   ....[23]....
        /*020c*/ 	.word	0x00002220
        /*0210*/ 	.word	0x00000000
        /*0214*/ 	.word	0x00000000
        /*0218*/ 	.short	0x0101
        /*021a*/ 	.byte	0x3f
	.zero		1


	//   ....[24]....
        /*021c*/ 	.word	0x00002950
        /*0220*/ 	.word	0x000000ff
        /*0224*/ 	.word	0x00000040
        /*0228*/ 	.short	0x010a
        /*022a*/ 	.byte	0x2d
	.zero		1


	//   ....[25]....
        /*022c*/ 	.word	0x00004960
        /*0230*/ 	.word	0x000000ff
        /*0234*/ 	.word	0x00000000
        /*0238*/ 	.short	0x0101
        /*023a*/ 	.byte	0x04
	.zero		1


	//   ....[26]....
        /*023c*/ 	.word	0x00004a30
        /*0240*/ 	.word	0x00000000
        /*0244*/ 	.word	0x00000040
        /*0248*/ 	.short	0x010a
        /*024a*/ 	.byte	0x3f
	.zero		1


	//   ....[27]....
        /*024c*/ 	.word	0x00006890
        /*0250*/ 	.word	0x000000ff
        /*0254*/ 	.word	0x00000000
        /*0258*/ 	.short	0x0101
        /*025a*/ 	.byte	0x04
	.zero		1


	//   ....[28]....
        /*025c*/ 	.word	0x00006980
        /*0260*/ 	.word	0x00000000
        /*0264*/ 	.word	0x00000040
        /*0268*/ 	.short	0x010a
        /*026a*/ 	.byte	0x3f
	.zero		1


	//   ....[29]....
        /*026c*/ 	.word	0x00008800
        /*0270*/ 	.word	0x000000ff
        /*0274*/ 	.word	0x00000000
        /*0278*/ 	.short	0x0101
        /*027a*/ 	.byte	0x04
	.zero		1


	//   ....[30]....
        /*027c*/ 	.word	0x000088e0
        /*0280*/ 	.word	0x00000003
        /*0284*/ 	.word	0x00000040
        /*0288*/ 	.short	0x010a
        /*028a*/ 	.byte	0x3f
	.zero		1


	//   ....[31]....
        /*028c*/ 	.word	0x0000a770
        /*0290*/ 	.word	0x000000ff
        /*0294*/ 	.word	0x00000000
        /*0298*/ 	.short	0x0101
        /*029a*/ 	.byte	0x04
	.zero		1


	//   ....[32]....
        /*029c*/ 	.word	0x0000a850
        /*02a0*/ 	.word	0x00000000
        /*02a4*/ 	.word	0x00000040
        /*02a8*/ 	.short	0x010a
        /*02aa*/ 	.byte	0x3f
	.zero		1


	//   ....[33]....
        /*02ac*/ 	.word	0x0000c6b0
        /*02b0*/ 	.word	0x000000ff
        /*02b4*/ 	.word	0x00000000
        /*02b8*/ 	.short	0x0101
        /*02ba*/ 	.byte	0x04
	.zero		1


	//   ....[34]....
        /*02bc*/ 	.word	0x0000c790
        /*02c0*/ 	.word	0x00000000
        /*02c4*/ 	.word	0x00000040
        /*02c8*/ 	.short	0x010a
        /*02ca*/ 	.byte	0x3f
	.zero		1


	//   ....[35]....
        /*02cc*/ 	.word	0x0000e5f0
        /*02d0*/ 	.word	0x000000ff
        /*02d4*/ 	.word	0x00000000
        /*02d8*/ 	.short	0x0101
        /*02da*/ 	.byte	0x04
	.zero		1


	//   ....[36]....
        /*02dc*/ 	.word	0x0000e6d0
        /*02e0*/ 	.word	0x00000000
        /*02e4*/ 	.word	0x00000040
        /*02e8*/ 	.short	0x010a
        /*02ea*/ 	.byte	0x3f
	.zero		1


	//   ....[37]....
        /*02ec*/ 	.word	0x00010530
        /*02f0*/ 	.word	0x000000ff
        /*02f4*/ 	.word	0x00000000
        /*02f8*/ 	.short	0x0101
        /*02fa*/ 	.byte	0x04
	.zero		1


	//   ....[38]....
        /*02fc*/ 	.word	0x00010600
        /*0300*/ 	.word	0x00000003
        /*0304*/ 	.word	0x00000040
        /*0308*/ 	.short	0x010a
        /*030a*/ 	.byte	0x3f
	.zero		1


	//   ....[39]....
        /*030c*/ 	.word	0x00012420
        /*0310*/ 	.word	0x000000ff
        /*0314*/ 	.word	0x00000000
        /*0318*/ 	.short	0x0101
        /*031a*/ 	.byte	0x04
	.zero		1


	//   ....[40]....
        /*031c*/ 	.word	0x00012e10
        /*0320*/ 	.word	0x000000ff
        /*0324*/ 	.word	0x00000000
        /*0328*/ 	.short	0x0101
        /*032a*/ 	.byte	0x04
	.zero		1


	//   ....[41]....
        /*032c*/ 	.word	0x00013430
        /*0330*/ 	.word	0x000000ff
        /*0334*/ 	.word	0x00000088
        /*0338*/ 	.short	0x010a
        /*033a*/ 	.byte	0x04
	.zero		1


	//   ....[42]....
        /*033c*/ 	.word	0x00013830
        /*0340*/ 	.word	0x000000ff
        /*0344*/ 	.word	0x00000060
        /*0348*/ 	.short	0x010a
        /*034a*/ 	.byte	0x0d
	.zero		1


	//   ....[43]....
        /*034c*/ 	.word	0x00013920
        /*0350*/ 	.word	0x000000ff
        /*0354*/ 	.word	0x00000040
        /*0358*/ 	.short	0x010b
        /*035a*/ 	.byte	0x0d
	.zero		1


	//   ....[44]....
        /*035c*/ 	.word	0x00013980
        /*0360*/ 	.word	0x000000ff
        /*0364*/ 	.word	0x00000000
        /*0368*/ 	.short	0x0101
        /*036a*/ 	.byte	0x10
	.zero		1


	//   ....[45]....
        /*036c*/ 	.word	0x000139b0
        /*0370*/ 	.word	0x000000ff
        /*0374*/ 	.word	0x00000068
        /*0378*/ 	.short	0x010a
        /*037a*/ 	.byte	0x0d
	.zero		1


	//   ....[46]....
        /*037c*/ 	.word	0x00013ac0
        /*0380*/ 	.word	0x000000ff
        /*0384*/ 	.word	0x00000048
        /*0388*/ 	.short	0x010b
        /*038a*/ 	.byte	0x0d
	.zero		1


	//   ....[47]....
        /*038c*/ 	.word	0x00013b20
        /*0390*/ 	.word	0x000000ff
        /*0394*/ 	.word	0x00000000
        /*0398*/ 	.short	0x0101
        /*039a*/ 	.byte	0x12
	.zero		1


	//   ....[48]....
        /*039c*/ 	.word	0x00013b50
        /*03a0*/ 	.word	0x000000ff
        /*03a4*/ 	.word	0x00000070
        /*03a8*/ 	.short	0x010a
        /*03aa*/ 	.byte	0x0d
	.zero		1


	//   ....[49]....
        /*03ac*/ 	.word	0x00013c60
        /*03b0*/ 	.word	0x000000ff
        /*03b4*/ 	.word	0x00000050
        /*03b8*/ 	.short	0x010b
        /*03ba*/ 	.byte	0x0d
	.zero		1


	//   ....[50]....
        /*03bc*/ 	.word	0x00013cc0
        /*03c0*/ 	.word	0x000000ff
        /*03c4*/ 	.word	0x00000000
        /*03c8*/ 	.short	0x0101
        /*03ca*/ 	.byte	0x15
	.zero		1


	//   ....[51]....
        /*03cc*/ 	.word	0x00013cf0
        /*03d0*/ 	.word	0x000000ff
        /*03d4*/ 	.word	0x00000078
        /*03d8*/ 	.short	0x010a
        /*03da*/ 	.byte	0x0d
	.zero		1


	//   ....[52]....
        /*03dc*/ 	.word	0x00013e00
        /*03e0*/ 	.word	0x000000ff
        /*03e4*/ 	.word	0x00000058
        /*03e8*/ 	.short	0x010b
        /*03ea*/ 	.byte	0x0d
	.zero		1


	//   ....[53]....
        /*03ec*/ 	.word	0x00013e60
        /*03f0*/ 	.word	0x000000ff
        /*03f4*/ 	.word	0x00000000
        /*03f8*/ 	.short	0x0101
        /*03fa*/ 	.byte	0x1d
	.zero		1


	//   ....[54]....
        /*03fc*/ 	.word	0x00013ea0
        /*0400*/ 	.word	0x000000ff
        /*0404*/ 	.word	0x00000060
        /*0408*/ 	.short	0x010a
        /*040a*/ 	.byte	0x0d
	.zero		1


	//   ....[55]....
        /*040c*/ 	.word	0x00013fa0
        /*0410*/ 	.word	0x000000ff
        /*0414*/ 	.word	0x00000040
        /*0418*/ 	.short	0x010b
        /*041a*/ 	.byte	0x0d
	.zero		1


	//   ....[56]....
        /*041c*/ 	.word	0x00013fe0
        /*0420*/ 	.word	0x000000ff
        /*0424*/ 	.word	0x00000000
        /*0428*/ 	.short	0x0101
        /*042a*/ 	.byte	0x10
	.zero		1


	//   ....[57]....
        /*042c*/ 	.word	0x00014010
        /*0430*/ 	.word	0x000000ff
        /*0434*/ 	.word	0x00000068
        /*0438*/ 	.short	0x010a
        /*043a*/ 	.byte	0x0d
	.zero		1


	//   ....[58]....
        /*043c*/ 	.word	0x00014110
        /*0440*/ 	.word	0x000000ff
        /*0444*/ 	.word	0x00000048
        /*0448*/ 	.short	0x010b
        /*044a*/ 	.byte	0x0d
	.zero		1


	//   ....[59]....
        /*044c*/ 	.word	0x00014150
        /*0450*/ 	.word	0x000000ff
        /*0454*/ 	.word	0x00000000
        /*0458*/ 	.short	0x0101
        /*045a*/ 	.byte	0x12
	.zero		1


	//   ....[60]....
        /*045c*/ 	.word	0x00014180
        /*0460*/ 	.word	0x000000ff
        /*0464*/ 	.word	0x00000070
        /*0468*/ 	.short	0x010a
        /*046a*/ 	.byte	0x0d
	.zero		1


	//   ....[61]....
        /*046c*/ 	.word	0x00014280
        /*0470*/ 	.word	0x000000ff
        /*0474*/ 	.word	0x00000050
        /*0478*/ 	.short	0x010b
        /*047a*/ 	.byte	0x0d
	.zero		1


	//   ....[62]....
        /*047c*/ 	.word	0x000142c0
        /*0480*/ 	.word	0x000000ff
        /*0484*/ 	.word	0x00000000
        /*0488*/ 	.short	0x0101
        /*048a*/ 	.byte	0x15
	.zero		1


	//   ....[63]....
        /*048c*/ 	.word	0x000142f0
        /*0490*/ 	.word	0x000000ff
        /*0494*/ 	.word	0x00000078
        /*0498*/ 	.short	0x010a
        /*049a*/ 	.byte	0x0d
	.zero		1


	//   ....[64]....
        /*049c*/ 	.word	0x000143f0
        /*04a0*/ 	.word	0x000000ff
        /*04a4*/ 	.word	0x00000058
        /*04a8*/ 	.short	0x010b
        /*04aa*/ 	.byte	0x0d
	.zero		1


	//   ....[65]....
        /*04ac*/ 	.word	0x00014440
        /*04b0*/ 	.word	0x000000ff
        /*04b4*/ 	.word	0x00000000
        /*04b8*/ 	.short	0x0101
        /*04ba*/ 	.byte	0x1d
	.zero		1


	//   ....[66]....
        /*04bc*/ 	.word	0x00014b00
        /*04c0*/ 	.word	0x00000000
        /*04c4*/ 	.word	0x00000060
        /*04c8*/ 	.short	0x010a
        /*04ca*/ 	.byte	0x3f
	.zero		1


	//   ....[67]....
        /*04cc*/ 	.word	0x00014b40
        /*04d0*/ 	.word	0x00000000
        /*04d4*/ 	.word	0x00000068
        /*04d8*/ 	.short	0x010a
        /*04da*/ 	.byte	0x3f
	.zero		1


	//   ....[68]....
        /*04dc*/ 	.word	0x00014b80
        /*04e0*/ 	.word	0x00000000
        /*04e4*/ 	.word	0x00000070
        /*04e8*/ 	.short	0x010a
        /*04ea*/ 	.byte	0x3f
	.zero		1


	//   ....[69]....
        /*04ec*/ 	.word	0x00014be0
        /*04f0*/ 	.word	0x00000000
        /*04f4*/ 	.word	0x00000078
        /*04f8*/ 	.short	0x010a
        /*04fa*/ 	.byte	0x3f
	.zero		1


	//   ....[70]....
        /*04fc*/ 	.word	0x00014f20
        /*0500*/ 	.word	0x0000000f
        /*0504*/ 	.word	0x00000020
        /*0508*/ 	.short	0x010a
        /*050a*/ 	.byte	0x3f
	.zero		1


	//   ....[71]....
        /*050c*/ 	.word	0x000152d0
        /*0510*/ 	.word	0x00000004
        /*0514*/ 	.word	0x00000088
        /*0518*/ 	.short	0x0101
        /*051a*/ 	.byte	0x3f
	.zero		1


	//   ....[72]....
        /*051c*/ 	.word	0x00015a00
        /*0520*/ 	.word	0x00000005
        /*0524*/ 	.word	0x00000000
        /*0528*/ 	.short	0x010a
        /*052a*/ 	.byte	0x3f
	.zero		1


	//   ....[73]....
        /*052c*/ 	.word	0x00015a80
        /*0530*/ 	.word	0x00000007
        /*0534*/ 	.word	0x00000000
        /*0538*/ 	.short	0x010a
        /*053a*/ 	.byte	0x3f
	.zero		1


	//   ....[74]....
        /*053c*/ 	.word	0x00015b10
        /*0540*/ 	.word	0x00000006
        /*0544*/ 	.word	0x00000000
        /*0548*/ 	.short	0x010a
        /*054a*/ 	.byte	0x3f
	.zero		1


	//   ....[75]....
        /*054c*/ 	.word	0x00015ba0
        /*0550*/ 	.word	0x00000003
        /*0554*/ 	.word	0x00000000
        /*0558*/ 	.short	0x010a
        /*055a*/ 	.byte	0x3f
	.zero		1


	//   ....[76]....
        /*055c*/ 	.word	0x00015c00
        /*0560*/ 	.word	0x00000003
        /*0564*/ 	.word	0x00000000
        /*0568*/ 	.short	0x010a
        /*056a*/ 	.byte	0x3f
	.zero		1


	//   ....[77]....
        /*056c*/ 	.word	0x00015c60
        /*0570*/ 	.word	0x00000005
        /*0574*/ 	.word	0x00000000
        /*0578*/ 	.short	0x010a
        /*057a*/ 	.byte	0x3f
	.zero		1


	//   ....[78]....
        /*057c*/ 	.word	0x00015cc0
        /*0580*/ 	.word	0x00000003
        /*0584*/ 	.word	0x00000040
        /*0588*/ 	.short	0x010a
        /*058a*/ 	.byte	0x3f
	.zero		1


	//   ....[79]....
        /*058c*/ 	.word	0x00015d10
        /*0590*/ 	.word	0x00000000
        /*0594*/ 	.word	0x00000040
        /*0598*/ 	.short	0x010a
        /*059a*/ 	.byte	0x3f
	.zero		1


	//   ....[80]....
        /*059c*/ 	.word	0x00015d60
        /*05a0*/ 	.word	0x00000000
        /*05a4*/ 	.word	0x00000040
        /*05a8*/ 	.short	0x010a
        /*05aa*/ 	.byte	0x3f
	.zero		1


	//   ....[81]....
        /*05ac*/ 	.word	0x00015db0
        /*05b0*/ 	.word	0x00000003
        /*05b4*/ 	.word	0x00000040
        /*05b8*/ 	.short	0x010a
        /*05ba*/ 	.byte	0x3f
	.zero		1


	//   ....[82]....
        /*05bc*/ 	.word	0x00015e00
        /*05c0*/ 	.word	0x00000000
        /*05c4*/ 	.word	0x00000040
        /*05c8*/ 	.short	0x010a
        /*05ca*/ 	.byte	0x3f
	.zero		1


	//   ....[83]....
        /*05cc*/ 	.word	0x00015e50
        /*05d0*/ 	.word	0x00000000
        /*05d4*/ 	.word	0x00000040
        /*05d8*/ 	.short	0x010a
        /*05da*/ 	.byte	0x3f
	.zero		1


	//   ....[84]....
        /*05dc*/ 	.word	0x00015ea0
        /*05e0*/ 	.word	0x00000000
        /*05e4*/ 	.word	0x00000040
        /*05e8*/ 	.short	0x010a
        /*05ea*/ 	.byte	0x3f
	.zero		1


	//   ....[85]....
        /*05ec*/ 	.word	0x00015ef0
        /*05f0*/ 	.word	0x00000003
        /*05f4*/ 	.word	0x00000040
        /*05f8*/ 	.short	0x010a
        /*05fa*/ 	.byte	0x3f
	.zero		1


	//   ....[86]....
        /*05fc*/ 	.word	0x00015f50
        /*0600*/ 	.word	0x00000007
        /*0604*/ 	.word	0x00000088
        /*0608*/ 	.short	0x010a
        /*060a*/ 	.byte	0x3f
	.zero		1


	//   ....[87]....
        /*060c*/ 	.word	0x00015fb0
        /*0610*/ 	.word	0x00000004
        /*0614*/ 	.word	0x00000060
        /*0618*/ 	.short	0x010a
        /*061a*/ 	.byte	0x3f
	.zero		1


	//   ....[88]....
        /*061c*/ 	.word	0x00016010
        /*0620*/ 	.word	0x00000004
        /*0624*/ 	.word	0x00000068
        /*0628*/ 	.short	0x010a
        /*062a*/ 	.byte	0x3f
	.zero		1


	//   ....[89]....
        /*062c*/ 	.word	0x00016070
        /*0630*/ 	.word	0x00000004
        /*0634*/ 	.word	0x00000070
        /*0638*/ 	.short	0x010a
        /*063a*/ 	.byte	0x3f
	.zero		1


	//   ....[90]....
        /*063c*/ 	.word	0x000160d0
        /*0640*/ 	.word	0x00000004
        /*0644*/ 	.word	0x00000078
        /*0648*/ 	.short	0x010a
        /*064a*/ 	.byte	0x3f
	.zero		1


	//   ....[91]....
        /*064c*/ 	.word	0x00016130
        /*0650*/ 	.word	0x00000004
        /*0654*/ 	.word	0x00000060
        /*0658*/ 	.short	0x010a
        /*065a*/ 	.byte	0x3f
	.zero		1


	//   ....[92]....
        /*065c*/ 	.word	0x00016190
        /*0660*/ 	.word	0x00000004
        /*0664*/ 	.word	0x00000068
        /*0668*/ 	.short	0x010a
        /*066a*/ 	.byte	0x3f
	.zero		1


	//   ....[93]....
        /*066c*/ 	.word	0x000161f0
        /*0670*/ 	.word	0x00000004
        /*0674*/ 	.word	0x00000070
        /*0678*/ 	.short	0x010a
        /*067a*/ 	.byte	0x3f
	.zero		1


	//   ....[94]....
        /*067c*/ 	.word	0x00016250
        /*0680*/ 	.word	0x00000004
        /*0684*/ 	.word	0x00000078
        /*0688*/ 	.short	0x010a
        /*068a*/ 	.byte	0x3f
	.zero		1


	//   ....[95]....
        /*068c*/ 	.word	0x000162a0
        /*0690*/ 	.word	0x00000000
        /*0694*/ 	.word	0x00000060
        /*0698*/ 	.short	0x010a
        /*069a*/ 	.byte	0x3f
	.zero		1


	//   ....[96]....
        /*069c*/ 	.word	0x000162f0
        /*06a0*/ 	.word	0x00000000
        /*06a4*/ 	.word	0x00000068
        /*06a8*/ 	.short	0x010a
        /*06aa*/ 	.byte	0x3f
	.zero		1


	//   ....[97]....
        /*06ac*/ 	.word	0x00016340
        /*06b0*/ 	.word	0x00000000
        /*06b4*/ 	.word	0x00000070
        /*06b8*/ 	.short	0x010a
        /*06ba*/ 	.byte	0x3f
	.zero		1


	//   ....[98]....
        /*06bc*/ 	.word	0x00016410
        /*06c0*/ 	.word	0x0000000f
        /*06c4*/ 	.word	0x00000020
        /*06c8*/ 	.short	0x010a
        /*06ca*/ 	.byte	0x3f
	.zero		1


	//   ....[99]....
        /*06cc*/ 	.word	0x000164e0
        /*06d0*/ 	.word	0x00000005
        /*06d4*/ 	.word	0x00000000
        /*06d8*/ 	.short	0x010a
        /*06da*/ 	.byte	0x3f
	.zero		1


	//   ....[100]....
        /*06dc*/ 	.word	0x00016530
        /*06e0*/ 	.word	0x00000007
        /*06e4*/ 	.word	0x00000000
        /*06e8*/ 	.short	0x010a
        /*06ea*/ 	.byte	0x3f
	.zero		1


	//   ....[101]....
        /*06ec*/ 	.word	0x00016580
        /*06f0*/ 	.word	0x00000006
        /*06f4*/ 	.word	0x00000000
        /*06f8*/ 	.short	0x010a
        /*06fa*/ 	.byte	0x3f
	.zero		1


	//----- nvinfo : EIATTR_NUM_MBARRIERS
	.align		4
.L_40:
        /*06fc*/ 	.byte	0x03, 0x38
        /*06fe*/ 	.short	0x0012


	//----- nvinfo : EIATTR_EXIT_INSTR_OFFSETS
	.align		4
        /*0700*/ 	.byte	0x04, 0x1c
        /*0702*/ 	.short	(.L_42 - .L_41)


	//   ....[0]....
.L_41:
        /*0704*/ 	.word	0x00015bf0


	//----- nvinfo : EIATTR_MAX_THREADS
	.align		4
.L_42:
        /*0708*/ 	.byte	0x04, 0x05
        /*070a*/ 	.short	(.L_44 - .L_43)
.L_43:
        /*070c*/ 	.word	0x00000180
        /*0710*/ 	.word	0x00000001
        /*0714*/ 	.word	0x00000001


	//----- nvinfo : EIATTR_CRS_STACK_SIZE
	.align		4
.L_44:
        /*0718*/ 	.byte	0x04, 0x1e
        /*071a*/ 	.short	(.L_46 - .L_45)
.L_45:
        /*071c*/ 	.word	0x00000000


	//----- nvinfo : EIATTR_CBANK_PARAM_SIZE
	.align		4
.L_46:
        /*0720*/ 	.byte	0x03, 0x19
        /*0722*/ 	.short	0x0770


	//----- nvinfo : EIATTR_PARAM_CBANK
	.align		4
        /*0724*/ 	.byte	0x04, 0x0a
        /*0726*/ 	.short	(.L_48 - .L_47)
	.align		4
.L_47:
        /*0728*/ 	.word	index@(.nv.constant0._ZN7cutlass13device_kernelINS_4gemm6kernel13GemmUniversalIN4cute5tupleIJiiiiEEENS1_10collective13CollectiveMmaINS1_34MainloopSm90TmaGmmaWarpSpecializedILi4ENS5_IJNS4_1CILi2EEENSA_ILi1EEESC_EEENS1_35KernelTmaWarpSpecializedCooperativeEEENS5_IJNSA_ILi128EEENSA_ILi256EEENSA_ILi64EEEEEENS_10bfloat16_tENS5_IJlSC_lEEESK_SL_NS4_8TiledMMAINS4_8MMA_AtomIJNS4_4SM904GMMA28MMA_64x256x16_F32BF16BF16_SSILNSP_5MajorE0ELSR_0ELNSP_7ScaleInE1ELSS_1EEEEEENS4_6LayoutISD_NS5_IJSC_NSA_ILi0EEESW_EEEEENS5_IJNS4_10UnderscoreESZ_SZ_EEEEENS4_13SM90_TMA_LOADENS4_14ComposedLayoutINS4_7SwizzleILi3ELi4ELi3EEENS4_18smem_ptr_flag_bitsILi16EEENSV_INS5_IJNSA_ILi8EEESI_EEENS5_IJSI_SC_EEEEEEEvNS4_8identityENS4_23SM90_TMA_LOAD_MULTICASTES1C_vS1D_EENS_8epilogue10collective18CollectiveEpilogueINS1G_22Sm90TmaWarpSpecializedILi4ELi2ELi16ELb1ELb0EEEJSJ_NS5_IJSG_NSA_ILi32EEEEEESK_SL_SK_SL_NS1G_6fusion15FusionCallbacksIS1K_NS1N_13LinCombEltActINS1G_6thread4SiLuESK_fSK_fLNS_15FloatRoundStyleE2EEESJ_S1M_JEEES12_NS13_INS14_ILi2ELi4ELi3EEES17_NSV_INS5_IJS18_S1L_EEENS5_IJS1L_SC_EEEEEEENS4_17SM75_U32x4_LDSM_NENS4_14SM90_TMA_STOREES1Z_NS4_17SM90_U32x4_STSM_NENS4_9Copy_AtomIJS22_NS_6half_tEEEEvEEEvvEEEEvNT_6ParamsE)
        /*072c*/ 	.short	0x0210
        /*072e*/ 	.short	0x0770


	//----- nvinfo : EIATTR_SW_WAR
	.align		4
.L_48:
        /*0730*/ 	.byte	0x04, 0x36
        /*0732*/ 	.short	(.L_50 - .L_49)
.L_49:
        /*0734*/ 	.word	0x00000008
.L_50:


//--------------------- .nv.callgraph             --------------------------
	.section	.nv.callgraph,"",@"SHT_CUDA_CALLGRAPH"
	.align	4
	.sectionentsize	8
	.align		4
        /*0000*/ 	.word	0x00000000
	.align		4
        /*0004*/ 	.word	0xffffffff
	.align		4
        /*0008*/ 	.word	index@(_ZN7cutlass13device_kernelINS_4gemm6kernel13GemmUniversalIN4cute5tupleIJiiiiEEENS1_10collective13CollectiveMmaINS1_34MainloopSm90TmaGmmaWarpSpecializedILi4ENS5_IJNS4_1CILi2EEENSA_ILi1EEESC_EEENS1_35KernelTmaWarpSpecializedCooperativeEEENS5_IJNSA_ILi128EEENSA_ILi256EEENSA_ILi64EEEEEENS_10bfloat16_tENS5_IJlSC_lEEESK_SL_NS4_8TiledMMAINS4_8MMA_AtomIJNS4_4SM904GMMA28MMA_64x256x16_F32BF16BF16_SSILNSP_5MajorE0ELSR_0ELNSP_7ScaleInE1ELSS_1EEEEEENS4_6LayoutISD_NS5_IJSC_NSA_ILi0EEESW_EEEEENS5_IJNS4_10UnderscoreESZ_SZ_EEEEENS4_13SM90_TMA_LOADENS4_14ComposedLayoutINS4_7SwizzleILi3ELi4ELi3EEENS4_18smem_ptr_flag_bitsILi16EEENSV_INS5_IJNSA_ILi8EEESI_EEENS5_IJSI_SC_EEEEEEEvNS4_8identityENS4_23SM90_TMA_LOAD_MULTICASTES1C_vS1D_EENS_8epilogue10collective18CollectiveEpilogueINS1G_22Sm90TmaWarpSpecializedILi4ELi2ELi16ELb1ELb0EEEJSJ_NS5_IJSG_NSA_ILi32EEEEEESK_SL_SK_SL_NS1G_6fusion15FusionCallbacksIS1K_NS1N_13LinCombEltActINS1G_6thread4SiLuESK_fSK_fLNS_15FloatRoundStyleE2EEESJ_S1M_JEEES12_NS13_INS14_ILi2ELi4ELi3EEES17_NSV_INS5_IJS18_S1L_EEENS5_IJS1L_SC_EEEEEEENS4_17SM75_U32x4_LDSM_NENS4_14SM90_TMA_STOREES1Z_NS4_17SM90_U32x4_STSM_NENS4_9Copy_AtomIJS22_NS_6half_tEEEEvEEEvvEEEEvNT_6ParamsE)
	.align		4
        /*000c*/ 	.word	index@(__assertfail)
	.align		4
        /*0010*/ 	.word	0x00000000
	.align		4
        /*0014*/ 	.word	0xfffffffe
	.align		4
        /*0018*/ 	.word	0x00000000
	.align		4
        /*001c*/ 	.word	0xfffffffd
	.align		4
        /*0020*/ 	.word	0x00000000
	.align		4
        /*0024*/ 	.word	0xfffffffc


//--------------------- .nv.constant4             --------------------------
	.section	.nv.constant4,"a",@progbits
	.align	8
	.align		8
.nv.constant4:
        /*0000*/ 	.dword	__assertfail
	.align		8
        /*0008*/ 	.dword	__unnamed_1
	.align		8
        /*0010*/ 	.dword	__unnamed_2
	.align		8
        /*0018*/ 	.dword	_ZN39_INTERNAL_d4793d84_4_k_cu_e7f38380_36094cuda3std3__45__cpo5beginE
	.align		8
        /*0020*/ 	.dword	_ZN39_INTERNAL_d4793d84_4_k_cu_e7f38380_36094cuda3std3__45__cpo3endE
	.align		8
        /*0028*/ 	.dword	_ZN39_INTERNAL_d4793d84_4_k_cu_e7f38380_36094cuda3std3__45__cpo6cbeginE
	.align		8
        /*0030*/ 	.dword	_ZN39_INTERNAL_d4793d84_4_k_cu_e7f38380_36094cuda3std3__45__cpo4cendE
	.align		8
        /*0038*/ 	.dword	_ZN39_INTERNAL_d4793d84_4_k_cu_e7f38380_36094cuda3std3__441_GLOBAL__N__d4793d84_4_k_cu_e7f38380_36096ignoreE
	.align		8
        /*0040*/ 	.dword	_ZN39_INTERNAL_d4793d84_4_k_cu_e7f38380_36094cuda3std3__419piecewise_constructE
	.align		8
        /*0048*/ 	.dword	_ZN39_INTERNAL_d4793d84_4_k_cu_e7f38380_36094cuda3std3__48in_placeE
	.align		8
        /*0050*/ 	.dword	_ZN39_INTERNAL_d4793d84_4_k_cu_e7f38380_36094cuda3std6ranges3__45__cpo4swapE
	.align		8
        /*0058*/ 	.dword	_ZN39_INTERNAL_d4793d84_4_k_cu_e7f38380_36094cuda3std6ranges3__45__cpo9iter_moveE
	.align		8
        /*0060*/ 	.dword	_ZN39_INTERNAL_d4793d84_4_k_cu_e7f38380_36094cute7productE
	.align		8
        /*0068*/ 	.dword	_ZN39_INTERNAL_d4793d84_4_k_cu_e7f38380_36094cute1_E
	.align		8
        /*0070*/ 	.dword	$str$22
	.align		8
        /*0078*/ 	.dword	$str$23
	.align		8
        /*0080*/ 	.dword	$str$26
	.align		8
        /*0088*/ 	.dword	$str$27


//--------------------- .text._ZN7cutlass13device_kernelINS_4gemm6kernel13GemmUniversalIN4cute5tupleIJiiiiEEENS1_10collective13CollectiveMmaINS1_34MainloopSm90TmaGmmaWarpSpecializedILi4ENS5_IJNS4_1CILi2EEENSA_ILi1EEESC_EEENS1_35KernelTmaWarpSpecializedCooperativeEEENS5_IJNSA_ILi128EEENSA_ILi256EEENSA_ILi64EEEEEENS_10bfloat16_tENS5_IJlSC_lEEESK_SL_NS4_8TiledMMAINS4_8MMA_AtomIJNS4_4SM904GMMA28MMA_64x256x16_F32BF16BF16_SSILNSP_5MajorE0ELSR_0ELNSP_7ScaleInE1ELSS_1EEEEEENS4_6LayoutISD_NS5_IJSC_NSA_ILi0EEESW_EEEEENS5_IJNS4_10UnderscoreESZ_SZ_EEEEENS4_13SM90_TMA_LOADENS4_14ComposedLayoutINS4_7SwizzleILi3ELi4ELi3EEENS4_18smem_ptr_flag_bitsILi16EEENSV_INS5_IJNSA_ILi8EEESI_EEENS5_IJSI_SC_EEEEEEEvNS4_8identityENS4_23SM90_TMA_LOAD_MULTICASTES1C_vS1D_EENS_8epilogue10collective18CollectiveEpilogueINS1G_22Sm90TmaWarpSpecializedILi4ELi2ELi16ELb1ELb0EEEJSJ_NS5_IJSG_NSA_ILi32EEEEEESK_SL_SK_SL_NS1G_6fusion15FusionCallbacksIS1K_NS1N_13LinCombEltActINS1G_6thread4SiLuESK_fSK_fLNS_15FloatRoundStyleE2EEESJ_S1M_JEEES12_NS13_INS14_ILi2ELi4ELi3EEES17_NSV_INS5_IJS18_S1L_EEENS5_IJS1L_SC_EEEEEEENS4_17SM75_U32x4_LDSM_NENS4_14SM90_TMA_STOREES1Z_NS4_17SM90_U32x4_STSM_NENS4_9Copy_AtomIJS22_NS_6half_tEEEEvEEEvvEEEEvNT_6ParamsE --------------------------
	.section	.text._ZN7cutlass13device_kernelINS_4gemm6kernel13GemmUniversalIN4cute5tupleIJiiiiEEENS1_10collective13CollectiveMmaINS1_34MainloopSm90TmaGmmaWarpSpecializedILi4ENS5_IJNS4_1CILi2EEENSA_ILi1EEESC_EEENS1_35KernelTmaWarpSpecializedCooperativeEEENS5_IJNSA_ILi128EEENSA_ILi256EEENSA_ILi64EEEEEENS_10bfloat16_tENS5_IJlSC_lEEESK_SL_NS4_8TiledMMAINS4_8MMA_AtomIJNS4_4SM904GMMA28MMA_64x256x16_F32BF16BF16_SSILNSP_5MajorE0ELSR_0ELNSP_7ScaleInE1ELSS_1EEEEEENS4_6LayoutISD_NS5_IJSC_NSA_ILi0EEESW_EEEEENS5_IJNS4_10UnderscoreESZ_SZ_EEEEENS4_13SM90_TMA_LOADENS4_14ComposedLayoutINS4_7SwizzleILi3ELi4ELi3EEENS4_18smem_ptr_flag_bitsILi16EEENSV_INS5_IJNSA_ILi8EEESI_EEENS5_IJSI_SC_EEEEEEEvNS4_8identityENS4_23SM90_TMA_LOAD_MULTICASTES1C_vS1D_EENS_8epilogue10collective18CollectiveEpilogueINS1G_22Sm90TmaWarpSpecializedILi4ELi2ELi16ELb1ELb0EEEJSJ_NS5_IJSG_NSA_ILi32EEEEEESK_SL_SK_SL_NS1G_6fusion15FusionCallbacksIS1K_NS1N_13LinCombEltActINS1G_6thread4SiLuESK_fSK_fLNS_15FloatRoundStyleE2EEESJ_S1M_JEEES12_NS13_INS14_ILi2ELi4ELi3EEES17_NSV_INS5_IJS18_S1L_EEENS5_IJS1L_SC_EEEEEEENS4_17SM75_U32x4_LDSM_NENS4_14SM90_TMA_STOREES1Z_NS4_17SM90_U32x4_STSM_NENS4_9Copy_AtomIJS22_NS_6half_tEEEEvEEEvvEEEEvNT_6ParamsE,"ax",@progbits
	.align	128
.text._ZN7cutlass13device_kernelINS_4gemm6kernel13GemmUniversalIN4cute5tupleIJiiiiEEENS1_10collective13CollectiveMmaINS1_34MainloopSm90TmaGmmaWarpSpecializedILi4ENS5_IJNS4_1CILi2EEENSA_ILi1EEESC_EEENS1_35KernelTmaWarpSpecializedCooperativeEEENS5_IJNSA_ILi128EEENSA_ILi256EEENSA_ILi64EEEEEENS_10bfloat16_tENS5_IJlSC_lEEESK_SL_NS4_8TiledMMAINS4_8MMA_AtomIJNS4_4SM904GMMA28MMA_64x256x16_F32BF16BF16_SSILNSP_5MajorE0ELSR_0ELNSP_7ScaleInE1ELSS_1EEEEEENS4_6LayoutISD_NS5_IJSC_NSA_ILi0EEESW_EEEEENS5_IJNS4_10UnderscoreESZ_SZ_EEEEENS4_13SM90_TMA_LOADENS4_14ComposedLayoutINS4_7SwizzleILi3ELi4ELi3EEENS4_18smem_ptr_flag_bitsILi16EEENSV_INS5_IJNSA_ILi8EEESI_EEENS5_IJSI_SC_EEEEEEEvNS4_8identityENS4_23SM90_TMA_LOAD_MULTICASTES1C_vS1D_EENS_8epilogue10collective18CollectiveEpilogueINS1G_22Sm90TmaWarpSpecializedILi4ELi2ELi16ELb1ELb0EEEJSJ_NS5_IJSG_NSA_ILi32EEEEEESK_SL_SK_SL_NS1G_6fusion15FusionCallbacksIS1K_NS1N_13LinCombEltActINS1G_6thread4SiLuESK_fSK_fLNS_15FloatRoundStyleE2EEESJ_S1M_JEEES12_NS13_INS14_ILi2ELi4ELi3EEES17_NSV_INS5_IJS18_S1L_EEENS5_IJS1L_SC_EEEEEEENS4_17SM75_U32x4_LDSM_NENS4_14SM90_TMA_STOREES1Z_NS4_17SM90_U32x4_STSM_NENS4_9Copy_AtomIJS22_NS_6half_tEEEEvEEEvvEEEEvNT_6ParamsE:
        .type           _ZN7cutlass13device_kernelINS_4gemm6kernel13GemmUniversalIN4cute5tupleIJiiiiEEENS1_10collective13CollectiveMmaINS1_34MainloopSm90TmaGmmaWarpSpecializedILi4ENS5_IJNS4_1CILi2EEENSA_ILi1EEESC_EEENS1_35KernelTmaWarpSpecializedCooperativeEEENS5_IJNSA_ILi128EEENSA_ILi256EEENSA_ILi64EEEEEENS_10bfloat16_tENS5_IJlSC_lEEESK_SL_NS4_8TiledMMAINS4_8MMA_AtomIJNS4_4SM904GMMA28MMA_64x256x16_F32BF16BF16_SSILNSP_5MajorE0ELSR_0ELNSP_7ScaleInE1ELSS_1EEEEEENS4_6LayoutISD_NS5_IJSC_NSA_ILi0EEESW_EEEEENS5_IJNS4_10UnderscoreESZ_SZ_EEEEENS4_13SM90_TMA_LOADENS4_14ComposedLayoutINS4_7SwizzleILi3ELi4ELi3EEENS4_18smem_ptr_flag_bitsILi16EEENSV_INS5_IJNSA_ILi8EEESI_EEENS5_IJSI_SC_EEEEEEEvNS4_8identityENS4_23SM90_TMA_LOAD_MULTICASTES1C_vS1D_EENS_8epilogue10collective18CollectiveEpilogueINS1G_22Sm90TmaWarpSpecializedILi4ELi2ELi16ELb1ELb0EEEJSJ_NS5_IJSG_NSA_ILi32EEEEEESK_SL_SK_SL_NS1G_6fusion15FusionCallbacksIS1K_NS1N_13LinCombEltActINS1G_6thread4SiLuESK_fSK_fLNS_15FloatRoundStyleE2EEESJ_S1M_JEEES12_NS13_INS14_ILi2ELi4ELi3EEES17_NSV_INS5_IJS18_S1L_EEENS5_IJS1L_SC_EEEEEEENS4_17SM75_U32x4_LDSM_NENS4_14SM90_TMA_STOREES1Z_NS4_17SM90_U32x4_STSM_NENS4_9Copy_AtomIJS22_NS_6half_tEEEEvEEEvvEEEEvNT_6ParamsE,@function
        .size           _ZN7cutlass13device_kernelINS_4gemm6kernel13GemmUniversalIN4cute5tupleIJiiiiEEENS1_10collective13CollectiveMmaINS1_34MainloopSm90TmaGmmaWarpSpecializedILi4ENS5_IJNS4_1CILi2EEENSA_ILi1EEESC_EEENS1_35KernelTmaWarpSpecializedCooperativeEEENS5_IJNSA_ILi128EEENSA_ILi256EEENSA_ILi64EEEEEENS_10bfloat16_tENS5_IJlSC_lEEESK_SL_NS4_8TiledMMAINS4_8MMA_AtomIJNS4_4SM904GMMA28MMA_64x256x16_F32BF16BF16_SSILNSP_5MajorE0ELSR_0ELNSP_7ScaleInE1ELSS_1EEEEEENS4_6LayoutISD_NS5_IJSC_NSA_ILi0EEESW_EEEEENS5_IJNS4_10UnderscoreESZ_SZ_EEEEENS4_13SM90_TMA_LOADENS4_14ComposedLayoutINS4_7SwizzleILi3ELi4ELi3EEENS4_18smem_ptr_flag_bitsILi16EEENSV_INS5_IJNSA_ILi8EEESI_EEENS5_IJSI_SC_EEEEEEEvNS4_8identityENS4_23SM90_TMA_LOAD_MULTICASTES1C_vS1D_EENS_8epilogue10collective18CollectiveEpilogueINS1G_22Sm90TmaWarpSpecializedILi4ELi2ELi16ELb1ELb0EEEJSJ_NS5_IJSG_NSA_ILi32EEEEEESK_SL_SK_SL_NS1G_6fusion15FusionCallbacksIS1K_NS1N_13LinCombEltActINS1G_6thread4SiLuESK_fSK_fLNS_15FloatRoundStyleE2EEESJ_S1M_JEEES12_NS13_INS14_ILi2ELi4ELi3EEES17_NSV_INS5_IJS18_S1L_EEENS5_IJS1L_SC_EEEEEEENS4_17SM75_U32x4_LDSM_NENS4_14SM90_TMA_STOREES1Z_NS4_17SM90_U32x4_STSM_NENS4_9Copy_AtomIJS22_NS_6half_tEEEEvEEEvvEEEEvNT_6ParamsE,(.L_x_654 - _ZN7cutlass13device_kernelINS_4gemm6kernel13GemmUniversalIN4cute5tupleIJiiiiEEENS1_10collective13CollectiveMmaINS1_34MainloopSm90TmaGmmaWarpSpecializedILi4ENS5_IJNS4_1CILi2EEENSA_ILi1EEESC_EEENS1_35KernelTmaWarpSpecializedCooperativeEEENS5_IJNSA_ILi128EEENSA_ILi256EEENSA_ILi64EEEEEENS_10bfloat16_tENS5_IJlSC_lEEESK_SL_NS4_8TiledMMAINS4_8MMA_AtomIJNS4_4SM904GMMA28MMA_64x256x16_F32BF16BF16_SSILNSP_5MajorE0ELSR_0ELNSP_7ScaleInE1ELSS_1EEEEEENS4_6LayoutISD_NS5_IJSC_NSA_ILi0EEESW_EEEEENS5_IJNS4_10UnderscoreESZ_SZ_EEEEENS4_13SM90_TMA_LOADENS4_14ComposedLayoutINS4_7SwizzleILi3ELi4ELi3EEENS4_18smem_ptr_flag_bitsILi16EEENSV_INS5_IJNSA_ILi8EEESI_EEENS5_IJSI_SC_EEEEEEEvNS4_8identityENS4_23SM90_TMA_LOAD_MULTICASTES1C_vS1D_EENS_8epilogue10collective18CollectiveEpilogueINS1G_22Sm90TmaWarpSpecializedILi4ELi2ELi16ELb1ELb0EEEJSJ_NS5_IJSG_NSA_ILi32EEEEEESK_SL_SK_SL_NS1G_6fusion15FusionCallbacksIS1K_NS1N_13LinCombEltActINS1G_6thread4SiLuESK_fSK_fLNS_15FloatRoundStyleE2EEESJ_S1M_JEEES12_NS13_INS14_ILi2ELi4ELi3EEES17_NSV_INS5_IJS18_S1L_EEENS5_IJS1L_SC_EEEEEEENS4_17SM75_U32x4_LDSM_NENS4_14SM90_TMA_STOREES1Z_NS4_17SM90_U32x4_STSM_NENS4_9Copy_AtomIJS22_NS_6half_tEEEEvEEEvvEEEEvNT_6ParamsE)
        .other          _ZN7cutlass13device_kernelINS_4gemm6kernel13GemmUniversalIN4cute5tupleIJiiiiEEENS1_10collective13CollectiveMmaINS1_34MainloopSm90TmaGmmaWarpSpecializedILi4ENS5_IJNS4_1CILi2EEENSA_ILi1EEESC_EEENS1_35KernelTmaWarpSpecializedCooperativeEEENS5_IJNSA_ILi128EEENSA_ILi256EEENSA_ILi64EEEEEENS_10bfloat16_tENS5_IJlSC_lEEESK_SL_NS4_8TiledMMAINS4_8MMA_AtomIJNS4_4SM904GMMA28MMA_64x256x16_F32BF16BF16_SSILNSP_5MajorE0ELSR_0ELNSP_7ScaleInE1ELSS_1EEEEEENS4_6LayoutISD_NS5_IJSC_NSA_ILi0EEESW_EEEEENS5_IJNS4_10UnderscoreESZ_SZ_EEEEENS4_13SM90_TMA_LOADENS4_14ComposedLayoutINS4_7SwizzleILi3ELi4ELi3EEENS4_18smem_ptr_flag_bitsILi16EEENSV_INS5_IJNSA_ILi8EEESI_EEENS5_IJSI_SC_EEEEEEEvNS4_8identityENS4_23SM90_TMA_LOAD_MULTICASTES1C_vS1D_EENS_8epilogue10collective18CollectiveEpilogueINS1G_22Sm90TmaWarpSpecializedILi4ELi2ELi16ELb1ELb0EEEJSJ_NS5_IJSG_NSA_ILi32EEEEEESK_SL_SK_SL_NS1G_6fusion15FusionCallbacksIS1K_NS1N_13LinCombEltActINS1G_6thread4SiLuESK_fSK_fLNS_15FloatRoundStyleE2EEESJ_S1M_JEEES12_NS13_INS14_ILi2ELi4ELi3EEES17_NSV_INS5_IJS18_S1L_EEENS5_IJS1L_SC_EEEEEEENS4_17SM75_U32x4_LDSM_NENS4_14SM90_TMA_STOREES1Z_NS4_17SM90_U32x4_STSM_NENS4_9Copy_AtomIJS22_NS_6half_tEEEEvEEEvvEEEEvNT_6ParamsE,@"STO_CUDA_ENTRY STV_DEFAULT"
_ZN7cutlass13device_kernelINS_4gemm6kernel13GemmUniversalIN4cute5tupleIJiiiiEEENS1_10collective13CollectiveMmaINS1_34MainloopSm90TmaGmmaWarpSpecializedILi4ENS5_IJNS4_1CILi2EEENSA_ILi1EEESC_EEENS1_35KernelTmaWarpSpecializedCooperativeEEENS5_IJNSA_ILi128EEENSA_ILi256EEENSA_ILi64EEEEEENS_10bfloat16_tENS5_IJlSC_lEEESK_SL_NS4_8TiledMMAINS4_8MMA_AtomIJNS4_4SM904GMMA28MMA_64x256x16_F32BF16BF16_SSILNSP_5MajorE0ELSR_0ELNSP_7ScaleInE1ELSS_1EEEEEENS4_6LayoutISD_NS5_IJSC_NSA_ILi0EEESW_EEEEENS5_IJNS4_10UnderscoreESZ_SZ_EEEEENS4_13SM90_TMA_LOADENS4_14ComposedLayoutINS4_7SwizzleILi3ELi4ELi3EEENS4_18smem_ptr_flag_bitsILi16EEENSV_INS5_IJNSA_ILi8EEESI_EEENS5_IJSI_SC_EEEEEEEvNS4_8identityENS4_23SM90_TMA_LOAD_MULTICASTES1C_vS1D_EENS_8epilogue10collective18CollectiveEpilogueINS1G_22Sm90TmaWarpSpecializedILi4ELi2ELi16ELb1ELb0EEEJSJ_NS5_IJSG_NSA_ILi32EEEEEESK_SL_SK_SL_NS1G_6fusion15FusionCallbacksIS1K_NS1N_13LinCombEltActINS1G_6thread4SiLuESK_fSK_fLNS_15FloatRoundStyleE2EEESJ_S1M_JEEES12_NS13_INS14_ILi2ELi4ELi3EEES17_NSV_INS5_IJS18_S1L_EEENS5_IJS1L_SC_EEEEEEENS4_17SM75_U32x4_LDSM_NENS4_14SM90_TMA_STOREES1Z_NS4_17SM90_U32x4_STSM_NENS4_9Copy_AtomIJS22_NS_6half_tEEEEvEEEvvEEEEvNT_6ParamsE:
[----:B------:R-:W1:Y:S01]  /*0000*/  LDC R1, c[0x0][0x28] ;  /* 0x00000a00ff017b82 */ /* 0x000e620000000800 */
[----:B------:R-:W2:Y:S07]  /*0010*/  S2R R18, SR_TID.X ;  /* 0x0000000000127919 */ /* 0x000eae0000002100 */
[----:B------:R-:W3:Y:S01]  /*0020*/  LDC.64 R4, c[0x0][0x588] ;  /* 0x00016200ff047b82 */ /* 0x000ee20000000a00 */
[----:B------:R-:W-:Y:S01]  /*0030*/  ELECT P0, URZ, PT ;  /* 0x00000000003f782f */ /* 0x000fe20003800000 */
[----:B------:R-:W-:Y:S01]  /*0040*/  BSSY B0, `(.L_x_0) ;  /* 0x0000016000007945 */ /* 0x000fe20003800000 */
[----:B--2---:R-:W-:-:S02]  /*0050*/  SHF.R.U32.HI R8, RZ, 0x5, R18 ;  /* 0x00000005ff087819 */ /* 0x004fc40000011612 */
[----:B------:R-:W-:-:S03]  /*0060*/  SHF.R.U32.HI R2, RZ, 0x7, R18 ;  /* 0x00000007ff027819 */ /* 0x000fc60000011612 */
[----:B------:R-:W2:Y:S04]  /*0070*/  SHFL.IDX PT, R0, R8, RZ, 0x1f ;  /* 0x00001fff08007589 */ /* 0x000ea800000e0000 */
[----:B------:R4:W1:Y:S01]  /*0080*/  SHFL.IDX PT, R7, R2, RZ, 0x1f ;  /* 0x00001fff02077589 */ /* 0x00086200000e0000 */
[----:B--2---:R-:W-:Y:S02]  /*0090*/  ISETP.NE.OR P0, PT, R0, RZ, !P0 ;  /* 0x000000ff0000720c */ /* 0x004fe40004705670 */
[----:B------:R-:W-:-:S11]  /*00a0*/  SHF.R.S32.HI R3, RZ, 0x1f, R0 ;  /* 0x0000001fff037819 */ /* 0x000fd60000011400 */
[----:B-1-34-:R-:W-:Y:S05]  /*00b0*/  @P0 BRA `(.L_x_1) ;  /* 0x0000000000380947 */ /* 0x01afea0003800000 */
[----:B------:R-:W-:Y:S02]  /*00c0*/  ULDC.64 UR4, c[0x0][0x198] ;  /* 0x0000660000047ab9 */ /* 0x000fe40000000a00 */
[----:B------:R-:W-:Y:S02]  /*00d0*/  UIADD3 UR6, UP0, UR4, 0xf0, URZ ;  /* 0x000000f004067890 */ /* 0x000fe4000ff1e03f */
[----:B------:R-:W-:Y:S02]  /*00e0*/  UIADD3 UR8, UP1, UR4, 0x1f0, URZ ;  /* 0x000001f004087890 */ /* 0x000fe4000ff3e03f */
[----:B------:R-:W-:Y:S02]  /*00f0*/  UIADD3 UR10, UP2, UR4, 0x3f0, URZ ;  /* 0x000003f0040a7890 */ /* 0x000fe4000ff5e03f */
[----:B------:R-:W-:Y:S02]  /*0100*/  UIADD3 UR4, UP3, UR4, 0x4f0, URZ ;  /* 0x000004f004047890 */ /* 0x000fe4000ff7e03f */
[----:B------:R-:W-:-:S02]  /*0110*/  UIADD3.X UR7, URZ, UR5, URZ, UP0, !UPT ;  /* 0x000000053f077290 */ /* 0x000fc400087fe43f */
[----:B------:R-:W-:Y:S02]  /*0120*/  UIADD3.X UR9, URZ, UR5, URZ, UP1, !UPT ;  /* 0x000000053f097290 */ /* 0x000fe40008ffe43f */
[----:B------:R-:W-:Y:S02]  /*0130*/  UIADD3.X UR11, URZ, UR5, URZ, UP2, !UPT ;  /* 0x000000053f0b7290 */ /* 0x000fe400097fe43f */
[----:B------:R-:W-:-:S03]  /*0140*/  UIADD3.X UR5, URZ, UR5, URZ, UP3, !UPT ;  /* 0x000000053f057290 */ /* 0x000fc60009ffe43f */
[----:B------:R1:W-:Y:S02]  /*0150*/  UTMACCTL.PF [UR6] ;  /* 0x00000000060079b9 */ /* 0x0003e40008040000 */
[----:B------:R1:W-:Y:S02]  /*0160*/  UTMACCTL.PF [UR8] ;  /* 0x00000000080079b9 */ /* 0x0003e40008040000 */
[----:B------:R1:W-:Y:S02]  /*0170*/  UTMACCTL.PF [UR10] ;  /* 0x000000000a0079b9 */ /* 0x0003e40008040000 */
[----:B------:R1:W-:Y:S02]  /*0180*/  UTMACCTL.PF [UR4] ;  /* 0x00000000040079b9 */ /* 0x0003e40008040000 */
[----:B-1----:R-:W-:Y:S01]  /*0190*/  NOP ;  /* 0x0000000000007918 */ /* 0x002fe20000000000 */
.L_x_1:
[----:B------:R-:W-:Y:S05]  /*01a0*/  BSYNC B0 ;  /* 0x0000000000007941 */ /* 0x000fea0003800000 */
.L_x_0:
[----:B------:R-:W-:Y:S01]  /*01b0*/  ULDC.64 UR4, c[0x0][0x590] ;  /* 0x0001640000047ab9 */ /* 0x000fe20000000a00 */
[----:B------:R-:W-:Y:S01]  /*01c0*/  LEA.HI R3, R3, R0, RZ, 0x2 ;  /* 0x0000000003037211 */ /* 0x000fe200078f10ff */
[----:B------:R-:W-:Y:S01]  /*01d0*/  ULDC.64 UR48, c[0x0][0x208] ;  /* 0x0000820000307ab9 */ /* 0x000fe20000000a00 */
[----:B------:R-:W-:Y:S02]  /*01e0*/  ISETP.NE.U32.AND P2, PT, RZ, UR4, PT ;  /* 0x00000004ff007c0c */ /* 0x000fe4000bf45070 */
[----:B------:R-:W-:Y:S02]  /*01f0*/  LOP3.LUT R3, R3, 0xfffffffc, RZ, 0xc0, !PT ;  /* 0xfffffffc03037812 */ /* 0x000fe400078ec0ff */
[----:B------:R-:W-:Y:S02]  /*0200*/  ISETP.NE.AND.EX P3, PT, RZ, UR5, PT, P2 ;  /* 0x00000005ff007c0c */ /* 0x000fe4000bf65320 */
[----:B------:R-:W-:Y:S02]  /*0210*/  IADD3 R0, R0, -R3, RZ ;  /* 0x8000000300007210 */ /* 0x000fe40007ffe0ff */
[----:B------:R-:W-:-:S02]  /*0220*/  PRMT R6, RZ, 0x7610, R6 ;  /* 0x00007610ff067816 */ /* 0x000fc40000000006 */
[----:B------:R-:W-:Y:S02]  /*0230*/  MOV R2, R4 ;  /* 0x0000000400027202 */ /* 0x000fe40000000f00 */
[----:B------:R-:W-:-:S05]  /*0240*/  MOV R3, R5 ;  /* 0x0000000500037202 */ /* 0x000fca0000000f00 */
[----:B------:R-:W-:Y:S05]  /*0250*/  @P3 BRA `(.L_x_2) ;  /* 0x0000000000303947 */ /* 0x000fea0003800000 */
[----:B------:R-:W-:Y:S02]  /*0260*/  ULDC.64 UR6, c[0x0][0x588] ;  /* 0x0001620000067ab9 */ /* 0x000fe40000000a00 */
[----:B------:R-:W-:-:S04]  /*0270*/  ISETP.NE.U32.AND P0, PT, RZ, UR6, PT ;  /* 0x00000006ff007c0c */ /* 0x000fc8000bf05070 */
[----:B------:R-:W-:-:S13]  /*0280*/  ISETP.NE.AND.EX P0, PT, RZ, UR7, PT, P0 ;  /* 0x00000007ff007c0c */ /* 0x000fda000bf05300 */
[----:B------:R-:W-:Y:S05]  /*0290*/  @!P0 BRA `(.L_x_3) ;  /* 0x0000000000108947 */ /* 0x000fea0003800000 */
[----:B------:R-:W2:Y:S02]  /*02a0*/  LDG.E R6, desc[UR48][R2.64] ;  /* 0x0000003002067981 */ /* 0x000ea4000c1e1900 */
[----:B--2---:R-:W-:Y:S02]  /*02b0*/  FSETP.NEU.AND P1, PT, R6, RZ, PT ;  /* 0x000000ff0600720b */ /* 0x004fe40003f2d000 */
[----:B------:R-:W-:Y:S01]  /*02c0*/  MOV R6, 0x1 ;  /* 0x0000000100067802 */ /* 0x000fe20000000f00 */
[----:B------:R-:W-:Y:S10]  /*02d0*/  BRA `(.L_x_2) ;  /* 0x0000000000107947 */ /* 0x000ff40003800000 */
.L_x_3:
[----:B------:R-:W-:Y:S01]  /*02e0*/  ULDC UR6, c[0x0][0x580] ;  /* 0x0001600000067ab9 */ /* 0x000fe20000000800 */
[----:B------:R-:W-:Y:S02]  /*02f0*/  MOV R6, 0x1 ;  /* 0x0000000100067802 */ /* 0x000fe40000000f00 */
[----:B------:R-:W-:Y:S02]  /*0300*/  CS2R R2, SRZ ;  /* 0x0000000000027805 */ /* 0x000fe4000001ff00 */
[----:B------:R-:W-:-:S13]  /*0310*/  FSETP.NEU.AND P1, PT, RZ, UR6, PT ;  /* 0x00000006ff007c0b */ /* 0x000fda000bf2d000 */
.L_x_2:
[----:B------:R-:W-:Y:S02]  /*0320*/  ISETP.NE.U32.AND P4, PT, R2, RZ, PT ;  /* 0x000000ff0200720c */ /* 0x000fe40003f85070 */
[----:B------:R-:W-:Y:S02]  /*0330*/  ISETP.NE.AND.EX P5, PT, RZ, UR5, PT, P2 ;  /* 0x00000005ff007c0c */ /* 0x000fe4000bfa5320 */
[----:B------:R-:W-:Y:S02]  /*0340*/  ISETP.NE.AND.EX P2, PT, R3, RZ, PT, P4 ;  /* 0x000000ff0300720c */ /* 0x000fe40003f45340 */
[----:B------:R-:W-:-:S11]  /*0350*/  PLOP3.LUT P0, PT, PT, PT, PT, 0x8, 0x0 ;  /* 0x000000000000781c */ /* 0x000fd60003f0e170 */
[----:B------:R-:W-:Y:S05]  /*0360*/  @P2 BRA P5, `(.L_x_4) ;  /* 0x0000000000342947 */ /* 0x000fea0002800000 */
[----:B------:R-:W-:-:S04]  /*0370*/  ISETP.NE.U32.AND P0, PT, RZ, UR4, PT ;  /* 0x00000004ff007c0c */ /* 0x000fc8000bf05070 */
[----:B------:R-:W-:-:S13]  /*0380*/  ISETP.NE.AND.EX P0, PT, RZ, UR5, PT, P0 ;  /* 0x00000005ff007c0c */ /* 0x000fda000bf05300 */
[----:B------:R-:W-:Y:S05]  /*0390*/  @!P0 BRA `(.L_x_5) ;  /* 0x0000000000248947 */ /* 0x000fea0003800000 */
[----:B------:R-:W-:Y:S02]  /*03a0*/  PRMT R6, R6, 0x9910, RZ ;  /* 0x0000991006067816 */ /* 0x000fe400000000ff */
[----:B------:R-:W-:Y:S02]  /*03b0*/  ISETP.NE.U32.AND P0, PT, R2, RZ, PT ;  /* 0x000000ff0200720c */ /* 0x000fe40003f05070 */
[----:B------:R-:W-:Y:S02]  /*03c0*/  ISETP.NE.AND P2, PT, R6, RZ, PT ;  /* 0x000000ff0600720c */ /* 0x000fe40003f45270 */
[----:B------:R-:W-:Y:S02]  /*03d0*/  ISETP.NE.AND.EX P0, PT, R3, RZ, PT, P0 ;  /* 0x000000ff0300720c */ /* 0x000fe40003f05300 */
[----:B------:R-:W-:-:S09]  /*03e0*/  SEL R2, RZ, 0xffffffff, P1 ;  /* 0xffffffffff027807 */ /* 0x000fd20000800000 */
[----:B------:R-:W-:-:S04]  /*03f0*/  @!P2 SEL R2, RZ, 0xffffffff, P0 ;  /* 0xffffffffff02a807 */ /* 0x000fc80000000000 */
[----:B------:R-:W-:-:S04]  /*0400*/  LOP3.LUT R2, R2, 0x1, RZ, 0xc0, !PT ;  /* 0x0000000102027812 */ /* 0x000fc800078ec0ff */
[----:B------:R-:W-:Y:S01]  /*0410*/  ISETP.EQ.U32.AND P0, PT, R2, 0x1, PT ;  /* 0x000000010200780c */ /* 0x000fe20003f02070 */
[----:B------:R-:W-:-:S12]  /*0420*/  BRA `(.L_x_4) ;  /* 0x0000000000047947 */ /* 0x000fd80003800000 */
.L_x_5:
[----:B------:R-:W-:-:S13]  /*0430*/  PLOP3.LUT P0, PT, P1, PT, PT, 0x8, 0x0 ;  /* 0x000000000000781c */ /* 0x000fda0000f0e170 */
.L_x_4:
[----:B------:R-:W1:Y:S02]  /*0440*/  SHFL.IDX PT, R2, R8, RZ, 0x1f ;  /* 0x00001fff08027589 */ /* 0x000e6400000e0000 */
[----:B-1----:R-:W-:-:S13]  /*0450*/  ISETP.NE.AND P1, PT, R2, RZ, PT ;  /* 0x000000ff0200720c */ /* 0x002fda0003f25270 */
[----:B------:R-:W-:Y:S05]  /*0460*/  @P1 BRA `(.L_x_6) ;  /* 0x0000000000581947 */ /* 0x000fea0003800000 */
[----:B------:R-:W1:Y:S01]  /*0470*/  S2UR UR8, SR_CgaCtaId ;  /* 0x00000000000879c3 */ /* 0x000e620000008800 */
[----:B------:R-:W-:Y:S01]  /*0480*/  UMOV UR4, 0x400 ;  /* 0x0000040000047882 */ /* 0x000fe20000000000 */
[----:B------:R-:W-:Y:S01]  /*0490*/  UMOV UR5, 0x1 ;  /* 0x0000000100057882 */ /* 0x000fe20000000000 */
[----:B------:R-:W-:Y:S01]  /*04a0*/  UMOV UR6, 0x4 ;  /* 0x0000000400067882 */ /* 0x000fe20000000000 */
[----:B------:R-:W-:Y:S01]  /*04b0*/  ELECT P1, URZ, PT ;  /* 0x00000000003f782f */ /* 0x000fe20003820000 */
[----:B------:R-:W-:-:S04]  /*04c0*/  UIADD3 UR6, -UR6, 0x100000, URZ ;  /* 0x0010000006067890 */ /* 0x000fc8000fffe13f */
[----:B------:R-:W-:Y:S02]  /*04d0*/  USHF.L.U32 UR7, UR6, 0xb, URZ ;  /* 0x0000000b06077899 */ /* 0x000fe4000800063f */
[----:B------:R-:W-:Y:S02]  /*04e0*/  USHF.L.U32 UR6, UR6, 0x1, URZ ;  /* 0x0000000106067899 */ /* 0x000fe4000800063f */
[----:B-1----:R-:W-:Y:S02]  /*04f0*/  ULEA UR8, UR8, UR4, 0x18 ;  /* 0x0000000408087291 */ /* 0x002fe4000f8ec03f */
[----:B------:R-:W-:-:S04]  /*0500*/  UIADD3 UR4, -UR5, 0x100000, URZ ;  /* 0x0010000005047890 */ /* 0x000fc8000fffe13f */
[----:B------:R-:W-:Y:S02]  /*0510*/  USHF.L.U32 UR5, UR4, 0xb, URZ ;  /* 0x0000000b04057899 */ /* 0x000fe4000800063f */
[----:B------:R-:W-:Y:S01]  /*0520*/  USHF.L.U32 UR4, UR4, 0x1, URZ ;  /* 0x0000000104047899 */ /* 0x000fe2000800063f */
[----:B------:R-:W1:Y:S11]  /*0530*/  FENCE.VIEW.ASYNC.S ;  /* 0x00000000000073c6 */ /* 0x000e760000000000 */
[----:B-1----:R1:W2:Y:S01]  /*0540*/  SYNCS.EXCH.64 URZ, [UR8], UR4 ;  /* 0x00000004083f75b2 */ /* 0x0022a20008000100 */
[----:B------:R1:W3:Y:S01]  /*0550*/  SYNCS.EXCH.64 URZ, [UR8+0x20], UR6 ;  /* 0x00002006083f75b2 */ /* 0x0002e20008000100 */
[----:B------:R1:W4:Y:S01]  /*0560*/  SYNCS.EXCH.64 URZ, [UR8+0x8], UR4 ;  /* 0x00000804083f75b2 */ /* 0x0003220008000100 */
[----:B------:R1:W1:Y:S01]  /*0570*/  SYNCS.EXCH.64 URZ, [UR8+0x28], UR6 ;  /* 0x00002806083f75b2 */ /* 0x0002620008000100 */
[----:B------:R1:W1:Y:S01]  /*0580*/  SYNCS.EXCH.64 URZ, [UR8+0x10], UR4 ;  /* 0x00001004083f75b2 */ /* 0x0002620008000100 */
[----:B------:R1:W1:Y:S01]  /*0590*/  SYNCS.EXCH.64 URZ, [UR8+0x30], UR6 ;  /* 0x00003006083f75b2 */ /* 0x0002620008000100 */
[----:B------:R1:W1:Y:S01]  /*05a0*/  SYNCS.EXCH.64 URZ, [UR8+0x18], UR4 ;  /* 0x00001804083f75b2 */ /* 0x0002620008000100 */
[----:B------:R1:W1:Y:S01]  /*05b0*/  SYNCS.EXCH.64 URZ, [UR8+0x38], UR6 ;  /* 0x00003806083f75b2 */ /* 0x0002620008000100 */
[----:B------:R-:W-:Y:S01]  /*05c0*/  NOP ;  /* 0x0000000000007918 */ /* 0x000fe20000000000 */
.L_x_6:
[----:B------:R-:W5:Y:S01]  /*05d0*/  SHFL.IDX PT, R3, R8, RZ, 0x1f ;  /* 0x00001fff08037589 */ /* 0x000f6200000e0000 */
[----:B------:R-:W1:Y:S01]  /*05e0*/  S2UR UR9, SR_CTAID.X ;  /* 0x00000000000979c3 */ /* 0x000e620000002500 */
[----:B------:R-:W-:Y:S01]  /*05f0*/  NOP ;  /* 0x0000000000007918 */ /* 0x000fe20000000000 */
[----:B-----5:R-:W-:Y:S02]  /*0600*/  ISETP.NE.AND P1, PT, R3, RZ, PT ;  /* 0x000000ff0300720c */ /* 0x020fe40003f25270 */
[----:B------:R-:W-:-:S04]  /*0610*/  SHF.R.S32.HI R3, RZ, 0x1f, R18 ;  /* 0x0000001fff037819 */ /* 0x000fc80000011412 */
[----:B------:R-:W-:-:S07]  /*0620*/  LEA.HI R3, R3, R18, RZ, 0x7 ;  /* 0x0000001203037211 */ /* 0x000fce00078f38ff */
[----:B-1----:R-:W-:Y:S05]  /*0630*/  @P1 BRA `(.L_x_7) ;  /* 0x0000000000581947 */ /* 0x002fea0003800000 */
[----:B------:R-:W1:Y:S01]  /*0640*/  S2UR UR5, SR_CgaCtaId ;  /* 0x00000000000579c3 */ /* 0x000e620000008800 */
[----:B------:R-:W-:Y:S01]  /*0650*/  UMOV UR4, 0x400 ;  /* 0x0000040000047882 */ /* 0x000fe20000000000 */
[----:B------:R-:W-:Y:S01]  /*0660*/  UMOV UR6, 0x20 ;  /* 0x0000002000067882 */ /* 0x000fe20000000000 */
[----:B------:R-:W-:Y:S01]  /*0670*/  UMOV UR7, 0x100 ;  /* 0x0000010000077882 */ /* 0x000fe20000000000 */
[----:B------:R-:W-:Y:S01]  /*0680*/  ELECT P1, URZ, PT ;  /* 0x00000000003f782f */ /* 0x000fe20003820000 */
[----:B-1----:R-:W-:Y:S02]  /*0690*/  ULEA UR8, UR5, UR4, 0x18 ;  /* 0x0000000405087291 */ /* 0x002fe4000f8ec03f */
[----:B------:R-:W-:-:S04]  /*06a0*/  UIADD3 UR4, -UR6, 0x100000, URZ ;  /* 0x0010000006047890 */ /* 0x000fc8000fffe13f */
[----:B------:R-:W-:Y:S02]  /*06b0*/  USHF.L.U32 UR5, UR4, 0xb, URZ ;  /* 0x0000000b04057899 */ /* 0x000fe4000800063f */
[----:B------:R-:W-:Y:S02]  /*06c0*/  USHF.L.U32 UR4, UR4, 0x1, URZ ;  /* 0x0000000104047899 */ /* 0x000fe4000800063f */
[----:B------:R-:W-:-:S04]  /*06d0*/  UIADD3 UR6, -UR7, 0x100000, URZ ;  /* 0x0010000007067890 */ /* 0x000fc8000fffe13f */
[----:B------:R-:W-:Y:S02]  /*06e0*/  USHF.L.U32 UR7, UR6, 0xb, URZ ;  /* 0x0000000b06077899 */ /* 0x000fe4000800063f */
[----:B------:R-:W-:Y:S01]  /*06f0*/  USHF.L.U32 UR6, UR6, 0x1, URZ ;  /* 0x0000000106067899 */ /* 0x000fe2000800063f */
[----:B------:R-:W1:Y:S03]  /*0700*/  FENCE.VIEW.ASYNC.S ;  /* 0x00000000000073c6 */ /* 0x000e660000000000 */
[----:B-1----:R1:W1:Y:S08]  /*0710*/  SYNCS.EXCH.64 URZ, [UR8+0x40], UR4 ;  /* 0x00004004083f75b2 */ /* 0x0022700008000100 */
[----:B------:R1:W1:Y:S01]  /*0720*/  SYNCS.EXCH.64 URZ, [UR8+0x60], UR6 ;  /* 0x00006006083f75b2 */ /* 0x0002620008000100 */
[----:B------:R1:W1:Y:S01]  /*0730*/  SYNCS.EXCH.64 URZ, [UR8+0x48], UR4 ;  /* 0x00004804083f75b2 */ /* 0x0002620008000100 */
[----:B------:R1:W1:Y:S01]  /*0740*/  SYNCS.EXCH.64 URZ, [UR8+0x68], UR6 ;  /* 0x00006806083f75b2 */ /* 0x0002620008000100 */
[----:B------:R1:W1:Y:S01]  /*0750*/  SYNCS.EXCH.64 URZ, [UR8+0x50], UR4 ;  /* 0x00005004083f75b2 */ /* 0x0002620008000100 */
[----:B------:R1:W1:Y:S01]  /*0760*/  SYNCS.EXCH.64 URZ, [UR8+0x70], UR6 ;  /* 0x00007006083f75b2 */ /* 0x0002620008000100 */
[----:B------:R1:W1:Y:S01]  /*0770*/  SYNCS.EXCH.64 URZ, [UR8+0x58], UR4 ;  /* 0x00005804083f75b2 */ /* 0x0002620008000100 */
[----:B------:R1:W1:Y:S01]  /*0780*/  SYNCS.EXCH.64 URZ, [UR8+0x78], UR6 ;  /* 0x00007806083f75b2 */ /* 0x0002620008000100 */
[----:B------:R-:W-:Y:S01]  /*0790*/  NOP ;  /* 0x0000000000007918 */ /* 0x000fe20000000000 */
.L_x_7:
[----:B------:R-:W-:Y:S01]  /*07a0*/  LOP3.LUT R3, R3, 0xffffff80, RZ, 0xc0, !PT ;  /* 0xffffff8003037812 */ /* 0x000fe200078ec0ff */
[----:B------:R-:W5:Y:S01]  /*07b0*/  S2R R6, SR_CTAID.Y ;  /* 0x0000000000067919 */ /* 0x000f620000002600 */
[----:B------:R-:W-:Y:S01]  /*07c0*/  I2FP.F32.U32 R12, UR9 ;  /* 0x00000009000c7c45 */ /* 0x000fe20008201000 */
[----:B-1----:R-:W-:Y:S01]  /*07d0*/  ULDC UR4, c[0x0][0x150] ;  /* 0x0000540000047ab9 */ /* 0x002fe20000000800 */
[----:B------:R-:W-:Y:S01]  /*07e0*/  SHF.R.S32.HI R11, RZ, 0x1f, R2 ;  /* 0x0000001fff0b7819 */ /* 0x000fe20000011402 */
[----:B------:R-:W-:Y:S01]  /*07f0*/  IMAD.IADD R3, R18, 0x1, -R3 ;  /* 0x0000000112037824 */ /* 0x000fe200078e0a03 */
[----:B------:R-:W1:Y:S01]  /*0800*/  SHFL.IDX PT, R8, R8, RZ, 0x1f ;  /* 0x00001fff08087589 */ /* 0x000e6200000e0000 */
[----:B------:R-:W-:Y:S01]  /*0810*/  FMUL R12, R12, UR4 ;  /* 0x000000040c0c7c20 */ /* 0x000fe20008400000 */
[----:B------:R-:W2:Y:S01]  /*0820*/  LDC R13, c[0x0][0x144] ;  /* 0x00005100ff0d7b82 */ /* 0x000ea20000000800 */
[----:B------:R-:W-:Y:S02]  /*0830*/  LEA.HI R11, R11, R2, RZ, 0x2 ;  /* 0x000000020b0b7211 */ /* 0x000fe400078f10ff */
[----:B------:R-:W-:-:S02]  /*0840*/  ELECT P1, URZ, PT ;  /* 0x00000000003f782f */ /* 0x000fc40003820000 */
[----:B------:R-:W-:Y:S01]  /*0850*/  SHF.R.S32.HI R10, RZ, 0x1f, R3 ;  /* 0x0000001fff0a7819 */ /* 0x000fe20000011403 */
[----:B------:R-:W-:Y:S01]  /*0860*/  ULDC UR4, c[0x0][0x154] ;  /* 0x0000550000047ab9 */ /* 0x000fe20000000800 */
[----:B------:R-:W3:Y:S01]  /*0870*/  F2I.U32.TRUNC.NTZ R12, R12 ;  /* 0x0000000c000c7305 */ /* 0x000ee2000020f000 */
[----:B------:R-:W-:Y:S01]  /*0880*/  LOP3.LUT R11, R11, 0x3ffffffc, RZ, 0xc0, !PT ;  /* 0x3ffffffc0b0b7812 */ /* 0x000fe200078ec0ff */
[----:B------:R-:W-:Y:S01]  /*0890*/  NOP ;  /* 0x0000000000007918 */ /* 0x000fe20000000000 */
[----:B------:R-:W-:Y:S02]  /*08a0*/  LEA.HI R10, R10, R3, RZ, 0x3 ;  /* 0x000000030a0a7211 */ /* 0x000fe400078f18ff */
[----:B------:R-:W-:Y:S02]  /*08b0*/  IADD3 R11, R2, -R11, RZ ;  /* 0x8000000b020b7210 */ /* 0x000fe40007ffe0ff */
[--C-:B------:R-:W-:Y:S02]  /*08c0*/  SHF.R.S32.HI R9, RZ, 0x3, R10.reuse ;  /* 0x00000003ff097819 */ /* 0x100fe4000001140a */
[----:B------:R-:W-:-:S02]  /*08d0*/  SHF.R.S32.HI R10, RZ, 0x1f, R10 ;  /* 0x0000001fff0a7819 */ /* 0x000fc4000001140a */
[----:B------:R-:W-:Y:S02]  /*08e0*/  ISETP.NE.AND P4, PT, R0, RZ, PT ;  /* 0x000000ff0000720c */ /* 0x000fe40003f85270 */
[----:B------:R-:W-:Y:S02]  /*08f0*/  LEA.HI R10, R10, R9, RZ, 0x2 ;  /* 0x000000090a0a7211 */ /* 0x000fe400078f10ff */
[----:B---3--:R-:W-:Y:S02]  /*0900*/  IADD3 R14, -R12, RZ, RZ ;  /* 0x000000ff0c0e7210 */ /* 0x008fe40007ffe1ff */
[----:B------:R-:W-:Y:S02]  /*0910*/  LOP3.LUT R10, R10, 0xfffffffc, RZ, 0xc0, !PT ;  /* 0xfffffffc0a0a7812 */ /* 0x000fe400078ec0ff */
[----:B-1----:R-:W-:Y:S02]  /*0920*/  ISETP.NE.OR P1, PT, R8, RZ, !P1 ;  /* 0x000000ff0800720c */ /* 0x002fe40004f25670 */
[----:B------:R-:W-:-:S02]  /*0930*/  IADD3 R10, R9, -R10, RZ ;  /* 0x8000000a090a7210 */ /* 0x000fc40007ffe0ff */
[----:B-----5:R-:W-:Y:S01]  /*0940*/  I2FP.F32.U32 R8, R6 ;  /* 0x0000000600087245 */ /* 0x020fe20000201000 */
[----:B------:R-:W1:Y:S01]  /*0950*/  LDC R9, c[0x0][0x148] ;  /* 0x00005200ff097b82 */ /* 0x000e620000000800 */
[----:B------:R-:W-:Y:S02]  /*0960*/  LEA R10, R11, R10, 0x2 ;  /* 0x0000000a0b0a7211 */ /* 0x000fe400078e10ff */
[----:B------:R-:W-:Y:S01]  /*0970*/  ISETP.EQ.OR P2, PT, R0, 0x3, !P4 ;  /* 0x000000030000780c */ /* 0x000fe20006742670 */
[----:B------:R-:W-:Y:S01]  /*0980*/  FMUL R12, R8, UR4 ;  /* 0x00000004080c7c20 */ /* 0x000fe20008400000 */
[C---:B------:R-:W-:Y:S01]  /*0990*/  LEA.HI R2, R10.reuse, R10, RZ, 0x1 ;  /* 0x0000000a0a027211 */ /* 0x040fe200078f08ff */
[----:B------:R-:W-:Y:S01]  /*09a0*/  IMAD.SHL.U32 R153, R10, 0x4, RZ ;  /* 0x000000040a997824 */ /* 0x000fe200078e00ff */
[----:B------:R-:W-:Y:S01]  /*09b0*/  ISETP.EQ.AND P2, PT, R7, RZ, P2 ;  /* 0x000000ff0700720c */ /* 0x000fe20001742270 */
[----:B------:R-:W-:Y:S01]  /*09c0*/  VOTEU.ALL UP0, P1 ;  /* 0x00000000003f7886 */ /* 0x000fe20000800000 */
[----:B------:R-:W-:Y:S01]  /*09d0*/  LOP3.LUT R11, R2, 0xfffffffe, RZ, 0xc0, !PT ;  /* 0xfffffffe020b7812 */ /* 0x000fe200078ec0ff */
[----:B--2---:R-:W-:Y:S01]  /*09e0*/  IMAD R8, R13, R14, UR9 ;  /* 0x000000090d087e24 */ /* 0x004fe2000f8e020e */
[----:B------:R-:W2:Y:S01]  /*09f0*/  F2I.U32.TRUNC.NTZ R12, R12 ;  /* 0x0000000c000c7305 */ /* 0x000ea2000020f000 */
[C---:B------:R-:W-:Y:S01]  /*0a00*/  LOP3.LUT R153, R10.reuse, 0xc, R153, 0x78, !PT ;  /* 0x0000000c0a997812 */ /* 0x040fe200078e7899 */
[----:B------:R-:W3:Y:S01]  /*0a10*/  @!UP0 S2UR UR7, SR_CgaCtaId ;  /* 0x00000000000789c3 */ /* 0x000ee20000008800 */
[----:B------:R-:W-:Y:S01]  /*0a20*/  IADD3 R11, R10, -R11, RZ ;  /* 0x8000000b0a0b7210 */ /* 0x000fe20007ffe0ff */
[----:B------:R-:W-:Y:S01]  /*0a30*/  UMOV UR4, 0x20 ;  /* 0x0000002000047882 */ /* 0x000fe20000000000 */
[----:B------:R-:W-:Y:S01]  /*0a40*/  @!UP0 UMOV UR6, 0x400 ;  /* 0x0000040000068882 */ /* 0x000fe20000000000 */
[----:B------:R-:W-:-:S04]  /*0a50*/  @!UP0 UIADD3 UR4, -UR4, 0x100000, URZ ;  /* 0x0010000004048890 */ /* 0x000fc8000fffe13f */
[----:B------:R-:W-:Y:S02]  /*0a60*/  @!UP0 USHF.L.U32 UR5, UR4, 0xb, URZ ;  /* 0x0000000b04058899 */ /* 0x000fe4000800063f */
[----:B------:R-:W-:Y:S01]  /*0a70*/  @!UP0 USHF.L.U32 UR4, UR4, 0x1, URZ ;  /* 0x0000000104048899 */ /* 0x000fe2000800063f */
[----:B------:R-:W-:Y:S01]  /*0a80*/  ISETP.NE.AND P5, PT, R11, R8, PT ;  /* 0x000000080b00720c */ /* 0x000fe20003fa5270 */
[----:B------:R-:W-:Y:S01]  /*0a90*/  VOTEU.ALL UP1, P1 ;  /* 0x00000000003f7886 */ /* 0x000fe20000820000 */
[----:B------:R-:W-:Y:S01]  /*0aa0*/  SEL R17, RZ, 0x1, !P2 ;  /* 0x00000001ff117807 */ /* 0x000fe20005000000 */
[----:B------:R-:W5:Y:S01]  /*0ab0*/  LDC R10, c[0x0][0x140] ;  /* 0x00005000ff0a7b82 */ /* 0x000f620000000800 */
[----:B------:R-:W-:Y:S02]  /*0ac0*/  MOV R152, 0x1 ;  /* 0x0000000100987802 */ /* 0x000fe40000000f00 */
[----:B------:R-:W-:Y:S02]  /*0ad0*/  IADD3 R14, R7, -0x1, RZ ;  /* 0xffffffff070e7810 */ /* 0x000fe40007ffe0ff */
[----:B--2---:R-:W-:-:S05]  /*0ae0*/  IADD3 R24, -R12, RZ, RZ ;  /* 0x000000ff0c187210 */ /* 0x004fca0007ffe1ff */
[----:B------:R-:W-:Y:S01]  /*0af0*/  @P5 LEA.HI R2, R153, R153, RZ, 0x1 ;  /* 0x0000009999025211 */ /* 0x000fe200078f08ff */
[----:B-1----:R-:W-:-:S03]  /*0b00*/  IMAD R11, R9, R24, R6 ;  /* 0x00000018090b7224 */ /* 0x002fc600078e0206 */
[----:B------:R-:W-:Y:S01]  /*0b10*/  @P5 SHF.R.S32.HI R2, RZ, 0x1, R2 ;  /* 0x00000001ff025819 */ /* 0x000fe20000011402 */
[----:B---3--:R-:W-:-:S03]  /*0b20*/  @!UP0 ULEA UR6, UR7, UR6, 0x18 ;  /* 0x0000000607068291 */ /* 0x008fc6000f8ec03f */
[----:B------:R-:W-:Y:S01]  /*0b30*/  @P5 ISETP.NE.AND P6, PT, R2, R11, PT ;  /* 0x0000000b0200520c */ /* 0x000fe20003fc5270 */
[----:B------:R-:W-:Y:S01]  /*0b40*/  VOTEU.ALL UP0, P1 ;  /* 0x00000000003f7886 */ /* 0x000fe20000800000 */
[----:B------:R-:W-:Y:S02]  /*0b50*/  LOP3.LUT P1, RZ, R3, 0x7, RZ, 0xc0, !PT ;  /* 0x0000000703ff7812 */ /* 0x000fe4000782c0ff */
[----:B------:R-:W-:Y:S02]  /*0b60*/  @P5 SEL R152, RZ, 0x1, P6 ;  /* 0x00000001ff985807 */ /* 0x000fe40003000000 */
[----:B-----5:R-:W-:Y:S02]  /*0b70*/  ISETP.EQ.U32.AND P2, PT, R10, 0x1, PT ;  /* 0x000000010a00780c */ /* 0x020fe40003f42070 */
[----:B------:R-:W-:Y:S02]  /*0b80*/  ISETP.NE.AND P5, PT, R7, RZ, PT ;  /* 0x000000ff0700720c */ /* 0x000fe40003fa5270 */
[----:B------:R-:W-:Y:S01]  /*0b90*/  ISETP.LT.U32.AND P1, PT, R153, 0x2, !P1 ;  /* 0x000000029900780c */ /* 0x000fe20004f21070 */
[----:B------:R-:W1:Y:S02]  /*0ba0*/  FENCE.VIEW.ASYNC.S ;  /* 0x00000000000073c6 */ /* 0x000e640000000000 */
[----:B-1----:R1:W2:Y:S01]  /*0bb0*/  @!UP0 SYNCS.EXCH.64 URZ, [UR6+0x80], UR4 ;  /* 0x00008004063f85b2 */ /* 0x0022a20008000100 */
[----:B------:R-:W-:-:S02]  /*0bc0*/  ISETP.EQ.AND P6, PT, R0, 0x2, !P5 ;  /* 0x000000020000780c */ /* 0x000fc40006fc2270 */
[----:B------:R-:W-:Y:S02]  /*0bd0*/  SEL R3, RZ, 0x1, !P1 ;  /* 0x00000001ff037807 */ /* 0x000fe40004800000 */
[----:B------:R-:W-:Y:S02]  /*0be0*/  ISETP.GE.U32.AND P1, PT, R14, 0x2, PT ;  /* 0x000000020e00780c */ /* 0x000fe40003f26070 */
[----:B------:R-:W-:Y:S02]  /*0bf0*/  SEL R19, RZ, 0x1, !P6 ;  /* 0x00000001ff137807 */ /* 0x000fe40007000000 */
[----:B------:R-:W-:Y:S02]  /*0c00*/  LOP3.LUT R152, R152, R3, RZ, 0xc0, !PT ;  /* 0x0000000398987212 */ /* 0x000fe400078ec0ff */
[----:B------:R-:W-:Y:S02]  /*0c10*/  SEL R19, R19, 0x2, P1 ;  /* 0x0000000213137807 */ /* 0x000fe40000800000 */
[----:B------:R-:W-:Y:S01]  /*0c20*/  SEL R17, R17, 0x2, P1 ;  /* 0x0000000211117807 */ /* 0x000fe20000800000 */
[----:B------:R1:W3:Y:S01]  /*0c30*/  @!UP1 SYNCS.EXCH.64 URZ, [UR6+0x88], UR4 ;  /* 0x00008804063f95b2 */ /* 0x0002e20008000100 */
[----:B------:R-:W-:Y:S01]  /*0c40*/  NOP ;  /* 0x0000000000007918 */ /* 0x000fe20000000000 */
[----:B------:R-:W-:Y:S05]  /*0c50*/  @!P2 BRA `(.L_x_8) ;  /* 0x000000000008a947 */ /* 0x000fea0003800000 */
[----:B--234-:R-:W-:Y:S01]  /*0c60*/  UCGABAR_ARV ;  /* 0x00000000000079c7 */ /* 0x01cfe20008000000 */
[----:B------:R-:W-:Y:S05]  /*0c70*/  BRA `(.L_x_9) ;  /* 0x0000000000047947 */ /* 0x000fea0003800000 */
.L_x_8:
[----:B--234-:R-:W-:Y:S01]  /*0c80*/  NOP ;  /* 0x0000000000007918 */ /* 0x01cfe20000000000 */
.L_x_9:
[----:B------:R-:W2:Y:S01]  /*0c90*/  LDC R22, c[0x0][0x904] ;  /* 0x00024100ff167b82 */ /* 0x000ea20000000800 */
[----:B------:R-:W-:Y:S01]  /*0ca0*/  IMAD.MOV.U32 R3, RZ, RZ, RZ ;  /* 0x000000ffff037224 */ /* 0x000fe200078e00ff */
[----:B--2---:R-:W-:-:S04]  /*0cb0*/  ISETP.NE.AND P1, PT, R22, 0x1, PT ;  /* 0x000000011600780c */ /* 0x004fc80003f25270 */
[----:B------:R-:W-:Y:S02]  /*0cc0*/  P2R R2, PR, RZ, 0x2 ;  /* 0x00000002ff027803 */ /* 0x000fe40000000000 */
[----:B------:R-:W-:-:S07]  /*0cd0*/  MOV R2, UR9 ;  /* 0x0000000900027c02 */ /* 0x000fce0008000f00 */
[----:B------:R-:W2:Y:S01]  /*0ce0*/  @P1 LDC R13, c[0x0][0x10] ;  /* 0x00000400ff0d1b82 */ /* 0x000ea20000000800 */
[----:B------:R-:W-:Y:S02]  /*0cf0*/  @P1 MOV R7, RZ ;  /* 0x000000ff00071202 */ /* 0x000fe40000000f00 */
[----:B------:R-:W-:-:S05]  /*0d00*/  @P1 MOV R15, RZ ;  /* 0x000000ff000f1202 */ /* 0x000fca0000000f00 */
[----:B------:R-:W3:Y:S01]  /*0d10*/  @!P1 LDC R11, c[0x0][0xc] ;  /* 0x00000300ff0b9b82 */ /* 0x000ee20000000800 */
[----:B-1----:R-:W-:Y:S01]  /*0d20*/  ULDC UR4, c[0x0][0xc] ;  /* 0x0000030000047ab9 */ /* 0x002fe20000000800 */
[----:B------:R-:W-:Y:S01]  /*0d30*/  ULDC UR5, c[0x0][0x10] ;  /* 0x0000040000057ab9 */ /* 0x000fe20000000800 */
[----:B------:R-:W-:Y:S01]  /*0d40*/  ULDC UR6, c[0x0][0x14] ;  /* 0x0000050000067ab9 */ /* 0x000fe20000000800 */
[----:B------:R-:W-:-:S04]  /*0d50*/  UIMAD.WIDE.U32 UR4, UR4, UR5, URZ ;  /* 0x00000005040472a5 */ /* 0x000fc8000f8e003f */
[----:B------:R-:W-:Y:S02]  /*0d60*/  UIMAD.WIDE.U32 UR46, UR4, UR6, URZ ;  /* 0x00000006042e72a5 */ /* 0x000fe4000f8e003f */
[----:B------:R-:W-:-:S04]  /*0d70*/  UIMAD UR38, UR5, UR6, URZ ;  /* 0x00000006052672a4 */ /* 0x000fc8000f8e023f */
[----:B------:R-:W-:Y:S01]  /*0d80*/  UIADD3 UR38, UR47, UR38, URZ ;  /* 0x000000262f267290 */ /* 0x000fe2000fffe03f */
[----:B--2---:R-:W-:-:S05]  /*0d90*/  @P1 IMAD.WIDE.U32 R12, R13, UR9, R6 ;  /* 0x000000090d0c1c25 */ /* 0x004fca000f8e0006 */
[----:B------:R-:W-:Y:S01]  /*0da0*/  @P1 IADD3 R16, R13, R15, RZ ;  /* 0x0000000f0d101210 */ /* 0x000fe20007ffe0ff */
[----:B---3--:R-:W-:Y:S01]  /*0db0*/  @!P1 IMAD.WIDE.U32 R10, R6, R11, R2 ;  /* 0x0000000b060a9225 */ /* 0x008fe200078e0002 */
[----:B------:R-:W-:Y:S02]  /*0dc0*/  @P1 MOV R2, R12 ;  /* 0x0000000c00021202 */ /* 0x000fe40000000f00 */
[----:B------:R-:W-:Y:S02]  /*0dd0*/  @!P1 MOV R2, R10 ;  /* 0x0000000a00029202 */ /* 0x000fe40000000f00 */
[----:B------:R-:W-:Y:S01]  /*0de0*/  @!P1 MOV R16, R11 ;  /* 0x0000000b00109202 */ /* 0x000fe20000000f00 */
[----:B------:R-:W-:Y:S06]  /*0df0*/  @!P2 BRA `(.L_x_10) ;  /* 0x00000000000ca947 */ /* 0x000fec0003800000 */
[----:B------:R-:W-:Y:S01]  /*0e00*/  UCGABAR_WAIT ;  /* 0x0000000000007dc7 */ /* 0x000fe20008000000 */
[----:B------:R-:W-:Y:S01]  /*0e10*/  CCTL.IVALL ;  /* 0x00000000ff00798f */ /* 0x000fe20002000000 */
[----:B------:R-:W-:Y:S05]  /*0e20*/  BRA `(.L_x_11) ;  /* 0x0000000000047947 */ /* 0x000fea0003800000 */
.L_x_10:
[----:B------:R-:W-:Y:S06]  /*0e30*/  BAR.SYNC.DEFER_BLOCKING 0x0 ;  /* 0x0000000000007b1d */ /* 0x000fec0000010000 */
.L_x_11:
[----:B------:R-:W1:Y:S01]  /*0e40*/  S2UR UR37, SR_CgaCtaId ;  /* 0x00000000002579c3 */ /* 0x000e620000008800 */
[----:B------:R-:W-:Y:S04]  /*0e50*/  BSSY B6, `(.L_x_12) ;  /* 0x00014d9000067945 */ /* 0x000fe80003800000 */
[----:B------:R-:W-:Y:S05]  /*0e60*/  @!P5 BRA `(.L_x_13) ;  /* 0x0000011c00f0d947 */ /* 0x000fea0003800000 */
[----:B------:R-:W-:-:S13]  /*0e70*/  ISETP.GT.U32.AND P0, PT, R14, 0x1, PT ;  /* 0x000000010e00780c */ /* 0x000fda0003f04070 */
[----:B------:R-:W-:Y:S05]  /*0e80*/  @P0 BRA `(.L_x_14) ;  /* 0x0000014c00540947 */ /* 0x000fea0003800000 */
[----:B------:R-:W-:Y:S01]  /*0e90*/  ULDC.64 UR4, c[0x0][0x8f8] ;  /* 0x00023e0000047ab9 */ /* 0x000fe20000000a00 */
[----:B------:R-:W-:Y:S01]  /*0ea0*/  UMOV UR55, 0xffffffff ;  /* 0xffffffff00377882 */ /* 0x000fe20000000000 */
[----:B------:R-:W-:Y:S01]  /*0eb0*/  ISETP.GE.U32.AND P0, PT, R2, UR4, PT ;  /* 0x0000000402007c0c */ /* 0x000fe2000bf06070 */
[----:B------:R-:W-:Y:S01]  /*0ec0*/  IMAD.MOV.U32 R23, RZ, RZ, -0x1 ;  /* 0xffffffffff177424 */ /* 0x000fe200078e00ff */
[----:B------:R-:W-:Y:S02]  /*0ed0*/  PRMT R154, RZ, 0x7610, R154 ;  /* 0x00007610ff9a7816 */ /* 0x000fe4000000009a */
[----:B------:R-:W-:Y:S02]  /*0ee0*/  ISETP.GE.U32.AND.EX P0, PT, R16, UR5, PT, P0 ;  /* 0x0000000510007c0c */ /* 0x000fe4000bf06100 */
[----:B------:R-:W-:Y:S02]  /*0ef0*/  MOV R159, 0xffffffff ;  /* 0xffffffff009f7802 */ /* 0x000fe40000000f00 */
[----:B------:R-:W-:-:S09]  /*0f00*/  PRMT R0, RZ, 0x7610, R0 ;  /* 0x00007610ff007816 */ /* 0x000fd20000000000 */
[----:B------:R-:W-:Y:S05]  /*0f10*/  @P0 BRA `(.L_x_15) ;  /* 0x00000004002c0947 */ /* 0x000fea0003800000 */
[----:B------:R-:W2:Y:S01]  /*0f20*/  LDC.64 R20, c[0x0][0x8d0] ;  /* 0x00023400ff147b82 */ /* 0x000ea20000000a00 */
[----:B------:R-:W-:Y:S02]  /*0f30*/  MOV R4, R2 ;  /* 0x0000000200047202 */ /* 0x000fe40000000f00 */
[----:B------:R-:W-:-:S05]  /*0f40*/  MOV R5, R16 ;  /* 0x0000001000057202 */ /* 0x000fca0000000f00 */
[----:B------:R-:W3:Y:S08]  /*0f50*/  LDC R0, c[0x0][0x8d8] ;  /* 0x00023600ff007b82 */ /* 0x000ef00000000800 */
[----:B------:R-:W4:Y:S01]  /*0f60*/  LDC.64 R26, c[0x0][0x8c8] ;  /* 0x00023200ff1a7b82 */ /* 0x000f220000000a00 */
[----:B--2---:R-:W-:-:S04]  /*0f70*/  ISETP.NE.U32.AND P0, PT, R20, RZ, PT ;  /* 0x000000ff1400720c */ /* 0x004fc80003f05070 */
[----:B------:R-:W-:-:S13]  /*0f80*/  ISETP.NE.AND.EX P0, PT, R21, RZ, PT, P0 ;  /* 0x000000ff1500720c */ /* 0x000fda0003f05300 */
[----:B---34-:R-:W-:Y:S05]  /*0f90*/  @!P0 BRA `(.L_x_16) ;  /* 0x0000000000288947 */ /* 0x018fea0003800000 */
[----:B------:R-:W2:Y:S02]  /*0fa0*/  LDC R3, c[0x0][0x8dc] ;  /* 0x00023700ff037b82 */ /* 0x000ea40000000800 */
[----:B--2---:R-:W-:-:S04]  /*0fb0*/  IADD3 R3, P0, R2, R3, RZ ;  /* 0x0000000302037210 */ /* 0x004fc80007f1e0ff */
[----:B------:R-:W-:-:S05]  /*0fc0*/  IADD3.X R15, RZ, R16, RZ, P0, !PT ;  /* 0x00000010ff0f7210 */ /* 0x000fca00007fe4ff */
[----:B------:R-:W-:-:S04]  /*0fd0*/  IMAD.WIDE.U32 R4, R15, R20, RZ ;  /* 0x000000140f047225 */ /* 0x000fc800078e00ff */
[----:B------:R-:W-:-:S04]  /*0fe0*/  IMAD.WIDE.U32 R10, P0, R3, R21, R4 ;  /* 0x00000015030a7225 */ /* 0x000fc80007800004 */
[----:B------:R-:W-:Y:S01]  /*0ff0*/  IMAD.WIDE.U32 R4, R3, R20, RZ ;  /* 0x0000001403047225 */ /* 0x000fe200078e00ff */
[----:B------:R-:W-:-:S03]  /*1000*/  IADD3.X R13, RZ, RZ, RZ, P0, !PT ;  /* 0x000000ffff0d7210 */ /* 0x000fc600007fe4ff */
[----:B------:R-:W-:Y:S01]  /*1010*/  IMAD.MOV.U32 R12, RZ, RZ, R11 ;  /* 0x000000ffff0c7224 */ /* 0x000fe200078e000b */
[----:B------:R-:W-:-:S05]  /*1020*/  IADD3 RZ, P0, R5, R10, RZ ;  /* 0x0000000a05ff7210 */ /* 0x000fca0007f1e0ff */
[----:B------:R-:W-:-:S08]  /*1030*/  IMAD.WIDE.U32.X R4, R15, R21, R12, P0 ;  /* 0x000000150f047225 */ /* 0x000fd000000e040c */
.L_x_16:
[-CC-:B------:R-:W-:Y:S01]  /*1040*/  SHF.R.U64 R30, R4, R0.reuse, R5.reuse ;  /* 0x00000000041e7219 */ /* 0x180fe20000001205 */
[----:B------:R-:W2:Y:S01]  /*1050*/  LDC.64 R28, c[0x0][0x8e8] ;  /* 0x00023a00ff1c7b82 */ /* 0x000ea20000000a00 */
[----:B------:R-:W-:Y:S02]  /*1060*/  SHF.R.U32.HI R0, RZ, R0, R5 ;  /* 0x00000000ff007219 */ /* 0x000fe40000011605 */
[----:B------:R-:W-:Y:S02]  /*1070*/  IADD3 R7, P0, RZ, -R30, RZ ;  /* 0x8000001eff077210 */ /* 0x000fe40007f1e0ff */
[----:B------:R-:W-:Y:S02]  /*1080*/  MOV R31, 0x1 ;  /* 0x00000001001f7802 */ /* 0x000fe40000000f00 */
[----:B------:R-:W-:Y:S01]  /*1090*/  IADD3.X R3, RZ, ~R0, RZ, P0, !PT ;  /* 0x80000000ff037210 */ /* 0x000fe200007fe4ff */
[----:B------:R-:W3:Y:S04]  /*10a0*/  LDC R10, c[0x0][0x8c0] ;  /* 0x00023000ff0a7b82 */ /* 0x000ee80000000800 */
[----:B------:R-:W-:Y:S01]  /*10b0*/  IMAD R0, R3, R26, RZ ;  /* 0x0000001a03007224 */ /* 0x000fe200078e02ff */
[----:B------:R-:W-:-:S03]  /*10c0*/  MOV R3, R16 ;  /* 0x0000001000037202 */ /* 0x000fc60000000f00 */
[----:B------:R-:W4:Y:S01]  /*10d0*/  LDC R14, c[0x0][0x8b0] ;  /* 0x00022c00ff0e7b82 */ /* 0x000f220000000800 */
[----:B------:R-:W-:-:S04]  /*10e0*/  IMAD.WIDE.U32 R4, R7, R26, R2 ;  /* 0x0000001a07047225 */ /* 0x000fc800078e0002 */
[----:B------:R-:W-:-:S03]  /*10f0*/  IMAD R3, R7, R27, R0 ;  /* 0x0000001b07037224 */ /* 0x000fc600078e0200 */
[----:B------:R-:W5:Y:S01]  /*1100*/  LDC R20, c[0x0][0x900] ;  /* 0x00024000ff147b82 */ /* 0x000f620000000800 */
[----:B--2---:R-:W-:Y:S01]  /*1110*/  ISETP.NE.U32.AND P0, PT, R28, RZ, PT ;  /* 0x000000ff1c00720c */ /* 0x004fe20003f05070 */
[----:B------:R-:W-:Y:S01]  /*1120*/  IMAD R27, R9, R24, R6 ;  /* 0x00000018091b7224 */ /* 0x000fe200078e0206 */
[----:B------:R-:W-:Y:S02]  /*1130*/  IADD3 R3, R5, R3, RZ ;  /* 0x0000000305037210 */ /* 0x000fe40007ffe0ff */
[----:B------:R-:W-:Y:S02]  /*1140*/  ISETP.NE.AND.EX P0, PT, R29, RZ, PT, P0 ;  /* 0x000000ff1d00720c */ /* 0x000fe40003f05300 */
[----:B------:R-:W-:Y:S01]  /*1150*/  MOV R5, 0xffffffff ;  /* 0xffffffff00057802 */ /* 0x000fe20000000f00 */
[----:B------:R-:W2:Y:S01]  /*1160*/  LDC R23, c[0x0][0x8a8] ;  /* 0x00022a00ff177b82 */ /* 0x000ea20000000800 */
[-CC-:B---3--:R-:W-:Y:S02]  /*1170*/  SHF.R.U64 R12, R4, R10.reuse, R3.reuse ;  /* 0x0000000a040c7219 */ /* 0x188fe40000001203 */
[----:B------:R-:W-:-:S05]  /*1180*/  SHF.R.U32.HI R3, RZ, R10, R3 ;  /* 0x0000000aff037219 */ /* 0x000fca0000011603 */
[----:B------:R-:W3:Y:S01]  /*1190*/  LDC R15, c[0x0][0x8f0] ;  /* 0x00023c00ff0f7b82 */ /* 0x000ee20000000800 */
[-CC-:B----4-:R-:W-:Y:S02]  /*11a0*/  SHF.R.U64 R26, R12, R14.reuse, R3.reuse ;  /* 0x0000000e0c1a7219 */ /* 0x190fe40000001203 */
[----:B------:R-:W-:-:S05]  /*11b0*/  SHF.R.U32.HI R3, RZ, R14, R3 ;  /* 0x0000000eff037219 */ /* 0x000fca0000011603 */
[----:B------:R-:W4:Y:S01]  /*11c0*/  LDC R21, c[0x0][0x8e0] ;  /* 0x00023800ff157b82 */ /* 0x000f220000000800 */
[-CC-:B-----5:R-:W-:Y:S02]  /*11d0*/  SHF.R.U64 R14, R26, R20.reuse, R3.reuse ;  /* 0x000000141a0e7219 */ /* 0x1a0fe40000001203 */
[-C--:B------:R-:W-:Y:S02]  /*11e0*/  SHF.L.U32 R0, R5, R20.reuse, RZ ;  /* 0x0000001405007219 */ /* 0x080fe400000006ff */
[----:B------:R-:W-:Y:S01]  /*11f0*/  SHF.R.U32.HI R5, RZ, R20, R3 ;  /* 0x00000014ff057219 */ /* 0x000fe20000011603 */
[----:B------:R-:W-:Y:S01]  /*1200*/  IMAD.MOV.U32 R4, RZ, RZ, R14 ;  /* 0x000000ffff047224 */ /* 0x000fe200078e000e */
[----:B------:R-:W-:Y:S01]  /*1210*/  LOP3.LUT R3, RZ, R0, RZ, 0x33, !PT ;  /* 0x00000000ff037212 */ /* 0x000fe200078e33ff */
[----:B------:R-:W1:Y:S01]  /*1220*/  LDC R25, c[0x0][0x8b8] ;  /* 0x00022e00ff197b82 */ /* 0x000e620000000800 */
[----:B------:R-:W-:Y:S05]  /*1230*/  @!P0 BRA `(.L_x_17) ;  /* 0x0000000000288947 */ /* 0x000fea0003800000 */
[----:B------:R-:W5:Y:S02]  /*1240*/  LDC R9, c[0x0][0x8f4] ;  /* 0x00023d00ff097b82 */ /* 0x000f640000000800 */
[----:B-----5:R-:W-:-:S04]  /*1250*/  IADD3 R9, P0, R14, R9, RZ ;  /* 0x000000090e097210 */ /* 0x020fc80007f1e0ff */
[----:B------:R-:W-:-:S05]  /*1260*/  IADD3.X R13, RZ, R5, RZ, P0, !PT ;  /* 0x00000005ff0d7210 */ /* 0x000fca00007fe4ff */
[----:B------:R-:W-:-:S04]  /*1270*/  IMAD.WIDE.U32 R4, R13, R28, RZ ;  /* 0x0000001c0d047225 */ /* 0x000fc800078e00ff */
[----:B------:R-:W-:-:S04]  /*1280*/  IMAD.WIDE.U32 R6, P0, R9, R29, R4 ;  /* 0x0000001d09067225 */ /* 0x000fc80007800004 */
[----:B------:R-:W-:Y:S01]  /*1290*/  IMAD.WIDE.U32 R4, R9, R28, RZ ;  /* 0x0000001c09047225 */ /* 0x000fe200078e00ff */
[----:B------:R-:W-:Y:S02]  /*12a0*/  IADD3.X R11, RZ, RZ, RZ, P0, !PT ;  /* 0x000000ffff0b7210 */ /* 0x000fe400007fe4ff */
[----:B------:R-:W-:Y:S02]  /*12b0*/  MOV R10, R7 ;  /* 0x00000007000a7202 */ /* 0x000fe40000000f00 */
[----:B------:R-:W-:-:S05]  /*12c0*/  IADD3 RZ, P0, R5, R6, RZ ;  /* 0x0000000605ff7210 */ /* 0x000fca0007f1e0ff */
[----:B------:R-:W-:-:S08]  /*12d0*/  IMAD.WIDE.U32.X R4, R13, R29, R10, P0 ;  /* 0x0000001d0d047225 */ /* 0x000fd000000e040a */
.L_x_17:
[----:B---3--:R-:W-:Y:S02]  /*12e0*/  SHF.R.U64 R4, R4, R15, R5 ;  /* 0x0000000f04047219 */ /* 0x008fe40000001205 */
[----:B------:R-:W-:Y:S02]  /*12f0*/  SHF.L.U32 R0, R31, R20, RZ ;  /* 0x000000141f007219 */ /* 0x000fe400000006ff */
[----:B------:R-:W-:Y:S02]  /*1300*/  LOP3.LUT R3, R26, R3, RZ, 0xc0, !PT ;  /* 0x000000031a037212 */ /* 0x000fe400078ec0ff */
[----:B--2---:R-:W-:Y:S02]  /*1310*/  IADD3 R5, R23, -0x1, RZ ;  /* 0xffffffff17057810 */ /* 0x004fe40007ffe0ff */
[----:B------:R-:W-:Y:S01]  /*1320*/  IADD3 R6, -R4, RZ, RZ ;  /* 0x000000ff04067210 */ /* 0x000fe20007ffe1ff */
[----:B------:R-:W-:Y:S01]  /*1330*/  IMAD R3, R0, R4, R3 ;  /* 0x0000000400037224 */ /* 0x000fe200078e0203 */
[----:B------:R-:W-:-:S02]  /*1340*/  SEL R8, R8, R27, !P1 ;  /* 0x0000001b08087207 */ /* 0x000fc40004800000 */
[----:B------:R-:W-:Y:S01]  /*1350*/  LOP3.LUT R5, R12, R5, RZ, 0xc0, !PT ;  /* 0x000000050c057212 */ /* 0x000fe200078ec0ff */
[----:B----4-:R-:W-:Y:S01]  /*1360*/  IMAD R0, R6, R21, R14 ;  /* 0x0000001506007224 */ /* 0x010fe200078e020e */
[----:B------:R-:W-:Y:S01]  /*1370*/  R2UR UR55, R30 ;  /* 0x000000001e3772ca */ /* 0x000fe200000e0000 */
[----:B-1----:R-:W-:Y:S02]  /*1380*/  IMAD R8, R3, R25, R8 ;  /* 0x0000001903087224 */ /* 0x002fe400078e0208 */
[----:B------:R-:W-:Y:S02]  /*1390*/  IMAD R23, R0, R23, R5 ;  /* 0x0000001700177224 */ /* 0x000fe400078e0205 */
[----:B------:R-:W-:-:S03]  /*13a0*/  IMAD.MOV.U32 R0, RZ, RZ, 0x1 ;  /* 0x00000001ff007424 */ /* 0x000fc600078e00ff */
[----:B------:R-:W-:Y:S02]  /*13b0*/  SEL R159, R23, R8, !P1 ;  /* 0x00000008179f7207 */ /* 0x000fe40004800000 */
[----:B------:R-:W-:-:S07]  /*13c0*/  SEL R23, R8, R23, !P1 ;  /* 0x0000001708177207 */ /* 0x000fce0004800000 */
.L_x_15:
[----:B------:R-:W-:-:S08]  /*13d0*/  NOP ;  /* 0x0000000000007918 */ /* 0x000fd00000000000 */
[----:B------:R-:W2:Y:S02]  /*13e0*/  USETMAXREG.TRY_ALLOC.CTAPOOL UP0, 0xe8 ;  /* 0x000000e8000079c8 */ /* 0x000ea40008000600 */
[----:B--2---:R-:W-:-:S13]  /*13f0*/  PLOP3.LUT P0, PT, PT, PT, UP0, 0x80, 0x0 ;  /* 0x000000000000781c */ /* 0x004fda0003f0f008 */
[----:B------:R-:W-:Y:S05]  /*1400*/  @!P0 BRA `(.L_x_15) ;  /* 0xfffffffc00f08947 */ /* 0x000fea000383ffff */
[----:B------:R-:W-:Y:S02]  /*1410*/  ULDC.64 UR4, c[0x0][0x590] ;  /* 0x0001640000047ab9 */ /* 0x000fe40000000a00 */
[----:B------:R-:W-:-:S04]  /*1420*/  ISETP.NE.U32.AND P0, PT, RZ, UR4, PT ;  /* 0x00000004ff007c0c */ /* 0x000fc8000bf05070 */
[----:B------:R-:W-:-:S13]  /*1430*/  ISETP.NE.AND.EX P0, PT, RZ, UR5, PT, P0 ;  /* 0x00000005ff007c0c */ /* 0x000fda000bf05300 */
[----:B------:R-:W-:Y:S05]  /*1440*/  @P0 BRA `(.L_x_18) ;  /* 0x00000000002c0947 */ /* 0x000fea0003800000 */
[----:B------:R-:W-:Y:S02]  /*1450*/  ULDC.64 UR4, c[0x0][0x588] ;  /* 0x0001620000047ab9 */ /* 0x000fe40000000a00 */
[----:B------:R-:W-:-:S04]  /*1460*/  ISETP.NE.U32.AND P0, PT, RZ, UR4, PT ;  /* 0x00000004ff007c0c */ /* 0x000fc8000bf05070 */
[----:B------:R-:W-:-:S13]  /*1470*/  ISETP.NE.AND.EX P0, PT, RZ, UR5, PT, P0 ;  /* 0x00000005ff007c0c */ /* 0x000fda000bf05300 */
[----:B------:R-:W-:Y:S05]  /*1480*/  @!P0 BRA `(.L_x_19) ;  /* 0x0000000000108947 */ /* 0x000fea0003800000 */
[----:B------:R-:W2:Y:S02]  /*1490*/  LDC.64 R4, c[0x0][0x588] ;  /* 0x00016200ff047b82 */ /* 0x000ea40000000a00 */
[----:B--2---:R2:W5:Y:S01]  /*14a0*/  LDG.E R157, desc[UR48][R4.64] ;  /* 0x00000030049d7981 */ /* 0x004562000c1e1900 */
[----:B------:R-:W-:Y:S01]  /*14b0*/  MOV R154, 0x1 ;  /* 0x00000001009a7802 */ /* 0x000fe20000000f00 */
[----:B------:R-:W-:Y:S06]  /*14c0*/  BRA `(.L_x_18) ;  /* 0x00000000000c7947 */ /* 0x000fec0003800000 */
.L_x_19:
[----:B------:R-:W-:Y:S01]  /*14d0*/  ULDC UR4, c[0x0][0x580] ;  /* 0x0001600000047ab9 */ /* 0x000fe20000000800 */
[----:B------:R-:W-:Y:S02]  /*14e0*/  MOV R154, 0x1 ;  /* 0x00000001009a7802 */ /* 0x000fe40000000f00 */
[----:B------:R-:W-:-:S07]  /*14f0*/  MOV R157, UR4 ;  /* 0x00000004009d7c02 */ /* 0x000fce0008000f00 */
.L_x_18:
        /* <DEDUP_REMOVED lines=8> */
[----:B--2---:R-:W2:Y:S02]  /*1580*/  LDC.64 R4, c[0x0][0x5a8] ;  /* 0x00016a00ff047b82 */ /* 0x004ea40000000a00 */
[----:B--2---:R3:W5:Y:S01]  /*1590*/  LDG.E R156, desc[UR48][R4.64] ;  /* 0x00000030049c7981 */ /* 0x004762000c1e1900 */
[----:B------:R-:W-:Y:S05]  /*15a0*/  BRA `(.L_x_20) ;  /* 0x0000000000087947 */ /* 0x000fea0003800000 */
.L_x_21:
[----:B------:R-:W-:Y:S02]  /*15b0*/  ULDC UR4, c[0x0][0x5a0] ;  /* 0x0001680000047ab9 */ /* 0x000fe40000000800 */
[----:B------:R-:W-:-:S07]  /*15c0*/  MOV R156, UR4 ;  /* 0x00000004009c7c02 */ /* 0x000fce0008000f00 */
.L_x_20:
[----:B------:R-:W-:Y:S01]  /*15d0*/  LOP3.LUT P1, RZ, R0, 0xff, RZ, 0xc0, !PT ;  /* 0x000000ff00ff7812 */ /* 0x000fe2000782c0ff */
[----:B------:R-:W-:Y:S01]  /*15e0*/  UMOV UR36, URZ ;  /* 0x0000003f00247c82 */ /* 0x000fe20008000000 */
[----:B------:R-:W-:-:S11]  /*15f0*/  PLOP3.LUT P0, PT, PT, PT, PT, 0x80, 0x0 ;  /* 0x000000000000781c */ /* 0x000fd60003f0f070 */
[----:B------:R-:W-:Y:S05]  /*1600*/  @!P1 BRA `(.L_x_22) ;  /* 0x0000011400689947 */ /* 0x000fea0003800000 */
[----:B------:R-:W-:Y:S01]  /*1610*/  ULDC UR4, c[0x0][0x28c] ;  /* 0x0000a30000047ab9 */ /* 0x000fe20000000800 */
[----:B------:R-:W-:Y:S01]  /*1620*/  LOP3.LUT P0, RZ, R18, 0x4, RZ, 0xc0, !PT ;  /* 0x0000000412ff7812 */ /* 0x000fe2000780c0ff */
[----:B------:R-:W-:Y:S01]  /*1630*/  UIADD3 UR4, UR4, 0x3f, URZ ;  /* 0x0000003f04047890 */ /* 0x000fe2000fffe03f */
[----:B------:R-:W-:Y:S01]  /*1640*/  MOV R155, 0x10 ;  /* 0x00000010009b7802 */ /* 0x000fe20000000f00 */
[----:B------:R-:W-:Y:S01]  /*1650*/  ULDC.64 UR40, c[0x0][0x198] ;  /* 0x0000660000287ab9 */ /* 0x000fe20000000a00 */
[----:B------:R-:W-:Y:S01]  /*1660*/  LOP3.LUT R160, R17, 0x1, RZ, 0xfc, !PT ;  /* 0x0000000111a07812 */ /* 0x000fe200078efcff */
[----:B------:R-:W-:Y:S01]  /*1670*/  USHF.R.S32.HI UR5, URZ, 0x1f, UR4 ;  /* 0x0000001f3f057899 */ /* 0x000fe20008011404 */
[----:B------:R-:W-:Y:S01]  /*1680*/  LOP3.LUT R158, R19, 0x1, RZ, 0xfc, !PT ;  /* 0x00000001139e7812 */ /* 0x000fe200078efcff */
[----:B------:R-:W-:Y:S01]  /*1690*/  UMOV UR39, URZ ;  /* 0x0000003f00277c82 */ /* 0x000fe20008000000 */
[----:B------:R-:W-:Y:S01]  /*16a0*/  SEL R155, R155, 0xfffffff0, !P0 ;  /* 0xfffffff09b9b7807 */ /* 0x000fe20004000000 */
[----:B------:R-:W-:Y:S01]  /*16b0*/  ULEA.HI UR5, UR5, UR4, URZ, 0x6 ;  /* 0x0000000405057291 */ /* 0x000fe2000f8f303f */
[----:B------:R-:W-:Y:S01]  /*16c0*/  UMOV UR42, URZ ;  /* 0x0000003f002a7c82 */ /* 0x000fe20008000000 */
[----:B------:R-:W-:-:S02]  /*16d0*/  UMOV UR43, URZ ;  /* 0x0000003f002b7c82 */ /* 0x000fc40008000000 */
[----:B------:R-:W-:Y:S01]  /*16e0*/  USHF.R.S32.HI UR44, URZ, 0x6, UR5 ;  /* 0x000000063f2c7899 */ /* 0x000fe20008011405 */
[----:B------:R-:W-:-:S11]  /*16f0*/  UMOV UR36, URZ ;  /* 0x0000003f00247c82 */ /* 0x000fd60008000000 */
.L_x_523:
[----:B------:R-:W-:Y:S01]  /*1700*/  LOP3.LUT R0, R18, 0x80, RZ, 0xc0, !PT ;  /* 0x0000008012007812 */ /* 0x000fe200078ec0ff */
[----:B------:R-:W4:Y:S01]  /*1710*/  S2UR UR50, SR_CgaCtaId ;  /* 0x00000000003279c3 */ /* 0x000f220000008800 */
[----:B------:R-:W-:Y:S02]  /*1720*/  UMOV UR45, 0x400 ;  /* 0x00000400002d7882 */ /* 0x000fe40000000000 */
[----:B------:R-:W-:-:S06]  /*1730*/  SHF.R.U32.HI R0, RZ, 0x7, R0 ;  /* 0x00000007ff007819 */ /* 0x000fcc0000011600 */
[----:B-1----:R-:W1:Y:S01]  /*1740*/  SHFL.IDX PT, R0, R0, RZ, 0x1f ;  /* 0x00001fff00007589 */ /* 0x002e6200000e0000 */
[----:B----4-:R-:W-:Y:S01]  /*1750*/  ULEA UR45, UR50, UR45, 0x18 ;  /* 0x0000002d322d7291 */ /* 0x010fe2000f8ec03f */
[----:B-1----:R-:W-:-:S13]  /*1760*/  R2UR UR4, R0 ;  /* 0x00000000000472ca */ /* 0x002fda00000e0000 */
[----:B------:R-:W-:-:S04]  /*1770*/  ULEA.HI UR5, UR4, UR4, URZ, 0x1 ;  /* 0x0000000404057291 */ /* 0x000fc8000f8f083f */
[----:B------:R-:W-:-:S04]  /*1780*/  ULOP3.LUT UR5, UR5, 0x7fffe, URZ, 0xc0, !UPT ;  /* 0x0007fffe05057892 */ /* 0x000fc8000f8ec03f */
[----:B------:R-:W-:-:S03]  /*1790*/  UIADD3 UR5, UR4, -UR5, URZ ;  /* 0x8000000504057290 */ /* 0x000fc6000fffe03f */
[----:B------:R-:W-:Y:S01]  /*17a0*/  ULDC UR4, c[0x0][0x28c] ;  /* 0x0000a30000047ab9 */ /* 0x000fe20000000800 */
[----:B------:R-:W-:Y:S01]  /*17b0*/  ULEA UR5, UR5, UR45, 0xd ;  /* 0x0000002d05057291 */ /* 0x000fe2000f8e683f */
[----:B------:R-:W-:-:S03]  /*17c0*/  ISETP.LT.AND P0, PT, RZ, UR4, PT ;  /* 0x00000004ff007c0c */ /* 0x000fc6000bf01270 */
[----:B------:R-:W-:-:S04]  /*17d0*/  UIADD3 UR5, UR5, 0x8400, URZ ;  /* 0x0000840005057890 */ /* 0x000fc8000fffe03f */
[----:B------:R-:W-:-:S04]  /*17e0*/  USHF.R.U32.HI UR5, URZ, 0x4, UR5 ;  /* 0x000000043f057899 */ /* 0x000fc80008011605 */
[----:B------:R-:W-:Y:S02]  /*17f0*/  ULOP3.LUT UR51, UR5, 0x3fff, URZ, 0xc0, !UPT ;  /* 0x00003fff05337892 */ /* 0x000fe4000f8ec03f */
[----:B------:R-:W-:Y:S10]  /*1800*/  @P0 BRA `(.L_x_23) ;  /* 0x0000000000400947 */ /* 0x000ff40003800000 */
[----:B------:R-:W-:Y:S01]  /*1810*/  MOV R0, 0x0 ;  /* 0x0000000000007802 */ /* 0x000fe20000000f00 */
[----:B------:R-:W-:Y:S01]  /*1820*/  ULDC.64 UR4, c[0x4][0x70] ;  /* 0x01001c0000047ab9 */ /* 0x000fe20000000a00 */
[----:B------:R-:W-:Y:S01]  /*1830*/  ULDC.64 UR6, c[0x4][0x8] ;  /* 0x0100020000067ab9 */ /* 0x000fe20000000a00 */
[----:B--23--:R-:W-:Y:S01]  /*1840*/  IMAD.U32 R4, RZ, RZ, UR4 ;  /* 0x00000004ff047e24 */ /* 0x00cfe2000f8e00ff */
[----:B------:R1:W2:Y:S01]  /*1850*/  LDC.64 R14, c[0x4][R0] ;  /* 0x01000000000e7b82 */ /* 0x0002a20000000a00 */
[----:B------:R-:W-:Y:S01]  /*1860*/  MOV R5, UR5 ;  /* 0x0000000500057c02 */ /* 0x000fe20008000f00 */
[----:B------:R-:W-:Y:S01]  /*1870*/  ULDC.64 UR4, c[0x4][0x78] ;  /* 0x01001e0000047ab9 */ /* 0x000fe20000000a00 */
[----:B------:R-:W-:Y:S01]  /*1880*/  MOV R10, UR6 ;  /* 0x00000006000a7c02 */ /* 0x000fe20008000f00 */
[----:B------:R-:W-:Y:S01]  /*1890*/  IMAD.MOV.U32 R8, RZ, RZ, 0x1e1 ;  /* 0x000001e1ff087424 */ /* 0x000fe200078e00ff */
[----:B------:R-:W-:Y:S02]  /*18a0*/  MOV R6, UR4 ;  /* 0x0000000400067c02 */ /* 0x000fe40008000f00 */
[----:B------:R-:W-:-:S02]  /*18b0*/  MOV R7, UR5 ;  /* 0x0000000500077c02 */ /* 0x000fc40008000f00 */
[----:B------:R-:W-:Y:S02]  /*18c0*/  MOV R11, UR7 ;  /* 0x00000007000b7c02 */ /* 0x000fe40008000f00 */
[----:B------:R-:W-:Y:S02]  /*18d0*/  MOV R12, 0x1 ;  /* 0x00000001000c7802 */ /* 0x000fe40000000f00 */
[----:B-1----:R-:W-:-:S07]  /*18e0*/  MOV R13, RZ ;  /* 0x000000ff000d7202 */ /* 0x002fce0000000f00 */
[----:B------:R-:W-:-:S07]  /*18f0*/  LEPC R20, `(.L_x_23) ;  /* 0x000000001014794e */ /* 0x000fce0000000000 */
[----:B--2--5:R-:W-:Y:S05]  /*1900*/  CALL.ABS.NOINC R14 ;  /* 0x000000000e007343 */ /* 0x024fea0003c00000 */
.L_x_23:
[----:B------:R-:W-:-:S13]  /*1910*/  ISETP.NE.AND P0, PT, R160, 0x3, PT ;  /* 0x00000003a000780c */ /* 0x000fda0003f05270 */
[----:B------:R-:W-:Y:S05]  /*1920*/  @!P0 BRA `(.L_x_24) ;  /* 0x0000000000048947 */ /* 0x000fea0003800000 */
[----:B------:R-:W-:Y:S01]  /*1930*/  BPT.TRAP 0x1 ;  /* 0x000000040000795c */ /* 0x000fe20000300000 */
.L_x_24:
[----:B------:R-:W-:Y:S02]  /*1940*/  MOV R3, UR43 ;  /* 0x0000002b00037c02 */ /* 0x000fe40008000f00 */
[----:B------:R-:W-:Y:S02]  /*1950*/  MOV R0, UR42 ;  /* 0x0000002a00007c02 */ /* 0x000fe40008000f00 */
[----:B------:R-:W-:Y:S02]  /*1960*/  LEA R3, R3, UR45, 0x3 ;  /* 0x0000002d03037c11 */ /* 0x000fe4000f8e18ff */
[----:B------:R-:W-:-:S04]  /*1970*/  SHF.L.U32 R0, R0, 0x1f, RZ ;  /* 0x0000001f00007819 */ /* 0x000fc800000006ff */
[----:B------:R1:W4:Y:S01]  /*1980*/  SYNCS.PHASECHK.TRANS64.TRYWAIT P1, [R3+URZ], R0 ;  /* 0x00000000030075a7 */ /* 0x000322000802017f */
[----:B------:R-:W-:Y:S05]  /*1990*/  @!P0 BRA `(.L_x_25) ;  /* 0x0000000000048947 */ /* 0x000fea0003800000 */
[----:B------:R-:W-:Y:S01]  /*19a0*/  BPT.TRAP 0x1 ;  /* 0x000000040000795c */ /* 0x000fe20000300000 */
.L_x_25:
[----:B----4-:R-:W-:Y:S05]  /*19b0*/  @P1 BRA `(.L_x_26) ;  /* 0x0000000000081947 */ /* 0x010fea0003800000 */
[----:B------:R-:W4:Y:S02]  /*19c0*/  SYNCS.PHASECHK.TRANS64.TRYWAIT P1, [R3+URZ], R0 ;  /* 0x00000000030075a7 */ /* 0x000f24000802017f */
[----:B----4-:R-:W-:Y:S05]  /*19d0*/  @!P1 BRA `(.L_x_27) ;  /* 0x0000014000889947 */ /* 0x010fea0003800000 */
.L_x_26:
[----:B------:R-:W-:-:S04]  /*19e0*/  UISETP.LT.AND UP0, UPT, UR44, 0x1, UPT ;  /* 0x000000012c00788c */ /* 0x000fc8000bf01270 */
[----:B------:R-:W-:-:S06]  /*19f0*/  USEL UR4, UR44, 0x1, UP0 ;  /* 0x000000012c047887 */ /* 0x000fcc0008000000 */
[----:B-1--4-:R-:W-:Y:S01]  /*1a00*/  MOV R0, UR4 ;  /* 0x0000000400007c02 */ /* 0x012fe20008000f00 */
[----:B------:R-:W-:Y:S05]  /*1a10*/  WARPSYNC.ALL ;  /* 0x0000000000007948 */ /* 0x000fea0003800000 */
[----:B------:R-:W-:-:S04]  /*1a20*/  IADD3 R0, -R0, UR44, RZ ;  /* 0x0000002c00007c10 */ /* 0x000fc8000fffe1ff */
[----:B------:R-:W-:Y:S01]  /*1a30*/  ISETP.GE.AND P1, PT, R0, 0x1, PT ;  /* 0x000000010000780c */ /* 0x000fe20003f26270 */
[----:B------:R-:W-:Y:S01]  /*1a40*/  UIADD3 UR4, UR45, 0x18400, URZ ;  /* 0x000184002d047890 */ /* 0x000fe2000fffe03f */
[----:B------:R-:W-:Y:S01]  /*1a50*/  WARPGROUP.ARRIVE ;  /* 0x00000000000079c5 */ /* 0x000fe20000000000 */
[----:B------:R-:W-:Y:S02]  /*1a60*/  ULOP3.LUT UR8, UR51, 0x10000, URZ, 0xfc, !UPT ;  /* 0x0001000033087892 */ /* 0x000fe4000f8efc3f */
[----:B------:R-:W-:Y:S02]  /*1a70*/  USHF.R.U32.HI UR4, URZ, 0x4, UR4 ;  /* 0x000000043f047899 */ /* 0x000fe40008011604 */
[----:B------:R-:W-:Y:S02]  /*1a80*/  ULEA UR10, UR43, UR8, 0xa ;  /* 0x000000082b0a7291 */ /* 0x000fe4000f8e503f */
[----:B------:R-:W-:Y:S01]  /*1a90*/  ULOP3.LUT UR4, UR4, 0x3fff, URZ, 0xc0, !UPT ;  /* 0x00003fff04047892 */ /* 0x000fe2000f8ec03f */
[----:B------:R-:W-:Y:S01]  /*1aa0*/  UMOV UR5, 0x40000040 ;  /* 0x4000004000057882 */ /* 0x000fe20000000000 */
[----:B------:R-:W-:-:S02]  /*1ab0*/  UMOV UR7, 0x40000040 ;  /* 0x4000004000077882 */ /* 0x000fc40000000000 */
[----:B------:R-:W-:-:S03]  /*1ac0*/  ULOP3.LUT UR9, UR4, 0x10000, URZ, 0xfc, !UPT ;  /* 0x0001000004097892 */ /* 0x000fc6000f8efc3f */
[----:B------:R-:W-:Y:S01]  /*1ad0*/  UMOV UR4, UR10 ;  /* 0x0000000a00047c82 */ /* 0x000fe20008000000 */
[----:B------:R-:W-:-:S07]  /*1ae0*/  ULEA UR11, UR43, UR9, 0xb ;  /* 0x000000092b0b7291 */ /* 0x000fce000f8e583f */
[----:B------:R-:W-:Y:S02]  /*1af0*/  UMOV UR6, UR11 ;  /* 0x0000000b00067c82 */ /* 0x000fe40008000000 */
[----:B------:R-:W-:Y:S01]  /*1b00*/  HGMMA.64x256x16.F32.BF16 R24, gdesc[UR4], RZ, !UPT, gsb0 ;  /* 0x03e00000041879f0 */ /* 0x000fe2000c0018ff */
[----:B------:R-:W-:Y:S02]  /*1b10*/  UIADD3 UR4, UR10, 0x2, URZ ;  /* 0x000000020a047890 */ /* 0x000fe4000fffe03f */
[----:B------:R-:W-:Y:S01]  /*1b20*/  UIADD3 UR6, UR11, 0x2, URZ ;  /* 0x000000020b067890 */ /* 0x000fe2000fffe03f */
[----:B------:R-:W-:Y:S01]  /*1b30*/  UMOV UR5, 0x40000040 ;  /* 0x4000004000057882 */ /* 0x000fe20000000000 */
[----:B------:R-:W-:Y:S01]  /*1b40*/  UMOV UR7, 0x40000040 ;  /* 0x4000004000077882 */ /* 0x000fe20000000000 */
[----:B------:R-:W-:Y:S02]  /*1b50*/  WARPGROUP.DEPBAR.LE gsb0, 0x0 ;  /* 0x00008000000079c5 */ /* 0x000fe40000010000 */
[----:B------:R-:W-:-:S15]  /*1b60*/  WARPGROUP.ARRIVE ;  /* 0x00000000000079c5 */ /* 0x000fde0000000000 */
[----:B------:R-:W-:-:S05]  /*1b70*/  NOP ;  /* 0x0000000000007918 */ /* 0x000fca0000000000 */
[----:B------:R-:W-:Y:S01]  /*1b80*/  HGMMA.64x256x16.F32.BF16 R24, gdesc[UR4], R24, gsb0 ;  /* 0x03e00000041879f0 */ /* 0x000fe20008001818 */
        /* <DEDUP_REMOVED lines=15> */
[----:B------:R-:W-:Y:S03]  /*1c80*/  HGMMA.64x256x16.F32.BF16 R24, gdesc[UR4], R24, gsb0 ;  /* 0x03e00000041879f0 */ /* 0x000fe60008001818 */
[----:B------:R-:W-:Y:S02]  /*1c90*/  WARPGROUP.DEPBAR.LE gsb0, 0x0 ;  /* 0x00008000000079c5 */ /* 0x000fe40000010000 */
[----:B------:R-:W-:Y:S05]  /*1ca0*/  @!P1 BRA `(.L_x_28) ;  /* 0x00000004001c9947 */ /* 0x000fea0003800000 */
[----:B------:R-:W-:Y:S02]  /*1cb0*/  UIADD3 UR4, UR43, 0x1, URZ ;  /* 0x000000012b047890 */ /* 0x000fe4000fffe03f */
[----:B------:R-:W-:Y:S02]  /*1cc0*/  IMAD.U32 R3, RZ, RZ, UR43 ;  /* 0x0000002bff037e24 */ /* 0x000fe4000f8e00ff */
[----:B------:R-:W-:-:S04]  /*1cd0*/  UISETP.NE.AND UP0, UPT, UR4, 0x4, UPT ;  /* 0x000000040400788c */ /* 0x000fc8000bf05270 */
[----:B------:R-:W-:Y:S02]  /*1ce0*/  USEL UR5, URZ, 0x1, UP0 ;  /* 0x000000013f057887 */ /* 0x000fe40008000000 */
[----:B------:R-:W-:Y:S02]  /*1cf0*/  USEL UR10, UR4, URZ, UP0 ;  /* 0x0000003f040a7287 */ /* 0x000fe40008000000 */
[----:B------:R-:W-:-:S06]  /*1d00*/  ULOP3.LUT UR5, UR42, UR5, URZ, 0x3c, !UPT ;  /* 0x000000052a057292 */ /* 0x000fcc000f8e3c3f */
[----:B------:R-:W-:-:S07]  /*1d10*/  MOV R6, UR5 ;  /* 0x0000000500067c02 */ /* 0x000fce0008000f00 */
.L_x_35:
[----:B------:R-:W-:Y:S05]  /*1d20*/  @!P0 BRA `(.L_x_29) ;  /* 0x0000000000048947 */ /* 0x000fea0003800000 */
[----:B------:R-:W-:Y:S01]  /*1d30*/  BPT.TRAP 0x1 ;  /* 0x000000040000795c */ /* 0x000fe20000300000 */
.L_x_29:
[----:B------:R-:W-:Y:S01]  /*1d40*/  ULEA UR4, UR10, UR45, 0x3 ;  /* 0x0000002d0a047291 */ /* 0x000fe2000f8e183f */
[----:B--23--:R-:W-:-:S08]  /*1d50*/  SHF.L.U32 R4, R6, 0x1f, RZ ;  /* 0x0000001f06047819 */ /* 0x00cfd000000006ff */
[----:B------:R1:W2:Y:S01]  /*1d60*/  SYNCS.PHASECHK.TRANS64.TRYWAIT P1, [UR4], R4 ;  /* 0x00000004ff0075a7 */ /* 0x0002a20008020144 */
[----:B------:R-:W-:Y:S05]  /*1d70*/  @!P0 BRA `(.L_x_30) ;  /* 0x0000000000048947 */ /* 0x000fea0003800000 */
[----:B------:R-:W-:Y:S01]  /*1d80*/  BPT.TRAP 0x1 ;  /* 0x000000040000795c */ /* 0x000fe20000300000 */
.L_x_30:
[----:B--2---:R-:W-:Y:S05]  /*1d90*/  @P1 BRA `(.L_x_31) ;  /* 0x0000000000081947 */ /* 0x004fea0003800000 */
[----:B------:R-:W2:Y:S02]  /*1da0*/  SYNCS.PHASECHK.TRANS64.TRYWAIT P1, [UR4], R4 ;  /* 0x00000004ff0075a7 */ /* 0x000ea40008020144 */
[----:B--2---:R-:W-:Y:S05]  /*1db0*/  @!P1 BRA `(.L_x_32) ;  /* 0x0000013c00a49947 */ /* 0x004fea0003800000 */
.L_x_31:
[----:B------:R-:W-:Y:S01]  /*1dc0*/  ULEA UR11, UR10, UR8, 0xa ;  /* 0x000000080a0b7291 */ /* 0x000fe2000f8e503f */
[----:B------:R-:W-:Y:S01]  /*1dd0*/  WARPGROUP.ARRIVE ;  /* 0x00000000000079c5 */ /* 0x000fe20000000000 */
[----:B------:R-:W-:Y:S01]  /*1de0*/  ULEA UR12, UR10, UR9, 0xb ;  /* 0x000000090a0c7291 */ /* 0x000fe2000f8e583f */
[----:B------:R-:W-:Y:S01]  /*1df0*/  UMOV UR5, 0x40000040 ;  /* 0x4000004000057882 */ /* 0x000fe20000000000 */
[----:B------:R-:W-:-:S03]  /*1e00*/  UMOV UR7, 0x40000040 ;  /* 0x4000004000077882 */ /* 0x000fc60000000000 */
[----:B------:R-:W-:Y:S02]  /*1e10*/  UMOV UR4, UR11 ;  /* 0x0000000b00047c82 */ /* 0x000fe40008000000 */
[----:B------:R-:W-:Y:S02]  /*1e20*/  UMOV UR6, UR12 ;  /* 0x0000000c00067c82 */ /* 0x000fe40008000000 */
[----:B------:R-:W-:Y:S01]  /*1e30*/  HGMMA.64x256x16.F32.BF16 R24, gdesc[UR4], R24, gsb0 ;  /* 0x03e00000041879f0 */ /* 0x000fe20008001818 */
[----:B------:R-:W-:Y:S02]  /*1e40*/  UIADD3 UR4, UR11, 0x2, URZ ;  /* 0x000000020b047890 */ /* 0x000fe4000fffe03f */
[----:B------:R-:W-:Y:S01]  /*1e50*/  UIADD3 UR6, UR12, 0x2, URZ ;  /* 0x000000020c067890 */ /* 0x000fe2000fffe03f */
[----:B------:R-:W-:Y:S01]  /*1e60*/  UMOV UR5, 0x40000040 ;  /* 0x4000004000057882 */ /* 0x000fe20000000000 */
[----:B------:R-:W-:Y:S01]  /*1e70*/  UMOV UR7, 0x40000040 ;  /* 0x4000004000077882 */ /* 0x000fe20000000000 */
[----:B------:R-:W-:-:S02]  /*1e80*/  WARPGROUP.DEPBAR.LE gsb0, 0x0 ;  /* 0x00008000000079c5 */ /* 0x000fc40000010000 */
        /* <DEDUP_REMOVED lines=21> */
[----:B------:R-:W-:Y:S01]  /*1fe0*/  BPT.TRAP 0x1 ;  /* 0x000000040000795c */ /* 0x000fe20000300000 */
.L_x_33:
[----:B------:R-:W-:-:S13]  /*1ff0*/  ISETP.NE.AND P1, PT, R152, RZ, PT ;  /* 0x000000ff9800720c */ /* 0x000fda0003f25270 */
[----:B-12---:R-:W-:-:S04]  /*2000*/  @P1 LEA R4, R3, UR45, 0x3 ;  /* 0x0000002d03041c11 */ /* 0x006fc8000f8e18ff */
[----:B------:R-:W-:-:S04]  /*2010*/  @P1 IADD3 R4, R4, 0x20, RZ ;  /* 0x0000002004041810 */ /* 0x000fc80007ffe0ff */
[----:B------:R-:W-:-:S04]  /*2020*/  @P1 PRMT R4, R153, 0x654, R4 ;  /* 0x0000065499041816 */ /* 0x000fc80000000004 */
[----:B------:R1:W-:Y:S01]  /*2030*/  @P1 SYNCS.ARRIVE.TRANS64.RED.A1T0 RZ, [R4+URZ], RZ ;  /* 0x000000ff04ff19a7 */ /* 0x0003e2000810043f */
[----:B------:R-:W-:-:S13]  /*2040*/  ISETP.GT.U32.AND P1, PT, R17, 0x1, PT ;  /* 0x000000011100780c */ /* 0x000fda0003f24070 */
[----:B-1----:R-:W-:Y:S05]  /*2050*/  @P1 BRA `(.L_x_34) ;  /* 0x0000000000041947 */ /* 0x002fea0003800000 */
[----:B------:R-:W-:Y:S01]  /*2060*/  BPT.TRAP 0x1 ;  /* 0x000000040000795c */ /* 0x000fe20000300000 */
.L_x_34:
[----:B------:R-:W-:Y:S01]  /*2070*/  UIADD3 UR10, UR10, 0x1, URZ ;  /* 0x000000010a0a7890 */ /* 0x000fe2000fffe03f */
[C---:B------:R-:W-:Y:S02]  /*2080*/  ISETP.GT.AND P2, PT, R0.reuse, 0x1, PT ;  /* 0x000000010000780c */ /* 0x040fe40003f44270 */
[----:B------:R-:W-:Y:S01]  /*2090*/  IADD3 R3, R3, 0x1, RZ ;  /* 0x0000000103037810 */ /* 0x000fe20007ffe0ff */
[----:B------:R-:W-:Y:S01]  /*20a0*/  UISETP.NE.AND UP0, UPT, UR10, 0x4, UPT ;  /* 0x000000040a00788c */ /* 0x000fe2000bf05270 */
[----:B------:R-:W-:Y:S02]  /*20b0*/  IADD3 R0, R0, -0x1, RZ ;  /* 0xffffffff00007810 */ /* 0x000fe40007ffe0ff */
[C---:B------:R-:W-:Y:S01]  /*20c0*/  ISETP.NE.AND P1, PT, R3.reuse, 0x4, PT ;  /* 0x000000040300780c */ /* 0x040fe20003f25270 */
[----:B------:R-:W-:Y:S02]  /*20d0*/  USEL UR4, URZ, 0x1, UP0 ;  /* 0x000000013f047887 */ /* 0x000fe40008000000 */
[----:B------:R-:W-:Y:S01]  /*20e0*/  USEL UR10, UR10, URZ, UP0 ;  /* 0x0000003f0a0a7287 */ /* 0x000fe20008000000 */
[----:B------:R-:W-:-:S03]  /*20f0*/  SEL R3, R3, RZ, P1 ;  /* 0x000000ff03037207 */ /* 0x000fc60000800000 */
[----:B------:R-:W-:Y:S01]  /*2100*/  LOP3.LUT R6, R6, UR4, RZ, 0x3c, !PT ;  /* 0x0000000406067c12 */ /* 0x000fe2000f8e3cff */
[----:B------:R-:W-:Y:S07]  /*2110*/  @P2 BRA `(.L_x_35) ;  /* 0xfffffffc00002947 */ /* 0x000fee000383ffff */
.L_x_28:
[----:B------:R-:W1:Y:S02]  /*2120*/  LDC R0, c[0x0][0x28c] ;  /* 0x0000a300ff007b82 */ /* 0x000e640000000800 */
[----:B-1----:R-:W-:-:S13]  /*2130*/  ISETP.GE.AND P1, PT, R0, 0x1, PT ;  /* 0x000000010000780c */ /* 0x002fda0003f26270 */
[----:B------:R-:W-:Y:S05]  /*2140*/  @!P1 BRA `(.L_x_36) ;  /* 0x0000000000449947 */ /* 0x000fea0003800000 */
[----:B------:R-:W-:Y:S05]  /*2150*/  @!P0 BRA `(.L_x_37) ;  /* 0x0000000000048947 */ /* 0x000fea0003800000 */
[----:B------:R-:W-:Y:S01]  /*2160*/  BPT.TRAP 0x1 ;  /* 0x000000040000795c */ /* 0x000fe20000300000 */
.L_x_37:
[----:B------:R-:W-:Y:S01]  /*2170*/  ISETP.NE.AND P0, PT, R152, RZ, PT ;  /* 0x000000ff9800720c */ /* 0x000fe20003f05270 */
[----:B------:R-:W-:Y:S01]  /*2180*/  UISETP.LT.AND UP1, UPT, UR44, 0x1, UPT ;  /* 0x000000012c00788c */ /* 0x000fe2000bf21270 */
[----:B------:R-:W-:-:S11]  /*2190*/  MOV R3, UR45 ;  /* 0x0000002d00037c02 */ /* 0x000fd60008000f00 */
[----:B------:R-:W-:-:S05]  /*21a0*/  VOTEU.ANY UP0, P0 ;  /* 0x00000000003f7886 */ /* 0x000fca0000000100 */
[----:B------:R-:W-:-:S04]  /*21b0*/  @UP0 USEL UR4, UR44, 0x1, UP1 ;  /* 0x000000012c040887 */ /* 0x000fc80008800000 */
[----:B------:R-:W-:-:S06]  /*21c0*/  @UP0 UIADD3 UR4, UR43, UR44, -UR4 ;  /* 0x0000002c2b040290 */ /* 0x000fcc000fffe804 */
[----:B------:R-:W-:-:S05]  /*21d0*/  MOV R0, UR4 ;  /* 0x0000000400007c02 */ /* 0x000fca0008000f00 */
[----:B------:R-:W-:-:S05]  /*21e0*/  @P0 IMAD.SHL.U32 R0, R0, 0x8, RZ ;  /* 0x0000000800000824 */ /* 0x000fca00078e00ff */
[----:B------:R-:W-:-:S04]  /*21f0*/  @P0 LOP3.LUT R0, R0, 0x18, RZ, 0xc0, !PT ;  /* 0x0000001800000812 */ /* 0x000fc800078ec0ff */
[----:B------:R-:W-:-:S04]  /*2200*/  @P0 IADD3 R0, R3, 0x20, R0 ;  /* 0x0000002003000810 */ /* 0x000fc80007ffe000 */
[----:B------:R-:W-:-:S04]  /*2210*/  @P0 PRMT R0, R153, 0x654, R0 ;  /* 0x0000065499000816 */ /* 0x000fc80000000000 */
[----:B------:R1:W-:Y:S01]  /*2220*/  @P0 SYNCS.ARRIVE.TRANS64.RED.A1T0 RZ, [R0+URZ], RZ ;  /* 0x000000ff00ff09a7 */ /* 0x0003e2000810043f */
[----:B------:R-:W-:-:S13]  /*2230*/  ISETP.GT.U32.AND P0, PT, R17, 0x1, PT ;  /* 0x000000011100780c */ /* 0x000fda0003f04070 */
[----:B-1----:R-:W-:Y:S05]  /*2240*/  @P0 BRA `(.L_x_36) ;  /* 0x0000000000040947 */ /* 0x002fea0003800000 */
[----:B------:R-:W-:Y:S01]  /*2250*/  BPT.TRAP 0x1 ;  /* 0x000000040000795c */ /* 0x000fe20000300000 */
.L_x_36:
[----:B------:R-:W-:Y:S01]  /*2260*/  UIADD3 UR4, UR45, 0x200, URZ ;  /* 0x000002002d047890 */ /* 0x000fe2000fffe03f */
[----:B------:R-:W-:Y:S02]  /*2270*/  R2UR UR54, R23 ;  /* 0x00000000173672ca */ /* 0x000fe400000e0000 */
[----:B------:R-:W-:Y:S01]  /*2280*/  R2UR UR53, R159 ;  /* 0x000000009f3572ca */ /* 0x000fe200000e0000 */
[----:B------:R-:W-:-:S06]  /*2290*/  ULOP3.LUT UP0, URZ, UR4, 0x1bf, URZ, 0xc0, !UPT ;  /* 0x000001bf043f7892 */ /* 0x000fcc000f80c03f */
[----:B------:R-:W-:-:S04]  /*22a0*/  PLOP3.LUT P0, PT, PT, PT, UP0, 0x80, 0x0 ;  /* 0x000000000000781c */ /* 0x000fc80003f0f008 */
[----:B------:R-:W-:Y:S02]  /*22b0*/  USHF.L.U32 UR54, UR54, 0x7, URZ ;  /* 0x0000000736367899 */ /* 0x000fe4000800063f */
[----:B------:R-:W-:-:S07]  /*22c0*/  USHF.L.U32 UR53, UR53, 0x8, URZ ;  /* 0x0000000835357899 */ /* 0x000fce000800063f */
[----:B------:R-:W-:Y:S05]  /*22d0*/  @!P0 BRA `(.L_x_38) ;  /* 0x00000000007c8947 */ /* 0x000fea0003800000 */
[----:B------:R-:W-:Y:S01]  /*22e0*/  MOV R23, 0x0 ;  /* 0x0000000000177802 */ /* 0x000fe20000000f00 */
[----:B------:R-:W-:Y:S01]  /*22f0*/  ULDC.64 UR4, c[0x4][0x80] ;  /* 0x0100200000047ab9 */ /* 0x000fe20000000a00 */
[----:B------:R-:W-:Y:S01]  /*2300*/  ULDC.64 UR6, c[0x4][0x10] ;  /* 0x0100040000067ab9 */ /* 0x000fe20000000a00 */
[----:B--23--:R-:W-:Y:S01]  /*2310*/  MOV R4, UR4 ;  /* 0x0000000400047c02 */ /* 0x00cfe20008000f00 */
[----:B------:R1:W2:Y:S01]  /*2320*/  LDC.64 R14, c[0x4][R23] ;  /* 0x01000000170e7b82 */ /* 0x0002a20000000a00 */
[----:B------:R-:W-:Y:S01]  /*2330*/  MOV R5, UR5 ;  /* 0x0000000500057c02 */ /* 0x000fe20008000f00 */
[----:B------:R-:W-:Y:S01]  /*2340*/  ULDC.64 UR4, c[0x4][0x88] ;  /* 0x0100220000047ab9 */ /* 0x000fe20000000a00 */
[----:B------:R-:W-:Y:S01]  /*2350*/  IMAD.U32 R10, RZ, RZ, UR6 ;  /* 0x00000006ff0a7e24 */ /* 0x000fe2000f8e00ff */
[----:B------:R-:W-:Y:S02]  /*2360*/  MOV R6, UR4 ;  /* 0x0000000400067c02 */ /* 0x000fe40008000f00 */
[----:B------:R-:W-:-:S02]  /*2370*/  MOV R7, UR5 ;  /* 0x0000000500077c02 */ /* 0x000fc40008000f00 */
[----:B------:R-:W-:Y:S02]  /*2380*/  MOV R11, UR7 ;  /* 0x00000007000b7c02 */ /* 0x000fe40008000f00 */
[----:B------:R-:W-:Y:S02]  /*2390*/  MOV R8, 0x70 ;  /* 0x0000007000087802 */ /* 0x000fe40000000f00 */
[----:B------:R-:W-:Y:S02]  /*23a0*/  MOV R12, 0x1 ;  /* 0x00000001000c7802 */ /* 0x000fe40000000f00 */
[----:B-1----:R-:W-:-:S07]  /*23b0*/  MOV R13, RZ ;  /* 0x000000ff000d7202 */ /* 0x002fce0000000f00 */
[----:B------:R-:W-:-:S07]  /*23c0*/  LEPC R20, `(.L_x_39) ;  /* 0x000000001014794e */ /* 0x000fce0000000000 */
[----:B--2--5:R-:W-:Y:S05]  /*23d0*/  CALL.ABS.NOINC R14 ;  /* 0x000000000e007343 */ /* 0x024fea0003c00000 */
.L_x_39:
[----:B------:R1:W2:Y:S01]  /*23e0*/  LDC.64 R14, c[0x4][R23] ;  /* 0x01000000170e7b82 */ /* 0x0002a20000000a00 */
[----:B------:R-:W-:Y:S01]  /*23f0*/  ULDC.64 UR4, c[0x4][0x80] ;  /* 0x0100200000047ab9 */ /* 0x000fe20000000a00 */
[----:B------:R-:W-:Y:S01]  /*2400*/  ULDC.64 UR6, c[0x4][0x10] ;  /* 0x0100040000067ab9 */ /* 0x000fe20000000a00 */
[----:B------:R-:W-:Y:S01]  /*2410*/  MOV R4, UR4 ;  /* 0x0000000400047c02 */ /* 0x000fe20008000f00 */
[----:B------:R-:W-:Y:S01]  /*2420*/  IMAD.U32 R5, RZ, RZ, UR5 ;  /* 0x00000005ff057e24 */ /* 0x000fe2000f8e00ff */
        /* <DEDUP_REMOVED lines=9> */
[----:B--2---:R-:W-:Y:S05]  /*24c0*/  CALL.ABS.NOINC R14 ;  /* 0x000000000e007343 */ /* 0x004fea0003c00000 */
.L_x_38:
[----:B------:R-:W1:Y:S02]  /*24d0*/  LDC.64 R8, c[0x0][0x590] ;  /* 0x00016400ff087b82 */ /* 0x000e640000000a00 */
[----:B-1----:R-:W-:-:S04]  /*24e0*/  ISETP.NE.U32.AND P2, PT, R8, RZ, PT ;  /* 0x000000ff0800720c */ /* 0x002fc80003f45070 */
[----:B------:R-:W-:-:S13]  /*24f0*/  ISETP.NE.AND.EX P2, PT, R9, RZ, PT, P2 ;  /* 0x000000ff0900720c */ /* 0x000fda0003f45320 */
[----:B------:R-:W-:Y:S05]  /*2500*/  @!P2 BRA `(.L_x_40) ;  /* 0x000000000034a947 */ /* 0x000fea0003800000 */
[----:B------:R-:W-:Y:S02]  /*2510*/  ULDC.64 UR4, c[0x0][0x588] ;  /* 0x0001620000047ab9 */ /* 0x000fe40000000a00 */
[----:B------:R-:W-:-:S04]  /*2520*/  ISETP.NE.U32.AND P0, PT, RZ, UR4, PT ;  /* 0x00000004ff007c0c */ /* 0x000fc8000bf05070 */
[----:B------:R-:W-:-:S13]  /*2530*/  ISETP.NE.AND.EX P0, PT, RZ, UR5, PT, P0 ;  /* 0x00000005ff007c0c */ /* 0x000fda000bf05300 */
[----:B------:R-:W-:Y:S05]  /*2540*/  @!P0 BRA `(.L_x_41) ;  /* 0x0000000000188947 */ /* 0x000fea0003800000 */
[----:B--23--:R-:W1:Y:S01]  /*2550*/  LDC.64 R4, c[0x0][0x588] ;  /* 0x00016200ff047b82 */ /* 0x00ce620000000a00 */
[----:B------:R-:W-:-:S04]  /*2560*/  IMAD R3, R8, UR55, RZ ;  /* 0x0000003708037c24 */ /* 0x000fc8000f8e02ff */
[----:B-1----:R-:W-:-:S05]  /*2570*/  IMAD.WIDE R4, R3, 0x4, R4 ;  /* 0x0000000403047825 */ /* 0x002fca00078e0204 */
[----:B-----5:R1:W5:Y:S01]  /*2580*/  LDG.E R157, desc[UR48][R4.64] ;  /* 0x00000030049d7981 */ /* 0x020362000c1e1900 */
[----:B------:R-:W-:Y:S01]  /*2590*/  MOV R154, 0x1 ;  /* 0x00000001009a7802 */ /* 0x000fe20000000f00 */
[----:B------:R-:W-:Y:S06]  /*25a0*/  BRA `(.L_x_40) ;  /* 0x00000000000c7947 */ /* 0x000fec0003800000 */
.L_x_41:
[----:B------:R-:W-:Y:S01]  /*25b0*/  ULDC UR4, c[0x0][0x580] ;  /* 0x0001600000047ab9 */ /* 0x000fe20000000800 */
[----:B------:R-:W-:Y:S02]  /*25c0*/  MOV R154, 0x1 ;  /* 0x00000001009a7802 */ /* 0x000fe40000000f00 */
[----:B-----5:R-:W-:-:S07]  /*25d0*/  MOV R157, UR4 ;  /* 0x00000004009d7c02 */ /* 0x020fce0008000f00 */
.L_x_40:
[----:B------:R-:W4:Y:S02]  /*25e0*/  LDC.64 R6, c[0x0][0x5b0] ;  /* 0x00016c00ff067b82 */ /* 0x000f240000000a00 */
[----:B----4-:R-:W-:-:S04]  /*25f0*/  ISETP.NE.U32.AND P0, PT, R6, RZ, PT ;  /* 0x000000ff0600720c */ /* 0x010fc80003f05070 */
[----:B------:R-:W-:-:S13]  /*2600*/  ISETP.NE.AND.EX P0, PT, R7, RZ, PT, P0 ;  /* 0x000000ff0700720c */ /* 0x000fda0003f05300 */
[----:B------:R-:W-:Y:S05]  /*2610*/  @!P0 BRA `(.L_x_42) ;  /* 0x00000000002c8947 */ /* 0x000fea0003800000 */
[----:B------:R-:W-:Y:S02]  /*2620*/  ULDC.64 UR4, c[0x0][0x5a8] ;  /* 0x00016a0000047ab9 */ /* 0x000fe40000000a00 */
[----:B------:R-:W-:-:S04]  /*2630*/  ISETP.NE.U32.AND P0, PT, RZ, UR4, PT ;  /* 0x00000004ff007c0c */ /* 0x000fc8000bf05070 */
[----:B------:R-:W-:-:S13]  /*2640*/  ISETP.NE.AND.EX P0, PT, RZ, UR5, PT, P0 ;  /* 0x00000005ff007c0c */ /* 0x000fda000bf05300 */
[----:B------:R-:W-:Y:S05]  /*2650*/  @!P0 BRA `(.L_x_43) ;  /* 0x0000000000148947 */ /* 0x000fea0003800000 */
[----:B-123--:R-:W1:Y:S01]  /*2660*/  LDC.64 R4, c[0x0][0x5a8] ;  /* 0x00016a00ff047b82 */ /* 0x00ee620000000a00 */
[----:B------:R-:W-:-:S04]  /*2670*/  IMAD R3, R6, UR55, RZ ;  /* 0x0000003706037c24 */ /* 0x000fc8000f8e02ff */
[----:B-1----:R-:W-:-:S05]  /*2680*/  IMAD.WIDE R4, R3, 0x4, R4 ;  /* 0x0000000403047825 */ /* 0x002fca00078e0204 */
[----:B-----5:R4:W5:Y:S01]  /*2690*/  LDG.E R156, desc[UR48][R4.64] ;  /* 0x00000030049c7981 */ /* 0x020962000c1e1900 */
[----:B------:R-:W-:Y:S05]  /*26a0*/  BRA `(.L_x_42) ;  /* 0x0000000000087947 */ /* 0x000fea0003800000 */
.L_x_43:
[----:B------:R-:W-:Y:S02]  /*26b0*/  ULDC UR4, c[0x0][0x5a0] ;  /* 0x0001680000047ab9 */ /* 0x000fe40000000800 */
[----:B-----5:R-:W-:-:S07]  /*26c0*/  MOV R156, UR4 ;  /* 0x00000004009c7c02 */ /* 0x020fce0008000f00 */
.L_x_42:
[----:B------:R-:W-:Y:S01]  /*26d0*/  ULDC.64 UR4, c[0x0][0x588] ;  /* 0x0001620000047ab9 */ /* 0x000fe20000000a00 */
[----:B------:R-:W-:Y:S01]  /*26e0*/  ISETP.NE.U32.AND P3, PT, R8, RZ, PT ;  /* 0x000000ff0800720c */ /* 0x000fe20003f65070 */
[----:B------:R-:W-:Y:S02]  /*26f0*/  UISETP.NE.U32.AND UP0, UPT, UR4, URZ, UPT ;  /* 0x0000003f0400728c */ /* 0x000fe4000bf05070 */
[----:B------:R-:W-:Y:S02]  /*2700*/  ISETP.NE.U32.AND P4, PT, RZ, UR4, PT ;  /* 0x00000004ff007c0c */ /* 0x000fe4000bf85070 */
[----:B------:R-:W-:Y:S01]  /*2710*/  ISETP.NE.AND.EX P3, PT, R9, RZ, PT, P3 ;  /* 0x000000ff0900720c */ /* 0x000fe20003f65330 */
[----:B------:R-:W-:Y:S02]  /*2720*/  UISETP.NE.AND.EX UP0, UPT, UR5, URZ, UPT, UP0 ;  /* 0x0000003f0500728c */ /* 0x000fe4000bf05300 */
[----:B------:R-:W-:Y:S02]  /*2730*/  ISETP.NE.AND.EX P4, PT, RZ, UR5, PT, P4 ;  /* 0x00000005ff007c0c */ /* 0x000fe4000bf85340 */
[----:B------:R-:W-:-:S02]  /*2740*/  PLOP3.LUT P0, PT, PT, PT, PT, 0x8, 0x0 ;  /* 0x000000000000781c */ /* 0x000fc40003f0e170 */
[----:B------:R-:W-:-:S04]  /*2750*/  PLOP3.LUT P1, PT, PT, PT, UP0, 0x80, 0x0 ;  /* 0x000000000000781c */ /* 0x000fc80003f2f008 */
[----:B------:R-:W-:-:S05]  /*2760*/  PLOP3.LUT P1, PT, P1, PT, PT, 0x8, 0x0 ;  /* 0x000000000000781c */ /* 0x000fca0000f2e170 */
[----:B------:R-:W-:Y:S08]  /*2770*/  @P4 BRA P3, `(.L_x_44) ;  /* 0x0000000000244947 */ /* 0x000ff00001800000 */
[----:B------:R-:W-:Y:S04]  /*2780*/  BSSY B0, `(.L_x_44) ;  /* 0x0000008000007945 */ /* 0x000fe80003800000 */
[----:B------:R-:W-:Y:S05]  /*2790*/  @!P2 BRA `(.L_x_45) ;  /* 0x000000000014a947 */ /* 0x000fea0003800000 */
[----:B------:R-:W-:Y:S02]  /*27a0*/  LOP3.LUT P3, RZ, R154, 0xff, RZ, 0xc0, !PT ;  /* 0x000000ff9aff7812 */ /* 0x000fe4000786c0ff */
[----:B------:R-:W-:-:S11]  /*27b0*/  PLOP3.LUT P0, PT, P1, PT, PT, 0x80, 0x0 ;  /* 0x000000000000781c */ /* 0x000fd60000f0f070 */
[----:B------:R-:W-:Y:S05]  /*27c0*/  @!P3 BRA `(.L_x_46) ;  /* 0x00000000000cb947 */ /* 0x000fea0003800000 */
[----:B-----5:R-:W-:Y:S01]  /*27d0*/  FSETP.EQ.AND P0, PT, R157, RZ, PT ;  /* 0x000000ff9d00720b */ /* 0x020fe20003f02000 */
[----:B------:R-:W-:-:S12]  /*27e0*/  BRA `(.L_x_46) ;  /* 0x0000000000047947 */ /* 0x000fd80003800000 */
.L_x_45:
[----:B-----5:R-:W-:-:S13]  /*27f0*/  FSETP.EQ.AND P0, PT, R157, RZ, PT ;  /* 0x000000ff9d00720b */ /* 0x020fda0003f02000 */
.L_x_46:
[----:B------:R-:W-:Y:S05]  /*2800*/  BSYNC B0 ;  /* 0x0000000000007941 */ /* 0x000fea0003800000 */
.L_x_44:
[----:B------:R-:W-:Y:S04]  /*2810*/  BSSY B0, `(.L_x_47) ;  /* 0x0000007000007945 */ /* 0x000fe80003800000 */
[----:B------:R-:W-:Y:S05]  /*2820*/  @!P2 BRA `(.L_x_48) ;  /* 0x000000000010a947 */ /* 0x000fea0003800000 */
[----:B------:R-:W-:-:S13]  /*2830*/  LOP3.LUT P2, RZ, R154, 0xff, RZ, 0xc0, !PT ;  /* 0x000000ff9aff7812 */ /* 0x000fda000784c0ff */
[----:B------:R-:W-:Y:S05]  /*2840*/  @!P2 BRA `(.L_x_49) ;  /* 0x00000000000ca947 */ /* 0x000fea0003800000 */
[----:B-----5:R-:W-:Y:S01]  /*2850*/  FSETP.EQ.AND P1, PT, R157, RZ, PT ;  /* 0x000000ff9d00720b */ /* 0x020fe20003f22000 */
[----:B------:R-:W-:-:S12]  /*2860*/  BRA `(.L_x_49) ;  /* 0x0000000000047947 */ /* 0x000fd80003800000 */
.L_x_48:
[----:B-----5:R-:W-:-:S13]  /*2870*/  FSETP.EQ.AND P1, PT, R157, RZ, PT ;  /* 0x000000ff9d00720b */ /* 0x020fda0003f22000 */
.L_x_49:
[----:B------:R-:W-:Y:S05]  /*2880*/  BSYNC B0 ;  /* 0x0000000000007941 */ /* 0x000fea0003800000 */
.L_x_47:
[----:B------:R-:W-:Y:S01]  /*2890*/  BSSY B0, `(.L_x_50) ;  /* 0x0000024000007945 */ /* 0x000fe20003800000 */
[----:B------:R-:W-:Y:S01]  /*28a0*/  IMAD.MOV.U32 R12, RZ, RZ, RZ ;  /* 0x000000ffff0c7224 */ /* 0x000fe200078e00ff */
[----:B------:R-:W-:Y:S02]  /*28b0*/  CS2R R6, SRZ ;  /* 0x0000000000067805 */ /* 0x000fe4000001ff00 */
[----:B-1234-:R-:W-:Y:S02]  /*28c0*/  CS2R R4, SRZ ;  /* 0x0000000000047805 */ /* 0x01efe4000001ff00 */
[----:B------:R-:W-:Y:S02]  /*28d0*/  CS2R R10, SRZ ;  /* 0x00000000000a7805 */ /* 0x000fe4000001ff00 */
[----:B------:R-:W-:Y:S01]  /*28e0*/  CS2R R8, SRZ ;  /* 0x0000000000087805 */ /* 0x000fe2000001ff00 */
[----:B------:R-:W-:Y:S06]  /*28f0*/  @P0 BRA `(.L_x_51) ;  /* 0x0000000000740947 */ /* 0x000fec0003800000 */
[----:B------:R-:W-:-:S13]  /*2900*/  ISETP.NE.AND P2, PT, R158, 0x3, PT ;  /* 0x000000039e00780c */ /* 0x000fda0003f45270 */
[----:B------:R-:W-:Y:S05]  /*2910*/  @!P2 BRA `(.L_x_52) ;  /* 0x000000000004a947 */ /* 0x000fea0003800000 */
[----:B------:R-:W-:Y:S01]  /*2920*/  BPT.TRAP 0x1 ;  /* 0x000000040000795c */ /* 0x000fe20000300000 */
.L_x_52:
[----:B------:R-:W-:Y:S02]  /*2930*/  SHF.L.U32 R0, RZ, 0x1f, RZ ;  /* 0x0000001fff007819 */ /* 0x000fe400000006ff */
[----:B------:R-:W-:Y:S02]  /*2940*/  MOV R12, 0x1 ;  /* 0x00000001000c7802 */ /* 0x000fe40000000f00 */
[----:B------:R-:W1:Y:S01]  /*2950*/  SYNCS.PHASECHK.TRANS64.TRYWAIT P2, [UR45+0x40], R0 ;  /* 0x00004000ff0075a7 */ /* 0x000e62000804016d */
[----:B------:R-:W-:Y:S01]  /*2960*/  MOV R7, RZ ;  /* 0x000000ff00077202 */ /* 0x000fe20000000f00 */
[----:B-1----:R-:W-:Y:S06]  /*2970*/  @!P2 BRA `(.L_x_53) ;  /* 0x0000013000cca947 */ /* 0x002fec0003800000 */
.L_x_620:
[----:B------:R-:W-:Y:S02]  /*2980*/  MOV R6, RZ ;  /* 0x000000ff00067202 */ /* 0x000fe40000000f00 */
[----:B------:R-:W-:Y:S02]  /*2990*/  CS2R R4, SRZ ;  /* 0x0000000000047805 */ /* 0x000fe4000001ff00 */
[----:B------:R-:W-:Y:S02]  /*29a0*/  CS2R R10, SRZ ;  /* 0x00000000000a7805 */ /* 0x000fe4000001ff00 */
[----:B------:R-:W-:Y:S01]  /*29b0*/  CS2R R8, SRZ ;  /* 0x0000000000087805 */ /* 0x000fe2000001ff00 */
[----:B------:R-:W-:Y:S06]  /*29c0*/  @P1 BRA `(.L_x_51) ;  /* 0x0000000000401947 */ /* 0x000fec0003800000 */
[C---:B-1----:R-:W-:Y:S01]  /*29d0*/  SHF.L.U32 R0, R18.reuse, 0x4, RZ ;  /* 0x0000000412007819 */ /* 0x042fe200000006ff */
[C---:B------:R-:W-:Y:S01]  /*29e0*/  IMAD.SHL.U32 R7, R18.reuse, 0x4, RZ ;  /* 0x0000000412077824 */ /* 0x040fe200078e00ff */
[----:B------:R-:W-:Y:S01]  /*29f0*/  SHF.L.U32 R3, R18, 0x5, RZ ;  /* 0x0000000512037819 */ /* 0x000fe200000006ff */
[----:B------:R-:W-:Y:S05]  /*2a00*/  WARPSYNC.ALL ;  /* 0x0000000000007948 */ /* 0x000fea0003800000 */
[----:B------:R-:W-:Y:S02]  /*2a10*/  SHF.R.U32.HI R5, RZ, 0x1, R18 ;  /* 0x00000001ff057819 */ /* 0x000fe40000011612 */
[----:B------:R-:W-:-:S02]  /*2a20*/  LOP3.LUT R0, R0, 0xe00, RZ, 0xc0, !PT ;  /* 0x00000e0000007812 */ /* 0x000fc400078ec0ff */
[----:B------:R-:W-:Y:S02]  /*2a30*/  LOP3.LUT R4, R3, 0xc0, RZ, 0xc0, !PT ;  /* 0x000000c003047812 */ /* 0x000fe400078ec0ff */
[----:B------:R-:W-:Y:S02]  /*2a40*/  LOP3.LUT R0, R0, 0x20, R3, 0xf8, !PT ;  /* 0x0000002000007812 */ /* 0x000fe400078ef803 */
[----:B------:R-:W-:Y:S02]  /*2a50*/  LOP3.LUT R4, R4, 0x8, R5, 0xf8, !PT ;  /* 0x0000000804047812 */ /* 0x000fe400078ef805 */
[----:B------:R-:W-:Y:S02]  /*2a60*/  LOP3.LUT R0, R0, 0x100, R3, 0xf8, !PT ;  /* 0x0000010000007812 */ /* 0x000fe400078ef803 */
[----:B------:R-:W-:-:S04]  /*2a70*/  LOP3.LUT R7, R4, 0x18, R7, 0x78, !PT ;  /* 0x0000001804077812 */ /* 0x000fc800078e7807 */
[----:B------:R-:W-:-:S04]  /*2a80*/  LOP3.LUT R0, R0, R7, RZ, 0xfc, !PT ;  /* 0x0000000700007212 */ /* 0x000fc800078efcff */
[----:B------:R-:W-:-:S04]  /*2a90*/  LEA R0, R0, UR45, 0x1 ;  /* 0x0000002d00007c11 */ /* 0x000fc8000f8e08ff */
[----:B------:R-:W-:Y:S01]  /*2aa0*/  LEA R4, R155, R0, 0x1 ;  /* 0x000000009b047211 */ /* 0x000fe200078e08ff */
[----:B------:R2:W3:Y:S05]  /*2ab0*/  LDSM.16.M88.4 R8, [R0+0x200] ;  /* 0x000200000008783b */ /* 0x0004ea0000000200 */
[----:B------:R-:W4:Y:S02]  /*2ac0*/  LDSM.16.M88.4 R4, [R4+0x200] ;  /* 0x000200000404783b */ /* 0x000f240000000200 */
.L_x_51:
[----:B------:R-:W-:Y:S05]  /*2ad0*/  BSYNC B0 ;  /* 0x0000000000007941 */ /* 0x000fea0003800000 */
.L_x_50:
[----:B---3--:R-:W-:Y:S01]  /*2ae0*/  SHF.L.U32 R14, R8, 0x10, RZ ;  /* 0x00000010080e7819 */ /* 0x008fe200000006ff */
[----:B----4-:R-:W-:Y:S01]  /*2af0*/  IMAD.U32 R170, R4, 0x10000, RZ ;  /* 0x0001000004aa7824 */ /* 0x010fe200078e00ff */
[----:B-12---:R-:W-:Y:S01]  /*2b00*/  LOP3.LUT R0, R18, 0xff, RZ, 0xc0, !PT ;  /* 0x000000ff12007812 */ /* 0x006fe200078ec0ff */
[----:B------:R-:W-:Y:S01]  /*2b10*/  BSSY B1, `(.L_x_54) ;  /* 0x00000bf000017945 */ /* 0x000fe20003800000 */
[----:B------:R-:W-:Y:S01]  /*2b20*/  LOP3.LUT R8, R8, 0xffff0000, RZ, 0xc0, !PT ;  /* 0xffff000008087812 */ /* 0x000fe200078ec0ff */
[C---:B-----5:R-:W-:Y:S01]  /*2b30*/  FMUL R13, R157.reuse, R14 ;  /* 0x0000000e9d0d7220 */ /* 0x060fe20000400000 */
[----:B------:R-:W-:Y:S01]  /*2b40*/  IADD3 R0, R0, 0x1f, RZ ;  /* 0x0000001f00007810 */ /* 0x000fe20007ffe0ff */
[C---:B------:R-:W-:Y:S01]  /*2b50*/  FMUL R163, R157.reuse, R170 ;  /* 0x000000aa9da37220 */ /* 0x040fe20000400000 */
[----:B------:R-:W-:Y:S01]  /*2b60*/  MOV R3, 0x3bbb989d ;  /* 0x3bbb989d00037802 */ /* 0x000fe20000000f00 */
[C---:B------:R-:W-:Y:S01]  /*2b70*/  FFMA R24, R156.reuse, R24, R13 ;  /* 0x000000189c187223 */ /* 0x040fe2000000000d */
[----:B------:R-:W-:Y:S01]  /*2b80*/  FMUL R14, R157, R8 ;  /* 0x000000089d0e7220 */ /* 0x000fe20000400000 */
[C---:B------:R-:W-:Y:S01]  /*2b90*/  SHF.L.U32 R174, R5.reuse, 0x10, RZ ;  /* 0x0000001005ae7819 */ /* 0x040fe200000006ff */
[----:B------:R-:W-:Y:S01]  /*2ba0*/  FFMA R32, R156, R32, R163 ;  /* 0x000000209c207223 */ /* 0x000fe200000000a3 */
[----:B------:R-:W-:Y:S01]  /*2bb0*/  LOP3.LUT R176, R5, 0xffff0000, RZ, 0xc0, !PT ;  /* 0xffff000005b07812 */ /* 0x000fe200078ec0ff */
[----:B------:R-:W-:Y:S01]  /*2bc0*/  FFMA.SAT R5, -R24, R3, 0.5 ;  /* 0x3f00000018057423 */ /* 0x000fe20000002103 */
[----:B------:R-:W-:Y:S01]  /*2bd0*/  ISETP.GT.U32.AND P5, PT, R0, 0x3e, PT ;  /* 0x0000003e0000780c */ /* 0x000fe20003fa4070 */
[----:B------:R-:W-:Y:S01]  /*2be0*/  IMAD.MOV.U32 R0, RZ, RZ, 0x437c0000 ;  /* 0x437c0000ff007424 */ /* 0x000fe200078e00ff */
[----:B------:R-:W-:-:S02]  /*2bf0*/  SHF.L.U32 R178, R6, 0x10, RZ ;  /* 0x0000001006b27819 */ /* 0x000fc400000006ff */
[----:B------:R-:W-:Y:S01]  /*2c00*/  LOP3.LUT R180, R6, 0xffff0000, RZ, 0xc0, !PT ;  /* 0xffff000006b47812 */ /* 0x000fe200078ec0ff */
[----:B------:R-:W-:Y:S01]  /*2c10*/  FFMA R6, R156, R25, R14 ;  /* 0x000000199c067223 */ /* 0x000fe2000000000e */
[----:B------:R-:W-:Y:S01]  /*2c20*/  LOP3.LUT R172, R4, 0xffff0000, RZ, 0xc0, !PT ;  /* 0xffff000004ac7812 */ /* 0x000fe200078ec0ff */
[----:B------:R-:W-:Y:S01]  /*2c30*/  FFMA.RM R4, R5, R0, 12582913 ;  /* 0x4b40000105047423 */ /* 0x000fe20000004000 */
[----:B------:R-:W-:Y:S01]  /*2c40*/  SHF.L.U32 R164, R10, 0x10, RZ ;  /* 0x000000100aa47819 */ /* 0x000fe200000006ff */
[-C--:B------:R-:W-:Y:S01]  /*2c50*/  FFMA.SAT R5, -R6, R3.reuse, 0.5 ;  /* 0x3f00000006057423 */ /* 0x080fe20000002103 */
[----:B------:R-:W-:Y:S01]  /*2c60*/  SHF.L.U32 R20, R9, 0x10, RZ ;  /* 0x0000001009147819 */ /* 0x000fe200000006ff */
[----:B------:R-:W-:Y:S01]  /*2c70*/  FMUL R165, R157, R172 ;  /* 0x000000ac9da57220 */ /* 0x000fe20000400000 */
[----:B------:R-:W-:Y:S01]  /*2c80*/  LOP3.LUT R162, R9, 0xffff0000, RZ, 0xc0, !PT ;  /* 0xffff000009a27812 */ /* 0x000fe200078ec0ff */
[----:B------:R-:W-:Y:S01]  /*2c90*/  FFMA.RM R5, R5, R0, 12582913 ;  /* 0x4b40000105057423 */ /* 0x000fe20000004000 */
[----:B------:R-:W-:Y:S01]  /*2ca0*/  FMUL R23, R157, R164 ;  /* 0x000000a49d177220 */ /* 0x000fe20000400000 */
[----:B------:R-:W-:Y:S01]  /*2cb0*/  SHF.L.U32 R182, R7, 0x10, RZ ;  /* 0x0000001007b67819 */ /* 0x000fe200000006ff */
[----:B------:R-:W-:Y:S01]  /*2cc0*/  FMUL R15, R157, R20 ;  /* 0x000000149d0f7220 */ /* 0x000fe20000400000 */
[----:B------:R-:W-:Y:S01]  /*2cd0*/  FADD R9, R5, -12583039 ;  /* 0xcb40007f05097421 */ /* 0x000fe20000000000 */
[----:B------:R-:W-:Y:S01]  /*2ce0*/  FFMA R28, R156, R28, R23 ;  /* 0x0000001c9c1c7223 */ /* 0x000fe20000000017 */
[----:B------:R-:W-:Y:S01]  /*2cf0*/  LOP3.LUT R184, R7, 0xffff0000, RZ, 0xc0, !PT ;  /* 0xffff000007b87812 */ /* 0x000fe200078ec0ff */
[----:B------:R-:W-:Y:S01]  /*2d00*/  FADD R7, R4, -12583039 ;  /* 0xcb40007f04077421 */ /* 0x000fe20000000000 */
[----:B------:R-:W-:Y:S01]  /*2d10*/  FFMA R9, -R6, 1.4426950216293334961, -R9 ;  /* 0x3fb8aa3b06097823 */ /* 0x000fe20000000909 */
[-C--:B------:R-:W-:Y:S01]  /*2d20*/  FFMA.SAT R171, -R28, R3.reuse, 0.5 ;  /* 0x3f0000001cab7423 */ /* 0x080fe20000002103 */
[----:B------:R-:W-:Y:S01]  /*2d30*/  FMUL R21, R157, R162 ;  /* 0x000000a29d157220 */ /* 0x000fe20000400000 */
[----:B------:R-:W-:Y:S01]  /*2d40*/  LOP3.LUT R168, R11, 0xffff0000, RZ, 0xc0, !PT ;  /* 0xffff00000ba87812 */ /* 0x000fe200078ec0ff */
[----:B------:R-:W-:Y:S01]  /*2d50*/  FFMA R9, -R6, 1.925963033500011079e-08, R9 ;  /* 0x32a5706006097823 */ /* 0x000fe20000000109 */
[----:B------:R-:W-:Y:S01]  /*2d60*/  FFMA.RM R164, R171, R0, 12582913 ;  /* 0x4b400001aba47423 */ /* 0x000fe20000004000 */
[----:B------:R-:W-:Y:S01]  /*2d70*/  FFMA R7, -R24, 1.4426950216293334961, -R7 ;  /* 0x3fb8aa3b18077823 */ /* 0x000fe20000000907 */
[----:B------:R-:W-:Y:S01]  /*2d80*/  FFMA R26, R156, R26, R15 ;  /* 0x0000001a9c1a7223 */ /* 0x000fe2000000000f */
[----:B------:R1:W-:Y:S01]  /*2d90*/  MUFU.EX2 R162, R9 ;  /* 0x0000000900a27308 */ /* 0x0003e20000000800 */
[----:B------:R-:W-:Y:S01]  /*2da0*/  LOP3.LUT R10, R10, 0xffff0000, RZ, 0xc0, !PT ;  /* 0xffff00000a0a7812 */ /* 0x000fe200078ec0ff */
[----:B------:R-:W-:Y:S01]  /*2db0*/  FMUL R161, R157, R168 ;  /* 0x000000a89da17220 */ /* 0x000fe20000400000 */
[----:B------:R-:W-:Y:S01]  /*2dc0*/  SHF.L.U32 R166, R11, 0x10, RZ ;  /* 0x000000100ba67819 */ /* 0x000fe200000006ff */
[----:B------:R-:W-:Y:S01]  /*2dd0*/  FFMA R11, -R24, 1.925963033500011079e-08, R7 ;  /* 0x32a57060180b7823 */ /* 0x000fe20000000107 */
[----:B------:R-:W-:Y:S01]  /*2de0*/  FFMA.SAT R167, -R26, R3, 0.5 ;  /* 0x3f0000001aa77423 */ /* 0x000fe20000002103 */
[----:B------:R-:W-:Y:S01]  /*2df0*/  FFMA R7, R156, R27, R21 ;  /* 0x0000001b9c077223 */ /* 0x000fe20000000015 */
[C---:B------:R-:W-:Y:S01]  /*2e00*/  FMUL R159, R157.reuse, R10 ;  /* 0x0000000a9d9f7220 */ /* 0x040fe20000400000 */
[----:B------:R-:W-:Y:S01]  /*2e10*/  FMUL R27, R157, R174 ;  /* 0x000000ae9d1b7220 */ /* 0x000fe20000400000 */
[----:B-1----:R-:W-:Y:S01]  /*2e20*/  FADD R9, R164, -12583039 ;  /* 0xcb40007fa4097421 */ /* 0x002fe20000000000 */
[-C--:B------:R-:W-:Y:S01]  /*2e30*/  FFMA.RM R10, R167, R0.reuse, 12582913 ;  /* 0x4b400001a70a7423 */ /* 0x080fe20000004000 */
[----:B------:R-:W-:Y:S01]  /*2e40*/  FFMA.SAT R169, -R7, R3, 0.5 ;  /* 0x3f00000007a97423 */ /* 0x000fe20000002103 */
[----:B------:R-:W-:Y:S01]  /*2e50*/  FFMA R8, R156, R29, R159 ;  /* 0x0000001d9c087223 */ /* 0x000fe2000000009f */
[----:B------:R-:W-:Y:S01]  /*2e60*/  FFMA R9, -R28, 1.4426950216293334961, -R9 ;  /* 0x3fb8aa3b1c097823 */ /* 0x000fe20000000909 */
[----:B------:R-:W-:Y:S01]  /*2e70*/  FADD R167, R10, -12583039 ;  /* 0xcb40007f0aa77421 */ /* 0x000fe20000000000 */
[----:B------:R-:W-:Y:S01]  /*2e80*/  FFMA.RM R20, R169, R0, 12582913 ;  /* 0x4b400001a9147423 */ /* 0x000fe20000004000 */
[C---:B------:R-:W-:Y:S01]  /*2e90*/  FMUL R25, R157.reuse, R166 ;  /* 0x000000a69d197220 */ /* 0x040fe20000400000 */
[----:B------:R-:W-:Y:S01]  /*2ea0*/  FFMA R173, -R28, 1.925963033500011079e-08, R9 ;  /* 0x32a570601cad7823 */ /* 0x000fe20000000109 */
[----:B------:R-:W-:Y:S01]  /*2eb0*/  FFMA R9, R156, R31, R161 ;  /* 0x0000001f9c097223 */ /* 0x000fe200000000a1 */
[----:B------:R-:W-:Y:S01]  /*2ec0*/  FFMA R169, -R26, 1.4426950216293334961, -R167 ;  /* 0x3fb8aa3b1aa97823 */ /* 0x000fe200000009a7 */
[----:B------:R-:W-:Y:S01]  /*2ed0*/  FADD R168, R20, -12583039 ;  /* 0xcb40007f14a87421 */ /* 0x000fe20000000000 */
[----:B------:R-:W-:Y:S01]  /*2ee0*/  FMUL R167, R157, R176 ;  /* 0x000000b09da77220 */ /* 0x000fe20000400000 */
[----:B------:R-:W-:Y:S01]  /*2ef0*/  FFMA.SAT R179, -R9, R3, 0.5 ;  /* 0x3f00000009b37423 */ /* 0x000fe20000002103 */
[----:B------:R-:W-:Y:S01]  /*2f00*/  FFMA R33, R156, R33, R165 ;  /* 0x000000219c217223 */ /* 0x000fe200000000a5 */
[----:B------:R-:W-:Y:S01]  /*2f10*/  FFMA R166, -R26, 1.925963033500011079e-08, R169 ;  /* 0x32a570601aa67823 */ /* 0x000fe200000001a9 */
[----:B------:R-:W-:Y:S01]  /*2f20*/  FFMA R168, -R7, 1.4426950216293334961, -R168 ;  /* 0x3fb8aa3b07a87823 */ /* 0x000fe200000009a8 */
[----:B------:R-:W-:Y:S01]  /*2f30*/  FFMA.RM R174, R179, R0, 12582913 ;  /* 0x4b400001b3ae7423 */ /* 0x000fe20000004000 */
[-C--:B------:R-:W-:Y:S01]  /*2f40*/  FFMA.SAT R179, -R32, R3.reuse, 0.5 ;  /* 0x3f00000020b37423 */ /* 0x080fe20000002103 */
[-C--:B------:R-:W-:Y:S01]  /*2f50*/  FFMA.SAT R169, -R8, R3.reuse, 0.5 ;  /* 0x3f00000008a97423 */ /* 0x080fe20000002103 */
[----:B------:R-:W-:Y:S01]  /*2f60*/  FFMA R170, -R7, 1.925963033500011079e-08, R168 ;  /* 0x32a5706007aa7823 */ /* 0x000fe200000001a8 */
[C---:B------:R-:W-:Y:S01]  /*2f70*/  FFMA R34, R156.reuse, R34, R27 ;  /* 0x000000229c227223 */ /* 0x040fe2000000001b */
[-C--:B------:R-:W-:Y:S01]  /*2f80*/  FFMA.RM R176, R179, R0.reuse, 12582913 ;  /* 0x4b400001b3b07423 */ /* 0x080fe20000004000 */
[-C--:B------:R-:W-:Y:S01]  /*2f90*/  FFMA.SAT R179, -R33, R3.reuse, 0.5 ;  /* 0x3f00000021b37423 */ /* 0x080fe20000002103 */
[----:B------:R-:W-:Y:S01]  /*2fa0*/  FFMA.RM R168, R169, R0, 12582913 ;  /* 0x4b400001a9a87423 */ /* 0x000fe20000004000 */
[----:B------:R-:W-:Y:S01]  /*2fb0*/  FFMA R30, R156, R30, R25 ;  /* 0x0000001e9c1e7223 */ /* 0x000fe20000000019 */
[----:B------:R-:W-:Y:S01]  /*2fc0*/  FADD R181, R176, -12583039 ;  /* 0xcb40007fb0b57421 */ /* 0x000fe20000000000 */
[----:B------:R-:W-:Y:S01]  /*2fd0*/  FFMA.RM R179, R179, R0, 12582913 ;  /* 0x4b400001b3b37423 */ /* 0x000fe20000004000 */
[----:B------:R-:W-:Y:S01]  /*2fe0*/  FADD R171, R168, -12583039 ;  /* 0xcb40007fa8ab7421 */ /* 0x000fe20000000000 */
[-C--:B------:R-:W-:Y:S01]  /*2ff0*/  FFMA.SAT R183, -R34, R3.reuse, 0.5 ;  /* 0x3f00000022b77423 */ /* 0x080fe20000002103 */
[----:B------:R-:W-:Y:S01]  /*3000*/  FFMA R181, -R32, 1.4426950216293334961, -R181 ;  /* 0x3fb8aa3b20b57823 */ /* 0x000fe200000009b5 */
[C---:B------:R-:W-:Y:S01]  /*3010*/  FMUL R31, R157.reuse, R182 ;  /* 0x000000b69d1f7220 */ /* 0x040fe20000400000 */
[----:B------:R-:W-:Y:S01]  /*3020*/  FMUL R169, R157, R180 ;  /* 0x000000b49da97220 */ /* 0x000fe20000400000 */
[----:B------:R-:W-:Y:S01]  /*3030*/  FADD R182, R179, -12583039 ;  /* 0xcb40007fb3b67421 */ /* 0x000fe20000000000 */
[----:B------:R-:W-:Y:S01]  /*3040*/  FFMA.SAT R175, -R30, R3, 0.5 ;  /* 0x3f0000001eaf7423 */ /* 0x000fe20000002103 */
[----:B------:R-:W-:Y:S01]  /*3050*/  FFMA R35, R156, R35, R167 ;  /* 0x000000239c237223 */ /* 0x000fe200000000a7 */
[----:B------:R-:W-:Y:S01]  /*3060*/  FFMA R180, -R32, 1.925963033500011079e-08, R181 ;  /* 0x32a5706020b47823 */ /* 0x000fe200000001b5 */
[C---:B------:R-:W-:Y:S01]  /*3070*/  FFMA R171, -R8.reuse, 1.4426950216293334961, -R171 ;  /* 0x3fb8aa3b08ab7823 */ /* 0x040fe200000009ab */
[----:B------:R-:W-:Y:S01]  /*3080*/  FFMA.RM R181, R183, R0, 12582913 ;  /* 0x4b400001b7b57423 */ /* 0x000fe20000004000 */
[----:B------:R-:W-:Y:S01]  /*3090*/  FMUL R29, R157, R178 ;  /* 0x000000b29d1d7220 */ /* 0x000fe20000400000 */
[----:B------:R-:W-:Y:S01]  /*30a0*/  FFMA R182, -R33, 1.4426950216293334961, -R182 ;  /* 0x3fb8aa3b21b67823 */ /* 0x000fe200000009b6 */
[----:B------:R-:W-:Y:S01]  /*30b0*/  FFMA.RM R172, R175, R0, 12582913 ;  /* 0x4b400001afac7423 */ /* 0x000fe20000004000 */
[-C--:B------:R-:W-:Y:S01]  /*30c0*/  FFMA.SAT R185, -R35, R3.reuse, 0.5 ;  /* 0x3f00000023b97423 */ /* 0x080fe20000002103 */
[----:B------:R-:W1:Y:S01]  /*30d0*/  MUFU.EX2 R11, R11 ;  /* 0x0000000b000b7308 */ /* 0x000e620000000800 */
[----:B------:R-:W-:Y:S01]  /*30e0*/  FFMA R175, -R8, 1.925963033500011079e-08, R171 ;  /* 0x32a5706008af7823 */ /* 0x000fe200000001ab */
[----:B------:R-:W-:Y:S01]  /*30f0*/  FADD R183, R181, -12583039 ;  /* 0xcb40007fb5b77421 */ /* 0x000fe20000000000 */
[----:B------:R-:W-:Y:S01]  /*3100*/  FMUL R171, R157, R184 ;  /* 0x000000b89dab7220 */ /* 0x000fe20000400000 */
[----:B------:R-:W-:Y:S01]  /*3110*/  FFMA R36, R156, R36, R29 ;  /* 0x000000249c247223 */ /* 0x000fe2000000001d */
[----:B------:R-:W-:Y:S01]  /*3120*/  FFMA R184, -R33, 1.925963033500011079e-08, R182 ;  /* 0x32a5706021b87823 */ /* 0x000fe200000001b6 */
[----:B------:R-:W-:Y:S01]  /*3130*/  FADD R178, R174, -12583039 ;  /* 0xcb40007faeb27421 */ /* 0x000fe20000000000 */
[----:B------:R-:W-:Y:S01]  /*3140*/  FFMA.RM R182, R185, R0, 12582913 ;  /* 0x4b400001b9b67423 */ /* 0x000fe20000004000 */
[----:B------:R-:W-:Y:S01]  /*3150*/  FFMA R183, -R34, 1.4426950216293334961, -R183 ;  /* 0x3fb8aa3b22b77823 */ /* 0x000fe200000009b7 */
[----:B------:R-:W-:Y:S01]  /*3160*/  FFMA.SAT R187, -R36, R3, 0.5 ;  /* 0x3f00000024bb7423 */ /* 0x000fe20000002103 */
[----:B------:R-:W-:Y:S01]  /*3170*/  FFMA R37, R156, R37, R169 ;  /* 0x000000259c257223 */ /* 0x000fe200000000a9 */
[----:B------:R-:W-:Y:S01]  /*3180*/  FFMA R178, -R9, 1.4426950216293334961, -R178 ;  /* 0x3fb8aa3b09b27823 */ /* 0x000fe200000009b2 */
[----:B------:R-:W-:Y:S01]  /*3190*/  FADD R186, R182, -12583039 ;  /* 0xcb40007fb6ba7421 */ /* 0x000fe20000000000 */
[C---:B------:R-:W-:Y:S01]  /*31a0*/  FFMA R38, R156.reuse, R38, R31 ;  /* 0x000000269c267223 */ /* 0x040fe2000000001f */
[----:B------:R-:W-:Y:S01]  /*31b0*/  FFMA R39, R156, R39, R171 ;  /* 0x000000279c277223 */ /* 0x000fe200000000ab */
[----:B------:R-:W-:Y:S01]  /*31c0*/  FFMA R185, -R34, 1.925963033500011079e-08, R183 ;  /* 0x32a5706022b97823 */ /* 0x000fe200000001b7 */
[-C--:B------:R-:W-:Y:S01]  /*31d0*/  FFMA.RM R183, R187, R0.reuse, 12582913 ;  /* 0x4b400001bbb77423 */ /* 0x080fe20000004000 */
[----:B------:R-:W2:Y:S01]  /*31e0*/  MUFU.EX2 R166, R166 ;  /* 0x000000a600a67308 */ /* 0x000ea20000000800 */
[-C--:B------:R-:W-:Y:S01]  /*31f0*/  FFMA.SAT R189, -R37, R3.reuse, 0.5 ;  /* 0x3f00000025bd7423 */ /* 0x080fe20000002103 */
[----:B------:R-:W-:Y:S01]  /*3200*/  FFMA R178, -R9, 1.925963033500011079e-08, R178 ;  /* 0x32a5706009b27823 */ /* 0x000fe200000001b2 */
[----:B------:R-:W-:Y:S01]  /*3210*/  FFMA R186, -R35, 1.4426950216293334961, -R186 ;  /* 0x3fb8aa3b23ba7823 */ /* 0x000fe200000009ba */
[-C--:B------:R-:W-:Y:S01]  /*3220*/  FFMA.SAT R191, -R38, R3.reuse, 0.5 ;  /* 0x3f00000026bf7423 */ /* 0x080fe20000002103 */
[----:B------:R-:W-:Y:S01]  /*3230*/  FFMA.SAT R193, -R39, R3, 0.5 ;  /* 0x3f00000027c17423 */ /* 0x000fe20000002103 */
[----:B------:R-:W-:Y:S01]  /*3240*/  SHF.L.U32 R188, R4, 0x17, RZ ;  /* 0x0000001704bc7819 */ /* 0x000fe200000006ff */
[----:B------:R-:W-:Y:S01]  /*3250*/  FADD R187, R183, -12583039 ;  /* 0xcb40007fb7bb7421 */ /* 0x000fe20000000000 */
[----:B------:R-:W3:Y:S01]  /*3260*/  MUFU.EX2 R170, R170 ;  /* 0x000000aa00aa7308 */ /* 0x000ee20000000800 */
[-C--:B------:R-:W-:Y:S01]  /*3270*/  FFMA.RM R3, R189, R0.reuse, 12582913 ;  /* 0x4b400001bd037423 */ /* 0x080fe20000004000 */
[----:B------:R-:W-:Y:S01]  /*3280*/  SHF.L.U32 R5, R5, 0x17, RZ ;  /* 0x0000001705057819 */ /* 0x000fe200000006ff */
[----:B------:R-:W-:Y:S01]  /*3290*/  FFMA R189, -R35, 1.925963033500011079e-08, R186 ;  /* 0x32a5706023bd7823 */ /* 0x000fe200000001ba */
[-C--:B------:R-:W-:Y:S01]  /*32a0*/  FFMA.RM R186, R191, R0.reuse, 12582913 ;  /* 0x4b400001bfba7423 */ /* 0x080fe20000004000 */
[----:B------:R-:W-:Y:S01]  /*32b0*/  FFMA.RM R193, R193, R0, 12582913 ;  /* 0x4b400001c1c17423 */ /* 0x000fe20000004000 */
[----:B------:R-:W-:Y:S01]  /*32c0*/  FFMA R187, -R36, 1.4426950216293334961, -R187 ;  /* 0x3fb8aa3b24bb7823 */ /* 0x000fe200000009bb */
[----:B-1----:R-:W-:Y:S01]  /*32d0*/  FFMA R0, R188, R11, 1 ;  /* 0x3f800000bc007423 */ /* 0x002fe2000000000b */
[----:B------:R-:W1:Y:S01]  /*32e0*/  MUFU.EX2 R173, R173 ;  /* 0x000000ad00ad7308 */ /* 0x000e620000000800 */
[----:B------:R-:W-:Y:S01]  /*32f0*/  SHF.L.U32 R11, R10, 0x17, RZ ;  /* 0x000000170a0b7819 */ /* 0x000fe200000006ff */
[----:B------:R-:W-:Y:S01]  /*3300*/  FFMA R10, R5, R162, 1 ;  /* 0x3f800000050a7423 */ /* 0x000fe200000000a2 */
[----:B------:R-:W-:Y:S01]  /*3310*/  FADD R5, R186, -12583039 ;  /* 0xcb40007fba057421 */ /* 0x000fe20000000000 */
[----:B------:R-:W-:Y:S01]  /*3320*/  FFMA R188, -R36, 1.925963033500011079e-08, R187 ;  /* 0x32a5706024bc7823 */ /* 0x000fe200000001bb */
[----:B------:R-:W-:Y:S01]  /*3330*/  SHF.L.U32 R187, R20, 0x17, RZ ;  /* 0x0000001714bb7819 */ /* 0x000fe200000006ff */
[----:B------:R-:W-:Y:S01]  /*3340*/  FADD R177, R172, -12583039 ;  /* 0xcb40007facb17421 */ /* 0x000fe20000000000 */
[----:B------:R-:W-:Y:S01]  /*3350*/  FFMA R5, -R38, 1.4426950216293334961, -R5 ;  /* 0x3fb8aa3b26057823 */ /* 0x000fe20000000905 */
[----:B------:R-:W4:Y:S01]  /*3360*/  MUFU.EX2 R178, R178 ;  /* 0x000000b200b27308 */ /* 0x000f220000000800 */
[----:B------:R-:W-:Y:S01]  /*3370*/  SHF.L.U32 R164, R164, 0x17, RZ ;  /* 0x00000017a4a47819 */ /* 0x000fe200000006ff */
[----:B------:R-:W-:Y:S01]  /*3380*/  FADD R190, R3, -12583039 ;  /* 0xcb40007f03be7421 */ /* 0x000fe20000000000 */
[----:B------:R-:W-:Y:S01]  /*3390*/  FADD R162, R193, -12583039 ;  /* 0xcb40007fc1a27421 */ /* 0x000fe20000000000 */
[----:B------:R-:W-:Y:S01]  /*33a0*/  FFMA R177, -R30, 1.4426950216293334961, -R177 ;  /* 0x3fb8aa3b1eb17823 */ /* 0x000fe200000009b1 */
[----:B--2---:R-:W-:Y:S01]  /*33b0*/  FFMA R11, R11, R166, 1 ;  /* 0x3f8000000b0b7423 */ /* 0x004fe200000000a6 */
[----:B---3--:R-:W-:Y:S01]  /*33c0*/  FFMA R20, R187, R170, 1 ;  /* 0x3f800000bb147423 */ /* 0x008fe200000000aa */
[----:B------:R-:W-:Y:S01]  /*33d0*/  IMAD.SHL.U32 R170, R168, 0x800000, RZ ;  /* 0x00800000a8aa7824 */ /* 0x000fe200078e00ff */
[----:B------:R-:W2:Y:S01]  /*33e0*/  MUFU.EX2 R175, R175 ;  /* 0x000000af00af7308 */ /* 0x000ea20000000800 */
[----:B------:R-:W-:Y:S01]  /*33f0*/  FFMA R166, -R38, 1.925963033500011079e-08, R5 ;  /* 0x32a5706026a67823 */ /* 0x000fe20000000105 */
[----:B------:R-:W-:Y:S01]  /*3400*/  FFMA R190, -R37, 1.4426950216293334961, -R190 ;  /* 0x3fb8aa3b25be7823 */ /* 0x000fe200000009be */
[----:B-1----:R-:W-:Y:S01]  /*3410*/  FFMA R168, R164, R173, 1 ;  /* 0x3f800000a4a87423 */ /* 0x002fe200000000ad */
[----:B------:R-:W-:Y:S01]  /*3420*/  FFMA R162, -R39, 1.4426950216293334961, -R162 ;  /* 0x3fb8aa3b27a27823 */ /* 0x000fe200000009a2 */
[----:B------:R-:W-:Y:S01]  /*3430*/  SHF.L.U32 R5, R174, 0x17, RZ ;  /* 0x00000017ae057819 */ /* 0x000fe200000006ff */
[----:B------:R-:W-:Y:S01]  /*3440*/  FFMA R177, -R30, 1.925963033500011079e-08, R177 ;  /* 0x32a570601eb17823 */ /* 0x000fe200000001b1 */
[----:B------:R-:W-:Y:S01]  /*3450*/  SHF.L.U32 R173, R176, 0x17, RZ ;  /* 0x00000017b0ad7819 */ /* 0x000fe200000006ff */
[----:B------:R-:W1:Y:S01]  /*3460*/  MUFU.EX2 R184, R184 ;  /* 0x000000b800b87308 */ /* 0x000e620000000800 */
[----:B------:R-:W-:Y:S01]  /*3470*/  IADD3 R176, R0, 0x1800000, RZ ;  /* 0x0180000000b07810 */ /* 0x000fe20007ffe0ff */
[----:B------:R-:W-:Y:S01]  /*3480*/  FFMA R190, -R37, 1.925963033500011079e-08, R190 ;  /* 0x32a5706025be7823 */ /* 0x000fe200000001be */
[----:B------:R-:W-:Y:S01]  /*3490*/  FFMA R164, -R39, 1.925963033500011079e-08, R162 ;  /* 0x32a5706027a47823 */ /* 0x000fe200000001a2 */
[----:B----4-:R-:W-:Y:S01]  /*34a0*/  FFMA R174, R5, R178, 1 ;  /* 0x3f80000005ae7423 */ /* 0x010fe200000000b2 */
[----:B------:R-:W-:Y:S01]  /*34b0*/  LOP3.LUT R5, R176, 0x7f800000, RZ, 0xc0, !PT ;  /* 0x7f800000b0057812 */ /* 0x000fe200078ec0ff */
[----:B------:R-:W-:Y:S01]  /*34c0*/  IMAD.SHL.U32 R162, R181, 0x800000, RZ ;  /* 0x00800000b5a27824 */ /* 0x000fe200078e00ff */
[----:B------:R-:W-:Y:S01]  /*34d0*/  SHF.L.U32 R179, R179, 0x17, RZ ;  /* 0x00000017b3b37819 */ /* 0x000fe200000006ff */
[----:B------:R-:W3:Y:S01]  /*34e0*/  MUFU.EX2 R180, R180 ;  /* 0x000000b400b47308 */ /* 0x000ee20000000800 */
[----:B--2---:R-:W-:Y:S01]  /*34f0*/  FFMA R170, R170, R175, 1 ;  /* 0x3f800000aaaa7423 */ /* 0x004fe200000000af */
[----:B------:R-:W-:-:S02]  /*3500*/  ISETP.GT.U32.AND P2, PT, R5, 0x1ffffff, PT ;  /* 0x01ffffff0500780c */ /* 0x000fc40003f44070 */
[----:B------:R-:W-:Y:S02]  /*3510*/  SHF.L.U32 R5, R182, 0x17, RZ ;  /* 0x00000017b6057819 */ /* 0x000fe400000006ff */
[----:B------:R-:W-:Y:S02]  /*3520*/  SHF.L.U32 R181, R183, 0x17, RZ ;  /* 0x00000017b7b57819 */ /* 0x000fe400000006ff */
[----:B------:R-:W2:Y:S01]  /*3530*/  MUFU.EX2 R177, R177 ;  /* 0x000000b100b17308 */ /* 0x000ea20000000800 */
[----:B-1----:R-:W-:Y:S01]  /*3540*/  FFMA R178, R179, R184, 1 ;  /* 0x3f800000b3b27423 */ /* 0x002fe200000000b8 */
[----:B------:R-:W-:Y:S02]  /*3550*/  SHF.L.U32 R172, R172, 0x17, RZ ;  /* 0x00000017acac7819 */ /* 0x000fe400000006ff */
[----:B------:R-:W-:Y:S02]  /*3560*/  SHF.L.U32 R182, R3, 0x17, RZ ;  /* 0x0000001703b67819 */ /* 0x000fe400000006ff */
[----:B------:R-:W-:-:S02]  /*3570*/  SHF.L.U32 R183, R186, 0x17, RZ ;  /* 0x00000017bab77819 */ /* 0x000fc400000006ff */
[----:B------:R-:W1:Y:S01]  /*3580*/  MUFU.EX2 R185, R185 ;  /* 0x000000b900b97308 */ /* 0x000e620000000800 */
[----:B------:R-:W-:Y:S01]  /*3590*/  SHF.L.U32 R184, R193, 0x17, RZ ;  /* 0x00000017c1b87819 */ /* 0x000fe200000006ff */
[----:B---3--:R-:W-:-:S06]  /*35a0*/  FFMA R176, R173, R180, 1 ;  /* 0x3f800000adb07423 */ /* 0x008fcc00000000b4 */
[----:B------:R-:W3:Y:S01]  /*35b0*/  MUFU.EX2 R4, R189 ;  /* 0x000000bd00047308 */ /* 0x000ee20000000800 */
[----:B--2---:R-:W-:-:S07]  /*35c0*/  FFMA R172, R172, R177, 1 ;  /* 0x3f800000acac7423 */ /* 0x004fce00000000b1 */
[----:B------:R-:W2:Y:S01]  /*35d0*/  MUFU.EX2 R188, R188 ;  /* 0x000000bc00bc7308 */ /* 0x000ea20000000800 */
[----:B-1----:R-:W-:-:S07]  /*35e0*/  FFMA R179, R162, R185, 1 ;  /* 0x3f800000a2b37423 */ /* 0x002fce00000000b9 */
[----:B------:R-:W1:Y:S01]  /*35f0*/  MUFU.EX2 R187, R190 ;  /* 0x000000be00bb7308 */ /* 0x000e620000000800 */
[----:B---3--:R-:W-:-:S07]  /*3600*/  FFMA R180, R5, R4, 1 ;  /* 0x3f80000005b47423 */ /* 0x008fce0000000004 */
[----:B------:R-:W3:Y:S01]  /*3610*/  MUFU.EX2 R166, R166 ;  /* 0x000000a600a67308 */ /* 0x000ee20000000800 */
[----:B--2---:R-:W-:-:S07]  /*3620*/  FFMA R181, R181, R188, 1 ;  /* 0x3f800000b5b57423 */ /* 0x004fce00000000bc */
[----:B------:R-:W2:Y:S01]  /*3630*/  MUFU.EX2 R175, R164 ;  /* 0x000000a400af7308 */ /* 0x000ea20000000800 */
[----:B-1----:R-:W-:Y:S01]  /*3640*/  FFMA R182, R182, R187, 1 ;  /* 0x3f800000b6b67423 */ /* 0x002fe200000000bb */
[----:B---3--:R-:W-:Y:S01]  /*3650*/  FFMA R183, R183, R166, 1 ;  /* 0x3f800000b7b77423 */ /* 0x008fe200000000a6 */
[----:B--2---:R-:W-:Y:S01]  /*3660*/  FFMA R184, R184, R175, 1 ;  /* 0x3f800000b8b87423 */ /* 0x004fe200000000af */
[----:B------:R-:W-:Y:S06]  /*3670*/  @P2 BRA `(.L_x_55) ;  /* 0x0000000000102947 */ /* 0x000fec0003800000 */
[----:B------:R-:W-:-:S07]  /*3680*/  MOV R4, 0x36a0 ;  /* 0x000036a000047802 */ /* 0x000fce0000000f00 */
[----:B------:R-:W-:Y:S05]  /*3690*/  CALL.REL.NOINC `($__internal_0_$__cuda_sm20_rcp_rn_f32_slowpath) ;  /* 0x0000012c00cc7944 */ /* 0x000fea0003c00000 */
[----:B------:R-:W-:Y:S01]  /*36a0*/  IMAD.MOV.U32 R185, RZ, RZ, R0 ;  /* 0x000000ffffb97224 */ /* 0x000fe200078e0000 */
[----:B------:R-:W-:Y:S06]  /*36b0*/  BRA `(.L_x_56) ;  /* 0x0000000000107947 */ /* 0x000fec0003800000 */
.L_x_55:
[----:B------:R-:W1:Y:S02]  /*36c0*/  MUFU.RCP R185, R0 ;  /* 0x0000000000b97308 */ /* 0x000e640000001000 */
[----:B-1----:R-:W-:-:S04]  /*36d0*/  FFMA R3, R0, R185, -1 ;  /* 0xbf80000000037423 */ /* 0x002fc800000000b9 */
[----:B------:R-:W-:-:S04]  /*36e0*/  FADD.FTZ R4, -R3, -RZ ;  /* 0x800000ff03047221 */ /* 0x000fc80000010100 */
[----:B------:R-:W-:-:S07]  /*36f0*/  FFMA R185, R185, R4, R185 ;  /* 0x00000004b9b97223 */ /* 0x000fce00000000b9 */
.L_x_56:
[----:B------:R-:W-:Y:S05]  /*3700*/  BSYNC B1 ;  /* 0x0000000000017941 */ /* 0x000fea0003800000 */
.L_x_54:
[----:B------:R-:W-:Y:S01]  /*3710*/  IADD3 R0, R10, 0x1800000, RZ ;  /* 0x018000000a007810 */ /* 0x000fe20007ffe0ff */
[----:B------:R-:W-:Y:S03]  /*3720*/  BSSY B1, `(.L_x_57) ;  /* 0x000000d000017945 */ /* 0x000fe60003800000 */
[----:B------:R-:W-:-:S04]  /*3730*/  LOP3.LUT R0, R0, 0x7f800000, RZ, 0xc0, !PT ;  /* 0x7f80000000007812 */ /* 0x000fc800078ec0ff */
[----:B------:R-:W-:-:S13]  /*3740*/  ISETP.GT.U32.AND P2, PT, R0, 0x1ffffff, PT ;  /* 0x01ffffff0000780c */ /* 0x000fda0003f44070 */
[----:B------:R-:W-:Y:S05]  /*3750*/  @P2 BRA `(.L_x_58) ;  /* 0x0000000000142947 */ /* 0x000fea0003800000 */
[----:B------:R-:W-:Y:S02]  /*3760*/  MOV R0, R10 ;  /* 0x0000000a00007202 */ /* 0x000fe40000000f00 */
[----:B------:R-:W-:-:S07]  /*3770*/  MOV R4, 0x3790 ;  /* 0x0000379000047802 */ /* 0x000fce0000000f00 */
[----:B------:R-:W-:Y:S05]  /*3780*/  CALL.REL.NOINC `($__internal_0_$__cuda_sm20_rcp_rn_f32_slowpath) ;  /* 0x0000012c00907944 */ /* 0x000fea0003c00000 */
[----:B------:R-:W-:Y:S01]  /*3790*/  MOV R187, R0 ;  /* 0x0000000000bb7202 */ /* 0x000fe20000000f00 */
[----:B------:R-:W-:Y:S06]  /*37a0*/  BRA `(.L_x_59) ;  /* 0x0000000000107947 */ /* 0x000fec0003800000 */
.L_x_58:
[----:B------:R-:W1:Y:S02]  /*37b0*/  MUFU.RCP R187, R10 ;  /* 0x0000000a00bb7308 */ /* 0x000e640000001000 */
[----:B-1----:R-:W-:-:S04]  /*37c0*/  FFMA R0, R10, R187, -1 ;  /* 0xbf8000000a007423 */ /* 0x002fc800000000bb */
[----:B------:R-:W-:-:S04]  /*37d0*/  FADD.FTZ R0, -R0, -RZ ;  /* 0x800000ff00007221 */ /* 0x000fc80000010100 */
[----:B------:R-:W-:-:S07]  /*37e0*/  FFMA R187, R187, R0, R187 ;  /* 0x00000000bbbb7223 */ /* 0x000fce00000000bb */
.L_x_59:
[----:B------:R-:W-:Y:S05]  /*37f0*/  BSYNC B1 ;  /* 0x0000000000017941 */ /* 0x000fea0003800000 */
.L_x_57:
        /* <DEDUP_REMOVED lines=8> */
[----:B------:R-:W-:Y:S01]  /*3880*/  IMAD.MOV.U32 R189, RZ, RZ, R0 ;  /* 0x000000ffffbd7224 */ /* 0x000fe200078e0000 */
[----:B------:R-:W-:Y:S06]  /*3890*/  BRA `(.L_x_62) ;  /* 0x0000000000107947 */ /* 0x000fec0003800000 */
.L_x_61:
[----:B------:R-:W1:Y:S02]  /*38a0*/  MUFU.RCP R0, R11 ;  /* 0x0000000b00007308 */ /* 0x000e640000001000 */
[----:B-1----:R-:W-:-:S04]  /*38b0*/  FFMA R3, R11, R0, -1 ;  /* 0xbf8000000b037423 */ /* 0x002fc80000000000 */
[----:B------:R-:W-:-:S04]  /*38c0*/  FADD.FTZ R3, -R3, -RZ ;  /* 0x800000ff03037221 */ /* 0x000fc80000010100 */
[----:B------:R-:W-:-:S07]  /*38d0*/  FFMA R189, R0, R3, R0 ;  /* 0x0000000300bd7223 */ /* 0x000fce0000000000 */
.L_x_62:
[----:B------:R-:W-:Y:S05]  /*38e0*/  BSYNC B1 ;  /* 0x0000000000017941 */ /* 0x000fea0003800000 */
.L_x_60:
        /* <DEDUP_REMOVED lines=10> */
.L_x_64:
[----:B------:R-:W1:Y:S02]  /*3990*/  MUFU.RCP R3, R20 ;  /* 0x0000001400037308 */ /* 0x000e640000001000 */
[----:B-1----:R-:W-:-:S04]  /*39a0*/  FFMA R0, R20, R3, -1 ;  /* 0xbf80000014007423 */ /* 0x002fc80000000003 */
[----:B------:R-:W-:-:S04]  /*39b0*/  FADD.FTZ R0, -R0, -RZ ;  /* 0x800000ff00007221 */ /* 0x000fc80000010100 */
[----:B------:R-:W-:-:S07]  /*39c0*/  FFMA R10, R3, R0, R3 ;  /* 0x00000000030a7223 */ /* 0x000fce0000000003 */
.L_x_65:
[----:B------:R-:W-:Y:S05]  /*39d0*/  BSYNC B1 ;  /* 0x0000000000017941 */ /* 0x000fea0003800000 */
.L_x_63:
        /* <DEDUP_REMOVED lines=10> */
.L_x_67:
[----:B------:R-:W1:Y:S02]  /*3a80*/  MUFU.RCP R11, R168 ;  /* 0x000000a8000b7308 */ /* 0x000e640000001000 */
[----:B-1----:R-:W-:-:S04]  /*3a90*/  FFMA R0, R168, R11, -1 ;  /* 0xbf800000a8007423 */ /* 0x002fc8000000000b */
[----:B------:R-:W-:-:S04]  /*3aa0*/  FADD.FTZ R0, -R0, -RZ ;  /* 0x800000ff00007221 */ /* 0x000fc80000010100 */
[----:B------:R-:W-:-:S07]  /*3ab0*/  FFMA R11, R11, R0, R11 ;  /* 0x000000000b0b7223 */ /* 0x000fce000000000b */
.L_x_68:
[----:B------:R-:W-:Y:S05]  /*3ac0*/  BSYNC B1 ;  /* 0x0000000000017941 */ /* 0x000fea0003800000 */
.L_x_66:
        /* <DEDUP_REMOVED lines=10> */
.L_x_70:
[----:B------:R-:W1:Y:S02]  /*3b70*/  MUFU.RCP R191, R170 ;  /* 0x000000aa00bf7308 */ /* 0x000e640000001000 */
[----:B-1----:R-:W-:-:S04]  /*3b80*/  FFMA R0, R170, R191, -1 ;  /* 0xbf800000aa007423 */ /* 0x002fc800000000bf */
[----:B------:R-:W-:-:S04]  /*3b90*/  FADD.FTZ R0, -R0, -RZ ;  /* 0x800000ff00007221 */ /* 0x000fc80000010100 */
[----:B------:R-:W-:-:S07]  /*3ba0*/  FFMA R191, R191, R0, R191 ;  /* 0x00000000bfbf7223 */ /* 0x000fce00000000bf */
.L_x_71:
[----:B------:R-:W-:Y:S05]  /*3bb0*/  BSYNC B1 ;  /* 0x0000000000017941 */ /* 0x000fea0003800000 */
.L_x_69:
        /* <DEDUP_REMOVED lines=10> */
.L_x_73:
[----:B------:R-:W1:Y:S02]  /*3c60*/  MUFU.RCP R193, R172 ;  /* 0x000000ac00c17308 */ /* 0x000e640000001000 */
[----:B-1----:R-:W-:-:S04]  /*3c70*/  FFMA R0, R172, R193, -1 ;  /* 0xbf800000ac007423 */ /* 0x002fc800000000c1 */
[----:B------:R-:W-:-:S04]  /*3c80*/  FADD.FTZ R0, -R0, -RZ ;  /* 0x800000ff00007221 */ /* 0x000fc80000010100 */
[----:B------:R-:W-:-:S07]  /*3c90*/  FFMA R193, R193, R0, R193 ;  /* 0x00000000c1c17223 */ /* 0x000fce00000000c1 */
.L_x_74:
[----:B------:R-:W-:Y:S05]  /*3ca0*/  BSYNC B1 ;  /* 0x0000000000017941 */ /* 0x000fea0003800000 */
.L_x_72:
        /* <DEDUP_REMOVED lines=10> */
.L_x_76:
[----:B------:R-:W1:Y:S02]  /*3d50*/  MUFU.RCP R3, R174 ;  /* 0x000000ae00037308 */ /* 0x000e640000001000 */
[----:B-1----:R-:W-:-:S04]  /*3d60*/  FFMA R0, R174, R3, -1 ;  /* 0xbf800000ae007423 */ /* 0x002fc80000000003 */
[----:B------:R-:W-:-:S04]  /*3d70*/  FADD.FTZ R0, -R0, -RZ ;  /* 0x800000ff00007221 */ /* 0x000fc80000010100 */
[----:B------:R-:W-:-:S07]  /*3d80*/  FFMA R20, R3, R0, R3 ;  /* 0x0000000003147223 */ /* 0x000fce0000000003 */
.L_x_77:
[----:B------:R-:W-:Y:S05]  /*3d90*/  BSYNC B1 ;  /* 0x0000000000017941 */ /* 0x000fea0003800000 */
.L_x_75:
        /* <DEDUP_REMOVED lines=10> */
.L_x_79:
[----:B------:R-:W1:Y:S02]  /*3e40*/  MUFU.RCP R195, R176 ;  /* 0x000000b000c37308 */ /* 0x000e640000001000 */
[----:B-1----:R-:W-:-:S04]  /*3e50*/  FFMA R0, R176, R195, -1 ;  /* 0xbf800000b0007423 */ /* 0x002fc800000000c3 */
[----:B------:R-:W-:-:S04]  /*3e60*/  FADD.FTZ R0, -R0, -RZ ;  /* 0x800000ff00007221 */ /* 0x000fc80000010100 */
[----:B------:R-:W-:-:S07]  /*3e70*/  FFMA R195, R195, R0, R195 ;  /* 0x00000000c3c37223 */ /* 0x000fce00000000c3 */
.L_x_80:
[----:B------:R-:W-:Y:S05]  /*3e80*/  BSYNC B1 ;  /* 0x0000000000017941 */ /* 0x000fea0003800000 */
.L_x_78:
        /* <DEDUP_REMOVED lines=10> */
.L_x_82:
[----:B------:R-:W1:Y:S02]  /*3f30*/  MUFU.RCP R3, R178 ;  /* 0x000000b200037308 */ /* 0x000e640000001000 */
[----:B-1----:R-:W-:-:S04]  /*3f40*/  FFMA R0, R178, R3, -1 ;  /* 0xbf800000b2007423 */ /* 0x002fc80000000003 */
[----:B------:R-:W-:-:S04]  /*3f50*/  FADD.FTZ R0, -R0, -RZ ;  /* 0x800000ff00007221 */ /* 0x000fc80000010100 */
[----:B------:R-:W-:-:S07]  /*3f60*/  FFMA R168, R3, R0, R3 ;  /* 0x0000000003a87223 */ /* 0x000fce0000000003 */
.L_x_83:
[----:B------:R-:W-:Y:S05]  /*3f70*/  BSYNC B1 ;  /* 0x0000000000017941 */ /* 0x000fea0003800000 */
.L_x_81:
        /* <DEDUP_REMOVED lines=10> */
.L_x_85:
[----:B------:R-:W1:Y:S02]  /*4020*/  MUFU.RCP R0, R179 ;  /* 0x000000b300007308 */ /* 0x000e640000001000 */
[----:B-1----:R-:W-:-:S04]  /*4030*/  FFMA R3, R179, R0, -1 ;  /* 0xbf800000b3037423 */ /* 0x002fc80000000000 */
[----:B------:R-:W-:-:S04]  /*4040*/  FADD.FTZ R3, -R3, -RZ ;  /* 0x800000ff03037221 */ /* 0x000fc80000010100 */
[----:B------:R-:W-:-:S07]  /*4050*/  FFMA R197, R0, R3, R0 ;  /* 0x0000000300c57223 */ /* 0x000fce0000000000 */
.L_x_86:
[----:B------:R-:W-:Y:S05]  /*4060*/  BSYNC B1 ;  /* 0x0000000000017941 */ /* 0x000fea0003800000 */
.L_x_84:
[----:B------:R-:W-:Y:S01]  /*4070*/  VIADD R0, R180, 0x1800000 ;  /* 0x01800000b4007836 */ /* 0x000fe20000000000 */
[----:B------:R-:W-:Y:S04]  /*4080*/  BSSY B1, `(.L_x_87) ;  /* 0x000000d000017945 */ /* 0x000fe80003800000 */
        /* <DEDUP_REMOVED lines=8> */
.L_x_88:
[----:B------:R-:W1:Y:S02]  /*4110*/  MUFU.RCP R3, R180 ;  /* 0x000000b400037308 */ /* 0x000e640000001000 */
[----:B-1----:R-:W-:-:S04]  /*4120*/  FFMA R0, R180, R3, -1 ;  /* 0xbf800000b4007423 */ /* 0x002fc80000000003 */
[----:B------:R-:W-:-:S04]  /*4130*/  FADD.FTZ R0, -R0, -RZ ;  /* 0x800000ff00007221 */ /* 0x000fc80000010100 */
[----:B------:R-:W-:-:S07]  /*4140*/  FFMA R170, R3, R0, R3 ;  /* 0x0000000003aa7223 */ /* 0x000fce0000000003 */
.L_x_89:
[----:B------:R-:W-:Y:S05]  /*4150*/  BSYNC B1 ;  /* 0x0000000000017941 */ /* 0x000fea0003800000 */
.L_x_87:
        /* <DEDUP_REMOVED lines=10> */
.L_x_91:
[----:B------:R-:W1:Y:S02]  /*4200*/  MUFU.RCP R0, R181 ;  /* 0x000000b500007308 */ /* 0x000e640000001000 */
[----:B-1----:R-:W-:-:S04]  /*4210*/  FFMA R3, R181, R0, -1 ;  /* 0xbf800000b5037423 */ /* 0x002fc80000000000 */
[----:B------:R-:W-:-:S04]  /*4220*/  FADD.FTZ R3, -R3, -RZ ;  /* 0x800000ff03037221 */ /* 0x000fc80000010100 */
[----:B------:R-:W-:-:S07]  /*4230*/  FFMA R179, R0, R3, R0 ;  /* 0x0000000300b37223 */ /* 0x000fce0000000000 */
.L_x_92:
[----:B------:R-:W-:Y:S05]  /*4240*/  BSYNC B1 ;  /* 0x0000000000017941 */ /* 0x000fea0003800000 */
.L_x_90:
[----:B------:R-:W-:Y:S01]  /*4250*/  IADD3 R0, R182, 0x1800000, RZ ;  /* 0x01800000b6007810 */ /* 0x000fe20007ffe0ff */
[----:B------:R-:W-:Y:S03]  /*4260*/  BSSY B1, `(.L_x_93) ;  /* 0x000000d000017945 */ /* 0x000fe60003800000 */
[----:B------:R-:W-:-:S04]  /*4270*/  LOP3.LUT R0, R0, 0x7f800000, RZ, 0xc0, !PT ;  /* 0x7f80000000007812 */ /* 0x000fc800078ec0ff */
[----:B------:R-:W-:-:S13]  /*4280*/  ISETP.GT.U32.AND P2, PT, R0, 0x1ffffff, PT ;  /* 0x01ffffff0000780c */ /* 0x000fda0003f44070 */
[----:B------:R-:W-:Y:S05]  /*4290*/  @P2 BRA `(.L_x_94) ;  /* 0x0000000000142947 */ /* 0x000fea0003800000 */
[----:B------:R-:W-:Y:S01]  /*42a0*/  IMAD.MOV.U32 R0, RZ, RZ, R182 ;  /* 0x000000ffff007224 */ /* 0x000fe200078e00b6 */
[----:B------:R-:W-:-:S07]  /*42b0*/  MOV R4, 0x42d0 ;  /* 0x000042d000047802 */ /* 0x000fce0000000f00 */
[----:B------:R-:W-:Y:S05]  /*42c0*/  CALL.REL.NOINC `($__internal_0_$__cuda_sm20_rcp_rn_f32_slowpath) ;  /* 0x0000012000c07944 */ /* 0x000fea0003c00000 */
[----:B------:R-:W-:Y:S01]  /*42d0*/  MOV R172, R0 ;  /* 0x0000000000ac7202 */ /* 0x000fe20000000f00 */
[----:B------:R-:W-:Y:S06]  /*42e0*/  BRA `(.L_x_95) ;  /* 0x0000000000107947 */ /* 0x000fec0003800000 */
.L_x_94:
[----:B------:R-:W1:Y:S02]  /*42f0*/  MUFU.RCP R3, R182 ;  /* 0x000000b600037308 */ /* 0x000e640000001000 */
[----:B-1----:R-:W-:-:S04]  /*4300*/  FFMA R0, R182, R3, -1 ;  /* 0xbf800000b6007423 */ /* 0x002fc80000000003 */
[----:B------:R-:W-:-:S04]  /*4310*/  FADD.FTZ R0, -R0, -RZ ;  /* 0x800000ff00007221 */ /* 0x000fc80000010100 */
[----:B------:R-:W-:-:S07]  /*4320*/  FFMA R172, R3, R0, R3 ;  /* 0x0000000003ac7223 */ /* 0x000fce0000000003 */
.L_x_95:
[----:B------:R-:W-:Y:S05]  /*4330*/  BSYNC B1 ;  /* 0x0000000000017941 */ /* 0x000fea0003800000 */
.L_x_93:
        /* <DEDUP_REMOVED lines=10> */
.L_x_97:
[----:B------:R-:W1:Y:S02]  /*43e0*/  MUFU.RCP R0, R183 ;  /* 0x000000b700007308 */ /* 0x000e640000001000 */
[----:B-1----:R-:W-:-:S04]  /*43f0*/  FFMA R3, R183, R0, -1 ;  /* 0xbf800000b7037423 */ /* 0x002fc80000000000 */
[----:B------:R-:W-:-:S04]  /*4400*/  FADD.FTZ R3, -R3, -RZ ;  /* 0x800000ff03037221 */ /* 0x000fc80000010100 */
[----:B------:R-:W-:-:S07]  /*4410*/  FFMA R181, R0, R3, R0 ;  /* 0x0000000300b57223 */ /* 0x000fce0000000000 */
.L_x_98:
[----:B------:R-:W-:Y:S05]  /*4420*/  BSYNC B1 ;  /* 0x0000000000017941 */ /* 0x000fea0003800000 */
.L_x_96:
        /* <DEDUP_REMOVED lines=8> */
[----:B------:R-:W-:Y:S05]  /*44b0*/  BRA `(.L_x_101) ;  /* 0x0000000000107947 */ /* 0x000fea0003800000 */
.L_x_100:
[----:B------:R-:W1:Y:S02]  /*44c0*/  MUFU.RCP R3, R184 ;  /* 0x000000b800037308 */ /* 0x000e640000001000 */
[----:B-1----:R-:W-:-:S04]  /*44d0*/  FFMA R0, R184, R3, -1 ;  /* 0xbf800000b8007423 */ /* 0x002fc80000000003 */
[----:B------:R-:W-:-:S04]  /*44e0*/  FADD.FTZ R0, -R0, -RZ ;  /* 0x800000ff00007221 */ /* 0x000fc80000010100 */
[----:B------:R-:W-:-:S07]  /*44f0*/  FFMA R0, R3, R0, R3 ;  /* 0x0000000003007223 */ /* 0x000fce0000000003 */
.L_x_101:
[----:B------:R-:W-:Y:S05]  /*4500*/  BSYNC B1 ;  /* 0x0000000000017941 */ /* 0x000fea0003800000 */
.L_x_99:
[----:B------:R-:W-:Y:S01]  /*4510*/  FMUL R4, R24, R185 ;  /* 0x000000b918047220 */ /* 0x000fe20000400000 */
[C---:B------:R-:W-:Y:S01]  /*4520*/  IMAD.SHL.U32 R24, R18.reuse, 0x20, RZ ;  /* 0x0000002012187824 */ /* 0x040fe200078e00ff */
[----:B------:R-:W-:Y:S01]  /*4530*/  SHF.L.U32 R3, R18, 0x4, RZ ;  /* 0x0000000412037819 */ /* 0x000fe200000006ff */
[----:B------:R-:W-:Y:S01]  /*4540*/  FMUL R187, R6, R187 ;  /* 0x000000bb06bb7220 */ /* 0x000fe20000400000 */
[----:B------:R-:W-:Y:S01]  /*4550*/  FMUL R5, R26, R189 ;  /* 0x000000bd1a057220 */ /* 0x000fe20000400000 */
[----:B------:R-:W-:Y:S01]  /*4560*/  FMUL R6, R28, R11 ;  /* 0x0000000b1c067220 */ /* 0x000fe20000400000 */
[----:B------:R-:W-:Y:S01]  /*4570*/  SHF.R.U32.HI R26, RZ, 0x1, R18 ;  /* 0x00000001ff1a7819 */ /* 0x000fe20000011612 */
[----:B------:R-:W-:Y:S01]  /*4580*/  FMUL R10, R7, R10 ;  /* 0x0000000a070a7220 */ /* 0x000fe20000400000 */
[----:B------:R-:W-:Y:S01]  /*4590*/  LOP3.LUT R11, R24, 0xc0, RZ, 0xc0, !PT ;  /* 0x000000c0180b7812 */ /* 0x000fe200078ec0ff */
[----:B------:R-:W-:Y:S01]  /*45a0*/  FMUL R7, R30, R193 ;  /* 0x000000c11e077220 */ /* 0x000fe20000400000 */
[----:B------:R-:W-:Y:S01]  /*45b0*/  LOP3.LUT R3, R3, 0xe00, RZ, 0xc0, !PT ;  /* 0x00000e0003037812 */ /* 0x000fe200078ec0ff */
[----:B------:R-:W-:Y:S01]  /*45c0*/  FMUL R20, R9, R20 ;  /* 0x0000001409147220 */ /* 0x000fe20000400000 */
[----:B------:R-:W-:Y:S01]  /*45d0*/  LOP3.LUT R11, R11, 0x8, R26, 0xf8, !PT ;  /* 0x000000080b0b7812 */ /* 0x000fe200078ef81a */
[----:B------:R-:W-:Y:S01]  /*45e0*/  FMUL R191, R8, R191 ;  /* 0x000000bf08bf7220 */ /* 0x000fe20000400000 */
[--C-:B------:R-:W-:Y:S01]  /*45f0*/  LOP3.LUT R3, R3, 0x20, R24.reuse, 0xf8, !PT ;  /* 0x0000002003037812 */ /* 0x100fe200078ef818 */
[----:B------:R-:W-:Y:S01]  /*4600*/  FMUL R0, R39, R0 ;  /* 0x0000000027007220 */ /* 0x000fe20000400000 */
[----:B------:R-:W-:Y:S01]  /*4610*/  SHF.L.U32 R26, R18, 0x2, RZ ;  /* 0x00000002121a7819 */ /* 0x000fe200000006ff */
[----:B------:R-:W-:Y:S01]  /*4620*/  FMUL R8, R32, R195 ;  /* 0x000000c320087220 */ /* 0x000fe20000400000 */
[----:B------:R-:W-:Y:S01]  /*4630*/  LOP3.LUT R3, R3, 0x100, R24, 0xf8, !PT ;  /* 0x0000010003037812 */ /* 0x000fe200078ef818 */
[----:B------:R-:W-:Y:S01]  /*4640*/  FMUL R33, R33, R168 ;  /* 0x000000a821217220 */ /* 0x000fe20000400000 */
[----:B------:R-:W-:Y:S01]  /*4650*/  LOP3.LUT R26, R11, 0x18, R26, 0x78, !PT ;  /* 0x000000180b1a7812 */ /* 0x000fe200078e781a */
[----:B------:R-:W-:Y:S01]  /*4660*/  FMUL R11, R38, R181 ;  /* 0x000000b5260b7220 */ /* 0x000fe20000400000 */
[----:B------:R-:W-:Y:S01]  /*4670*/  FMUL R9, R34, R197 ;  /* 0x000000c522097220 */ /* 0x000fe20000400000 */
[----:B------:R-:W-:Y:S01]  /*4680*/  FMUL R170, R35, R170 ;  /* 0x000000aa23aa7220 */ /* 0x000fe20000400000 */
[----:B------:R-:W-:Y:S01]  /*4690*/  LOP3.LUT R3, R3, R26, RZ, 0xfc, !PT ;  /* 0x0000001a03037212 */ /* 0x000fe200078efcff */
[----:B------:R-:W-:Y:S01]  /*46a0*/  FMUL R179, R36, R179 ;  /* 0x000000b324b37220 */ /* 0x000fe20000400000 */
[----:B------:R-:W-:Y:S01]  /*46b0*/  FMUL R172, R37, R172 ;  /* 0x000000ac25ac7220 */ /* 0x000fe20000400000 */
[----:B------:R-:W-:Y:S01]  /*46c0*/  F2FP.BF16.F32.PACK_AB R7, R20, R7 ;  /* 0x000000071407723e */ /* 0x000fe200000010ff */
[----:B------:R-:W-:Y:S05]  /*46d0*/  WARPSYNC.ALL ;  /* 0x0000000000007948 */ /* 0x000fea0003800000 */
[----:B------:R-:W-:Y:S01]  /*46e0*/  LEA R20, R3, UR45, 0x1 ;  /* 0x0000002d03147c11 */ /* 0x000fe2000f8e08ff */
[----:B------:R-:W-:Y:S01]  /*46f0*/  BSSY B0, `(.L_x_102) ;  /* 0x0000019000007945 */ /* 0x000fe20003800000 */
[----:B------:R-:W-:-:S02]  /*4700*/  F2FP.BF16.F32.PACK_AB R4, R187, R4 ;  /* 0x00000004bb04723e */ /* 0x000fc400000010ff */
[----:B------:R-:W-:Y:S02]  /*4710*/  F2FP.BF16.F32.PACK_AB R5, R10, R5 ;  /* 0x000000050a05723e */ /* 0x000fe400000010ff */
[----:B------:R-:W-:Y:S02]  /*4720*/  F2FP.BF16.F32.PACK_AB R6, R191, R6 ;  /* 0x00000006bf06723e */ /* 0x000fe400000010ff */
[----:B------:R-:W-:Y:S02]  /*4730*/  F2FP.BF16.F32.PACK_AB R11, R0, R11 ;  /* 0x0000000b000b723e */ /* 0x000fe400000010ff */
[----:B------:R-:W-:Y:S01]  /*4740*/  F2FP.BF16.F32.PACK_AB R8, R33, R8 ;  /* 0x000000082108723e */ /* 0x000fe200000010ff */
[----:B------:R1:W-:Y:S01]  /*4750*/  STSM.16.M88.4 [R20+0x200], R4 ;  /* 0x0002000414007844 */ /* 0x0003e20000000200 */
[----:B------:R-:W-:Y:S02]  /*4760*/  F2FP.BF16.F32.PACK_AB R9, R170, R9 ;  /* 0x00000009aa09723e */ /* 0x000fe400000010ff */
[----:B------:R-:W-:-:S02]  /*4770*/  F2FP.BF16.F32.PACK_AB R10, R172, R179 ;  /* 0x000000b3ac0a723e */ /* 0x000fc400000010ff */
[----:B------:R-:W-:-:S05]  /*4780*/  LEA R0, R155, R20, 0x1 ;  /* 0x000000149b007211 */ /* 0x000fca00078e08ff */
[----:B------:R1:W-:Y:S01]  /*4790*/  STSM.16.M88.4 [R0+0x200], R8 ;  /* 0x0002000800007844 */ /* 0x0003e20000000200 */
[----:B------:R-:W-:Y:S01]  /*47a0*/  @!PT LDS RZ, [RZ] ;  /* 0x00000000fffff984 */ /* 0x000fe20000000800 */
[----:B------:R-:W-:Y:S01]  /*47b0*/  @!PT LDS RZ, [RZ] ;  /* 0x00000000fffff984 */ /* 0x000fe20000000800 */
[----:B------:R-:W-:Y:S01]  /*47c0*/  @!PT LDS RZ, [RZ] ;  /* 0x00000000fffff984 */ /* 0x000fe20000000800 */
[----:B------:R-:W-:Y:S01]  /*47d0*/  @!PT LDS RZ, [RZ] ;  /* 0x00000000fffff984 */ /* 0x000fe20000000800 */
[----:B------:R2:W-:Y:S06]  /*47e0*/  MEMBAR.ALL.CTA ;  /* 0x0000000000007992 */ /* 0x0005ec0000008000 */
[----:B--2---:R-:W2:Y:S02]  /*47f0*/  FENCE.VIEW.ASYNC.S ;  /* 0x00000000000073c6 */ /* 0x004ea40000000000 */
[----:B--2---:R-:W-:Y:S06]  /*4800*/  BAR.SYNC.DEFER_BLOCKING 0x1, 0x100 ;  /* 0x0044000000007b1d */ /* 0x004fec0000010000 */
[----:B------:R-:W-:Y:S05]  /*4810*/  @P5 BRA `(.L_x_103) ;  /* 0x0000000000185947 */ /* 0x000fea0003800000 */
[----:B------:R-:W-:Y:S02]  /*4820*/  UIADD3 UR4, UP0, UR40, 0x4f0, URZ ;  /* 0x000004f028047890 */ /* 0x000fe4000ff1e03f */
[----:B------:R-:W-:Y:S02]  /*4830*/  UIADD3 UR52, UR45, 0x200, URZ ;  /* 0x000002002d347890 */ /* 0x000fe4000fffe03f */
[----:B------:R-:W-:-:S09]  /*4840*/  UIADD3.X UR5, URZ, UR41, URZ, UP0, !UPT ;  /* 0x000000293f057290 */ /* 0x000fd200087fe43f */
[----:B------:R2:W-:Y:S01]  /*4850*/  UTMASTG.3D [UR52], [UR4] ;  /* 0x00000034040073b5 */ /* 0x0005e20008010000 */
[----:B------:R0:W-:Y:S01]  /*4860*/  UTMACMDFLUSH ;  /* 0x00000000000079b7 */ /* 0x0001e20000000000 */
[----:B--2---:R-:W-:-:S04]  /*4870*/  DEPBAR.LE SB0, 0x1 ;  /* 0x000080400000791a */ /* 0x004fc80000000000 */
.L_x_103:
[----:B------:R-:W-:Y:S05]  /*4880*/  BSYNC B0 ;  /* 0x0000000000007941 */ /* 0x000fea0003800000 */
.L_x_102:
[----:B------:R-:W-:Y:S01]  /*4890*/  BAR.SYNC.DEFER_BLOCKING 0x1, 0x100 ;  /* 0x0044000000007b1d */ /* 0x000fe20000010000 */
[----:B------:R-:W-:Y:S02]  /*48a0*/  ISETP.NE.AND P2, PT, RZ, UR39, PT ;  /* 0x00000027ff007c0c */ /* 0x000fe4000bf45270 */
[----:B------:R-:W-:-:S04]  /*48b0*/  IADD3 R33, R20, 0x200, RZ ;  /* 0x0000020014217810 */ /* 0x000fc80007ffe0ff */
[----:B------:R-:W-:-:S07]  /*48c0*/  LEA R24, R155, R33, 0x1 ;  /* 0x000000219b187211 */ /* 0x000fce00078e08ff */
[----:B------:R-:W-:Y:S05]  /*48d0*/  @!P2 BRA `(.L_x_104) ;  /* 0x000000000034a947 */ /* 0x000fea0003800000 */
[----:B------:R-:W-:Y:S04]  /*48e0*/  BSSY B0, `(.L_x_105) ;  /* 0x0000009000007945 */ /* 0x000fe80003800000 */
[----:B------:R-:W-:Y:S05]  /*48f0*/  @P0 BRA `(.L_x_106) ;  /* 0x00000000001c0947 */ /* 0x000fea0003800000 */
[----:B------:R-:W-:-:S13]  /*4900*/  ISETP.NE.AND P2, PT, R158, 0x3, PT ;  /* 0x000000039e00780c */ /* 0x000fda0003f45270 */
[----:B------:R-:W-:Y:S05]  /*4910*/  @!P2 BRA `(.L_x_107) ;  /* 0x000000000004a947 */ /* 0x000fea0003800000 */
[----:B------:R-:W-:Y:S01]  /*4920*/  BPT.TRAP 0x1 ;  /* 0x000000040000795c */ /* 0x000fe20000300000 */
.L_x_107:
[----:B------:R-:W-:-:S04]  /*4930*/  ULEA UR4, UR36, UR45, 0x3 ;  /* 0x0000002d24047291 */ /* 0x000fc8000f8e183f */
[----:B------:R-:W-:-:S04]  /*4940*/  UIADD3 UR4, UR4, 0x60, URZ ;  /* 0x0000006004047890 */ /* 0x000fc8000fffe03f */
[----:B------:R-:W-:-:S09]  /*4950*/  UPRMT UR4, UR50, 0x654, UR4 ;  /* 0x0000065432047896 */ /* 0x000fd20008000004 */
[----:B------:R-:W-:Y:S03]  /*4960*/  SYNCS.ARRIVE.TRANS64.RED.A1T0 RZ, [UR4], RZ ;  /* 0x000000ffffff79a7 */ /* 0x000fe60008100404 */
.L_x_106:
[----:B------:R-:W-:Y:S05]  /*4970*/  BSYNC B0 ;  /* 0x0000000000007941 */ /* 0x000fea0003800000 */
.L_x_105:
[----:B------:R-:W-:-:S04]  /*4980*/  UIADD3 UR36, UR36, 0x1, URZ ;  /* 0x0000000124247890 */ /* 0x000fc8000fffe03f */
[----:B------:R-:W-:-:S04]  /*4990*/  UISETP.NE.AND UP0, UPT, UR36, 0x4, UPT ;  /* 0x000000042400788c */ /* 0x000fc8000bf05270 */
[----:B------:R-:W-:-:S12]  /*49a0*/  USEL UR36, UR36, URZ, UP0 ;  /* 0x0000003f24247287 */ /* 0x000fd80008000000 */
.L_x_104:
[----:B------:R-:W-:Y:S04]  /*49b0*/  BSSY B0, `(.L_x_108) ;  /* 0x0000032000007945 */ /* 0x000fe80003800000 */
[----:B------:R-:W-:Y:S05]  /*49c0*/  @P0 BRA `(.L_x_109) ;  /* 0x0000000000c00947 */ /* 0x000fea0003800000 */
[----:B------:R-:W-:-:S13]  /*49d0*/  ISETP.NE.AND P2, PT, R158, 0x3, PT ;  /* 0x000000039e00780c */ /* 0x000fda0003f45270 */
[----:B------:R-:W-:Y:S05]  /*49e0*/  @!P2 BRA `(.L_x_110) ;  /* 0x000000000004a947 */ /* 0x000fea0003800000 */
[----:B------:R-:W-:Y:S01]  /*49f0*/  BPT.TRAP 0x1 ;  /* 0x000000040000795c */ /* 0x000fe20000300000 */
.L_x_110:
[----:B-1----:R-:W-:Y:S01]  /*4a00*/  LEA R0, R12, UR45, 0x3 ;  /* 0x0000002d0c007c11 */ /* 0x002fe2000f8e18ff */
[----:B------:R-:W-:Y:S01]  /*4a10*/  BSSY B1, `(.L_x_111) ;  /* 0x0000004000017945 */ /* 0x000fe20003800000 */
[----:B------:R-:W-:-:S04]  /*4a20*/  SHF.L.U32 R3, RZ, 0x1f, RZ ;  /* 0x0000001fff037819 */ /* 0x000fc800000006ff */
[----:B------:R-:W1:Y:S02]  /*4a30*/  SYNCS.PHASECHK.TRANS64.TRYWAIT P2, [R0+URZ+0x40], R3 ;  /* 0x00004003000075a7 */ /* 0x000e64000804017f */
[----:B-1----:R-:W-:Y:S05]  /*4a40*/  @!P2 BRA `(.L_x_112) ;  /* 0x0000011000b0a947 */ /* 0x002fea0003800000 */
.L_x_621:
[----:B------:R-:W-:Y:S05]  /*4a50*/  BSYNC B1 ;  /* 0x0000000000017941 */ /* 0x000fea0003800000 */
.L_x_111:
[----:B------:R-:W-:Y:S05]  /*4a60*/  @P1 BRA `(.L_x_113) ;  /* 0x0000000000941947 */ /* 0x000fea0003800000 */
[----:B-1----:R-:W-:Y:S01]  /*4a70*/  LEA R0, R12, R33, 0xd ;  /* 0x000000210c007211 */ /* 0x002fe200078e68ff */
[----:B------:R-:W-:Y:S05]  /*4a80*/  WARPSYNC.ALL ;  /* 0x0000000000007948 */ /* 0x000fea0003800000 */
[----:B------:R-:W-:Y:S01]  /*4a90*/  IMAD R8, R155, 0x2, R0 ;  /* 0x000000029b087824 */ /* 0x000fe200078e0200 */
[----:B------:R-:W1:Y:S05]  /*4aa0*/  LDSM.16.M88.4 R4, [R0] ;  /* 0x000000000004783b */ /* 0x000e6a0000000200 */
[----:B------:R-:W2:Y:S01]  /*4ab0*/  LDSM.16.M88.4 R8, [R8] ;  /* 0x000000000808783b */ /* 0x000ea20000000200 */
[----:B-1----:R-:W-:-:S02]  /*4ac0*/  SHF.L.U32 R14, R4, 0x10, RZ ;  /* 0x00000010040e7819 */ /* 0x002fc400000006ff */
[----:B------:R-:W-:Y:S02]  /*4ad0*/  SHF.L.U32 R30, R6, 0x10, RZ ;  /* 0x00000010061e7819 */ /* 0x000fe400000006ff */
[----:B------:R-:W-:Y:S01]  /*4ae0*/  LOP3.LUT R4, R4, 0xffff0000, RZ, 0xc0, !PT ;  /* 0xffff000004047812 */ /* 0x000fe200078ec0ff */
[----:B--2---:R-:W-:Y:S01]  /*4af0*/  IMAD.U32 R162, R10, 0x10000, RZ ;  /* 0x000100000aa27824 */ /* 0x004fe200078e00ff */
[C---:B------:R-:W-:Y:S01]  /*4b00*/  SHF.L.U32 R0, R8.reuse, 0x10, RZ ;  /* 0x0000001008007819 */ /* 0x040fe200000006ff */
[C---:B------:R-:W-:Y:S01]  /*4b10*/  FMUL R13, R157.reuse, R14 ;  /* 0x0000000e9d0d7220 */ /* 0x040fe20000400000 */
[----:B------:R-:W-:Y:S01]  /*4b20*/  LOP3.LUT R36, R8, 0xffff0000, RZ, 0xc0, !PT ;  /* 0xffff000008247812 */ /* 0x000fe200078ec0ff */
[----:B------:R-:W-:Y:S01]  /*4b30*/  FMUL R14, R157, R4 ;  /* 0x000000049d0e7220 */ /* 0x000fe20000400000 */
[----:B------:R-:W-:Y:S01]  /*4b40*/  SHF.L.U32 R26, R5, 0x10, RZ ;  /* 0x00000010051a7819 */ /* 0x000fe200000006ff */
[----:B------:R-:W-:Y:S01]  /*4b50*/  FMUL R23, R157, R30 ;  /* 0x0000001e9d177220 */ /* 0x000fe20000400000 */
[----:B------:R-:W-:Y:S01]  /*4b60*/  LOP3.LUT R28, R5, 0xffff0000, RZ, 0xc0, !PT ;  /* 0xffff0000051c7812 */ /* 0x000fe200078ec0ff */
[C---:B------:R-:W-:Y:S01]  /*4b70*/  FMUL R163, R157.reuse, R0 ;  /* 0x000000009da37220 */ /* 0x040fe20000400000 */
[----:B------:R-:W-:Y:S01]  /*4b80*/  LOP3.LUT R6, R6, 0xffff0000, RZ, 0xc0, !PT ;  /* 0xffff000006067812 */ /* 0x000fe200078ec0ff */
[----:B------:R-:W-:Y:S01]  /*4b90*/  FMUL R15, R157, R26 ;  /* 0x0000001a9d0f7220 */ /* 0x000fe20000400000 */
[----:B------:R-:W-:Y:S01]  /*4ba0*/  SHF.L.U32 R32, R7, 0x10, RZ ;  /* 0x0000001007207819 */ /* 0x000fe200000006ff */
[----:B------:R-:W-:Y:S01]  /*4bb0*/  FMUL R21, R157, R28 ;  /* 0x0000001c9d157220 */ /* 0x000fe20000400000 */
        /* <DEDUP_REMOVED lines=11> */
[C---:B------:R-:W-:Y:S01]  /*4c70*/  FMUL R167, R157.reuse, R38 ;  /* 0x000000269da77220 */ /* 0x040fe20000400000 */
[C---:B------:R-:W-:Y:S01]  /*4c80*/  FMUL R29, R157.reuse, R162 ;  /* 0x000000a29d1d7220 */ /* 0x040fe20000400000 */
[C---:B------:R-:W-:Y:S01]  /*4c90*/  FMUL R169, R157.reuse, R10 ;  /* 0x0000000a9da97220 */ /* 0x040fe20000400000 */
[C---:B------:R-:W-:Y:S01]  /*4ca0*/  FMUL R31, R157.reuse, R164 ;  /* 0x000000a49d1f7220 */ /* 0x040fe20000400000 */
[----:B------:R-:W-:-:S07]  /*4cb0*/  FMUL R171, R157, R166 ;  /* 0x000000a69dab7220 */ /* 0x000fce0000400000 */
.L_x_113:
[----:B------:R-:W-:-:S07]  /*4cc0*/  IADD3 R12, R12, 0x1, RZ ;  /* 0x000000010c0c7810 */ /* 0x000fce0007ffe0ff */
.L_x_109:
[----:B------:R-:W-:Y:S05]  /*4cd0*/  BSYNC B0 ;  /* 0x0000000000007941 */ /* 0x000fea0003800000 */
.L_x_108:
[----:B-1----:R-:W-:Y:S01]  /*4ce0*/  MOV R3, 0x3bbb989d ;  /* 0x3bbb989d00037802 */ /* 0x002fe20000000f00 */
[C---:B------:R-:W-:Y:S01]  /*4cf0*/  FFMA R40, R156.reuse, R40, R13 ;  /* 0x000000289c287223 */ /* 0x040fe2000000000d */
[----:B------:R-:W-:Y:S01]  /*4d00*/  MOV R0, 0x437c0000 ;  /* 0x437c000000007802 */ /* 0x000fe20000000f00 */
[C---:B------:R-:W-:Y:S01]  /*4d10*/  FFMA R41, R156.reuse, R41, R14 ;  /* 0x000000299c297223 */ /* 0x040fe2000000000e */
[----:B------:R-:W-:Y:S01]  /*4d20*/  FFMA R42, R156, R42, R15 ;  /* 0x0000002a9c2a7223 */ /* 0x000fe2000000000f */
[----:B------:R-:W-:Y:S01]  /*4d30*/  FFMA.SAT R5, -R40, R3, 0.5 ;  /* 0x3f00000028057423 */ /* 0x000fe20000002103 */
[C---:B------:R-:W-:Y:S01]  /*4d40*/  FFMA R43, R156.reuse, R43, R21 ;  /* 0x0000002b9c2b7223 */ /* 0x040fe20000000015 */
[----:B------:R-:W-:Y:S01]  /*4d50*/  FFMA R44, R156, R44, R23 ;  /* 0x0000002c9c2c7223 */ /* 0x000fe20000000017 */
[-C--:B------:R-:W-:Y:S01]  /*4d60*/  FFMA.SAT R9, -R42, R3.reuse, 0.5 ;  /* 0x3f0000002a097423 */ /* 0x080fe20000002103 */
[-C--:B------:R-:W-:Y:S01]  /*4d70*/  FFMA.RM R4, R5, R0.reuse, 12582913 ;  /* 0x4b40000105047423 */ /* 0x080fe20000004000 */
[-C--:B------:R-:W-:Y:S01]  /*4d80*/  FFMA.SAT R5, -R41, R3.reuse, 0.5 ;  /* 0x3f00000029057423 */ /* 0x080fe20000002103 */
[----:B------:R-:W-:Y:S01]  /*4d90*/  FFMA.SAT R11, -R43, R3, 0.5 ;  /* 0x3f0000002b0b7423 */ /* 0x000fe20000002103 */
[-C--:B------:R-:W-:Y:S01]  /*4da0*/  FFMA.RM R6, R9, R0.reuse, 12582913 ;  /* 0x4b40000109067423 */ /* 0x080fe20000004000 */
[----:B------:R-:W-:Y:S01]  /*4db0*/  FADD R7, R4, -12583039 ;  /* 0xcb40007f04077421 */ /* 0x000fe20000000000 */
[----:B------:R-:W-:Y:S01]  /*4dc0*/  FFMA.RM R5, R5, R0, 12582913 ;  /* 0x4b40000105057423 */ /* 0x000fe20000004000 */
[----:B------:R-:W-:Y:S01]  /*4dd0*/  FFMA R45, R156, R45, R159 ;  /* 0x0000002d9c2d7223 */ /* 0x000fe2000000009f */
[----:B------:R-:W-:Y:S01]  /*4de0*/  FADD R9, R6, -12583039 ;  /* 0xcb40007f06097421 */ /* 0x000fe20000000000 */
[----:B------:R-:W-:Y:S01]  /*4df0*/  FFMA R7, -R40, 1.4426950216293334961, -R7 ;  /* 0x3fb8aa3b28077823 */ /* 0x000fe20000000907 */
[----:B------:R-:W-:Y:S01]  /*4e00*/  FADD R8, R5, -12583039 ;  /* 0xcb40007f05087421 */ /* 0x000fe20000000000 */
[-C--:B------:R-:W-:Y:S01]  /*4e10*/  FFMA.SAT R35, -R44, R3.reuse, 0.5 ;  /* 0x3f0000002c237423 */ /* 0x080fe20000002103 */
[----:B------:R-:W-:Y:S01]  /*4e20*/  FFMA R9, -R42, 1.4426950216293334961, -R9 ;  /* 0x3fb8aa3b2a097823 */ /* 0x000fe20000000909 */
[----:B------:R-:W-:Y:S01]  /*4e30*/  FFMA.SAT R37, -R45, R3, 0.5 ;  /* 0x3f0000002d257423 */ /* 0x000fe20000002103 */
[C---:B------:R-:W-:Y:S01]  /*4e40*/  FFMA R8, -R41.reuse, 1.4426950216293334961, -R8 ;  /* 0x3fb8aa3b29087823 */ /* 0x040fe20000000908 */
[----:B------:R-:W-:Y:S01]  /*4e50*/  FFMA R7, -R40, 1.925963033500011079e-08, R7 ;  /* 0x32a5706028077823 */ /* 0x000fe20000000107 */
[C---:B------:R-:W-:Y:S01]  /*4e60*/  FFMA R46, R156.reuse, R46, R25 ;  /* 0x0000002e9c2e7223 */ /* 0x040fe20000000019 */
[----:B------:R-:W-:Y:S01]  /*4e70*/  FFMA R52, R156, R52, R29 ;  /* 0x000000349c347223 */ /* 0x000fe2000000001d */
[----:B------:R-:W-:Y:S01]  /*4e80*/  FFMA R10, -R41, 1.925963033500011079e-08, R8 ;  /* 0x32a57060290a7823 */ /* 0x000fe20000000108 */
[-C--:B------:R-:W-:Y:S01]  /*4e90*/  FFMA.RM R8, R11, R0.reuse, 12582913 ;  /* 0x4b4000010b087423 */ /* 0x080fe20000004000 */
[----:B------:R-:W-:Y:S01]  /*4ea0*/  FFMA R11, -R42, 1.925963033500011079e-08, R9 ;  /* 0x32a570602a0b7823 */ /* 0x000fe20000000109 */
[----:B------:R-:W-:Y:S01]  /*4eb0*/  FFMA.RM R9, R35, R0, 12582913 ;  /* 0x4b40000123097423 */ /* 0x000fe20000004000 */
[----:B------:R-:W1:Y:S01]  /*4ec0*/  MUFU.EX2 R7, R7 ;  /* 0x0000000700077308 */ /* 0x000e620000000800 */
[----:B------:R-:W-:Y:S01]  /*4ed0*/  FADD R26, R8, -12583039 ;  /* 0xcb40007f081a7421 */ /* 0x000fe20000000000 */
[----:B------:R-:W-:Y:S01]  /*4ee0*/  FFMA R47, R156, R47, R161 ;  /* 0x0000002f9c2f7223 */ /* 0x000fe200000000a1 */
[----:B------:R-:W-:Y:S01]  /*4ef0*/  FADD R35, R9, -12583039 ;  /* 0xcb40007f09237421 */ /* 0x000fe20000000000 */
[-C--:B------:R-:W-:Y:S01]  /*4f00*/  FFMA.SAT R181, -R52, R3.reuse, 0.5 ;  /* 0x3f00000034b57423 */ /* 0x080fe20000002103 */
[C---:B------:R-:W-:Y:S01]  /*4f10*/  FFMA R26, -R43.reuse, 1.4426950216293334961, -R26 ;  /* 0x3fb8aa3b2b1a7823 */ /* 0x040fe2000000091a */
[----:B------:R-:W-:Y:S01]  /*4f20*/  FFMA R48, R156, R48, R163 ;  /* 0x000000309c307223 */ /* 0x000fe200000000a3 */
[----:B------:R-:W-:Y:S01]  /*4f30*/  FFMA R35, -R44, 1.4426950216293334961, -R35 ;  /* 0x3fb8aa3b2c237823 */ /* 0x000fe20000000923 */
[----:B------:R-:W2:Y:S01]  /*4f40*/  MUFU.EX2 R10, R10 ;  /* 0x0000000a000a7308 */ /* 0x000ea20000000800 */
[----:B------:R-:W-:Y:S01]  /*4f50*/  FFMA R30, -R43, 1.925963033500011079e-08, R26 ;  /* 0x32a570602b1e7823 */ /* 0x000fe2000000011a */
[----:B------:R-:W-:Y:S01]  /*4f60*/  FFMA.RM R26, R37, R0, 12582913 ;  /* 0x4b400001251a7423 */ /* 0x000fe20000004000 */
[----:B------:R-:W-:Y:S01]  /*4f70*/  FFMA.SAT R37, -R46, R3, 0.5 ;  /* 0x3f0000002e257423 */ /* 0x000fe20000002103 */
[C---:B------:R-:W-:Y:S01]  /*4f80*/  FFMA R49, R156.reuse, R49, R165 ;  /* 0x000000319c317223 */ /* 0x040fe200000000a5 */
[----:B------:R-:W-:Y:S01]  /*4f90*/  FFMA R50, R156, R50, R27 ;  /* 0x000000329c327223 */ /* 0x000fe2000000001b */
[----:B------:R-:W-:Y:S01]  /*4fa0*/  FADD R32, R26, -12583039 ;  /* 0xcb40007f1a207421 */ /* 0x000fe20000000000 */
[----:B------:R-:W-:Y:S01]  /*4fb0*/  FFMA.RM R28, R37, R0, 12582913 ;  /* 0x4b400001251c7423 */ /* 0x000fe20000004000 */
[----:B------:R-:W-:Y:S01]  /*4fc0*/  FFMA.SAT R37, -R47, R3, 0.5 ;  /* 0x3f0000002f257423 */ /* 0x000fe20000002103 */
[C---:B------:R-:W-:Y:S01]  /*4fd0*/  FFMA R51, R156.reuse, R51, R167 ;  /* 0x000000339c337223 */ /* 0x040fe200000000a7 */
[----:B------:R-:W-:Y:S01]  /*4fe0*/  FFMA R32, -R45, 1.4426950216293334961, -R32 ;  /* 0x3fb8aa3b2d207823 */ /* 0x000fe20000000920 */
[C---:B------:R-:W-:Y:S01]  /*4ff0*/  FFMA R53, R156.reuse, R53, R169 ;  /* 0x000000359c357223 */ /* 0x040fe200000000a9 */
[C---:B------:R-:W-:Y:S01]  /*5000*/  FFMA R54, R156.reuse, R54, R31 ;  /* 0x000000369c367223 */ /* 0x040fe2000000001f */
[----:B------:R-:W-:Y:S01]  /*5010*/  FFMA R55, R156, R55, R171 ;  /* 0x000000379c377223 */ /* 0x000fe200000000ab */
[----:B------:R-:W3:Y:S01]  /*5020*/  MUFU.EX2 R11, R11 ;  /* 0x0000000b000b7308 */ /* 0x000ee20000000800 */
[-C--:B------:R-:W-:Y:S01]  /*5030*/  FFMA.RM R166, R181, R0.reuse, 12582913 ;  /* 0x4b400001b5a67423 */ /* 0x080fe20000004000 */
[----:B------:R-:W-:Y:S01]  /*5040*/  FFMA R34, -R44, 1.925963033500011079e-08, R35 ;  /* 0x32a570602c227823 */ /* 0x000fe20000000123 */
[----:B------:R-:W-:Y:S01]  /*5050*/  FFMA R36, -R45, 1.925963033500011079e-08, R32 ;  /* 0x32a570602d247823 */ /* 0x000fe20000000120 */
[----:B------:R-:W-:Y:S01]  /*5060*/  FADD R35, R28, -12583039 ;  /* 0xcb40007f1c237421 */ /* 0x000fe20000000000 */
[-C--:B------:R-:W-:Y:S01]  /*5070*/  FFMA.RM R32, R37, R0.reuse, 12582913 ;  /* 0x4b40000125207423 */ /* 0x080fe20000004000 */
[-C--:B------:R-:W-:Y:S01]  /*5080*/  FFMA.SAT R37, -R48, R3.reuse, 0.5 ;  /* 0x3f00000030257423 */ /* 0x080fe20000002103 */
[-C--:B------:R-:W-:Y:S01]  /*5090*/  FFMA.SAT R39, -R49, R3.reuse, 0.5 ;  /* 0x3f00000031277423 */ /* 0x080fe20000002103 */
[----:B------:R-:W4:Y:S01]  /*50a0*/  MUFU.EX2 R30, R30 ;  /* 0x0000001e001e7308 */ /* 0x000f220000000800 */
[-C--:B------:R-:W-:Y:S01]  /*50b0*/  FFMA.SAT R175, -R50, R3.reuse, 0.5 ;  /* 0x3f00000032af7423 */ /* 0x080fe20000002103 */
[-C--:B------:R-:W-:Y:S01]  /*50c0*/  FFMA.SAT R179, -R51, R3.reuse, 0.5 ;  /* 0x3f00000033b37423 */ /* 0x080fe20000002103 */
[-C--:B------:R-:W-:Y:S01]  /*50d0*/  FFMA.SAT R183, -R53, R3.reuse, 0.5 ;  /* 0x3f00000035b77423 */ /* 0x080fe20000002103 */
[-C--:B------:R-:W-:Y:S01]  /*50e0*/  FFMA.SAT R185, -R54, R3.reuse, 0.5 ;  /* 0x3f00000036b97423 */ /* 0x080fe20000002103 */
[----:B------:R-:W-:Y:S01]  /*50f0*/  FFMA.SAT R187, -R55, R3, 0.5 ;  /* 0x3f00000037bb7423 */ /* 0x000fe20000002103 */
[----:B------:R-:W-:Y:S01]  /*5100*/  FADD R3, R166, -12583039 ;  /* 0xcb40007fa6037421 */ /* 0x000fe20000000000 */
[----:B------:R-:W-:Y:S01]  /*5110*/  FFMA R35, -R46, 1.4426950216293334961, -R35 ;  /* 0x3fb8aa3b2e237823 */ /* 0x000fe20000000923 */
[----:B------:R-:W-:Y:S01]  /*5120*/  SHF.L.U32 R4, R4, 0x17, RZ ;  /* 0x0000001704047819 */ /* 0x000fe200000006ff */
[----:B------:R-:W5:Y:S01]  /*5130*/  MUFU.EX2 R36, R36 ;  /* 0x0000002400247308 */ /* 0x000f620000000800 */
[----:B------:R-:W-:Y:S01]  /*5140*/  FADD R162, R32, -12583039 ;  /* 0xcb40007f20a27421 */ /* 0x000fe20000000000 */
[-C--:B------:R-:W-:Y:S01]  /*5150*/  FFMA.RM R168, R183, R0.reuse, 12582913 ;  /* 0x4b400001b7a87423 */ /* 0x080fe20000004000 */
[----:B------:R-:W-:Y:S01]  /*5160*/  FFMA R3, -R52, 1.4426950216293334961, -R3 ;  /* 0x3fb8aa3b34037823 */ /* 0x000fe20000000903 */
[----:B------:R-:W-:Y:S01]  /*5170*/  FFMA R38, -R46, 1.925963033500011079e-08, R35 ;  /* 0x32a570602e267823 */ /* 0x000fe20000000123 */
[-C--:B------:R-:W-:Y:S01]  /*5180*/  FFMA.RM R35, R37, R0.reuse, 12582913 ;  /* 0x4b40000125237423 */ /* 0x080fe20000004000 */
[-C--:B------:R-:W-:Y:S01]  /*5190*/  FFMA.RM R39, R39, R0.reuse, 12582913 ;  /* 0x4b40000127277423 */ /* 0x080fe20000004000 */
[-C--:B------:R-:W-:Y:S01]  /*51a0*/  FFMA.RM R175, R175, R0.reuse, 12582913 ;  /* 0x4b400001afaf7423 */ /* 0x080fe20000004000 */
[-C--:B------:R-:W-:Y:S01]  /*51b0*/  FFMA.RM R179, R179, R0.reuse, 12582913 ;  /* 0x4b400001b3b37423 */ /* 0x080fe20000004000 */
[-C--:B------:R-:W-:Y:S01]  /*51c0*/  FFMA.RM R185, R185, R0.reuse, 12582913 ;  /* 0x4b400001b9b97423 */ /* 0x080fe20000004000 */
[----:B------:R-:W-:Y:S01]  /*51d0*/  FFMA.RM R187, R187, R0, 12582913 ;  /* 0x4b400001bbbb7423 */ /* 0x000fe20000004000 */
[----:B-1----:R-:W-:Y:S01]  /*51e0*/  FFMA R170, R4, R7, 1 ;  /* 0x3f80000004aa7423 */ /* 0x002fe20000000007 */
[----:B------:R-:W-:Y:S01]  /*51f0*/  SHF.L.U32 R5, R5, 0x17, RZ ;  /* 0x0000001705057819 */ /* 0x000fe200000006ff */
[C---:B------:R-:W-:Y:S01]  /*5200*/  FFMA R162, -R47.reuse, 1.4426950216293334961, -R162 ;  /* 0x3fb8aa3b2fa27823 */ /* 0x040fe200000009a2 */
[----:B------:R-:W-:Y:S01]  /*5210*/  FADD R4, R168, -12583039 ;  /* 0xcb40007fa8047421 */ /* 0x000fe20000000000 */
[----:B------:R-:W-:Y:S01]  /*5220*/  FFMA R0, -R52, 1.925963033500011079e-08, R3 ;  /* 0x32a5706034007823 */ /* 0x000fe20000000103 */
[----:B------:R-:W-:Y:S01]  /*5230*/  IMAD.SHL.U32 R6, R6, 0x800000, RZ ;  /* 0x0080000006067824 */ /* 0x000fe200078e00ff */
[----:B------:R-:W-:Y:S01]  /*5240*/  SHF.L.U32 R3, R8, 0x17, RZ ;  /* 0x0000001708037819 */ /* 0x000fe200000006ff */
[----:B------:R-:W-:Y:S01]  /*5250*/  FFMA R37, -R47, 1.925963033500011079e-08, R162 ;  /* 0x32a570602f257823 */ /* 0x000fe200000001a2 */
[----:B------:R-:W-:Y:S01]  /*5260*/  FFMA R4, -R53, 1.4426950216293334961, -R4 ;  /* 0x3fb8aa3b35047823 */ /* 0x000fe20000000904 */
[----:B--2---:R-:W-:Y:S01]  /*5270*/  FFMA R10, R5, R10, 1 ;  /* 0x3f800000050a7423 */ /* 0x004fe2000000000a */
[----:B------:R-:W-:Y:S01]  /*5280*/  FADD R173, R35, -12583039 ;  /* 0xcb40007f23ad7421 */ /* 0x000fe20000000000 */
[----:B------:R-:W-:Y:S01]  /*5290*/  FADD R162, R39, -12583039 ;  /* 0xcb40007f27a27421 */ /* 0x000fe20000000000 */
[----:B------:R-:W-:Y:S01]  /*52a0*/  FADD R177, R175, -12583039 ;  /* 0xcb40007fafb17421 */ /* 0x000fe20000000000 */
[----:B------:R-:W-:Y:S01]  /*52b0*/  FADD R5, R185, -12583039 ;  /* 0xcb40007fb9057421 */ /* 0x000fe20000000000 */
[----:B---3--:R-:W-:Y:S01]  /*52c0*/  FFMA R11, R6, R11, 1 ;  /* 0x3f800000060b7423 */ /* 0x008fe2000000000b */
[----:B------:R-:W-:Y:S01]  /*52d0*/  FADD R8, R187, -12583039 ;  /* 0xcb40007fbb087421 */ /* 0x000fe20000000000 */
[----:B----4-:R-:W-:Y:S01]  /*52e0*/  FFMA R6, R3, R30, 1 ;  /* 0x3f80000003067423 */ /* 0x010fe2000000001e */
[----:B------:R-:W-:Y:S01]  /*52f0*/  FADD R164, R179, -12583039 ;  /* 0xcb40007fb3a47421 */ /* 0x000fe20000000000 */
[----:B------:R-:W-:Y:S01]  /*5300*/  SHF.L.U32 R3, R26, 0x17, RZ ;  /* 0x000000171a037819 */ /* 0x000fe200000006ff */
[----:B------:R-:W-:Y:S01]  /*5310*/  FFMA R4, -R53, 1.925963033500011079e-08, R4 ;  /* 0x32a5706035047823 */ /* 0x000fe20000000104 */
[----:B------:R-:W-:Y:S01]  /*5320*/  FFMA R173, -R48, 1.4426950216293334961, -R173 ;  /* 0x3fb8aa3b30ad7823 */ /* 0x000fe200000009ad */
[----:B------:R-:W-:Y:S01]  /*5330*/  FFMA R162, -R49, 1.4426950216293334961, -R162 ;  /* 0x3fb8aa3b31a27823 */ /* 0x000fe200000009a2 */
[----:B------:R-:W-:Y:S01]  /*5340*/  FFMA R177, -R50, 1.4426950216293334961, -R177 ;  /* 0x3fb8aa3b32b17823 */ /* 0x000fe200000009b1 */
[----:B------:R-:W-:Y:S01]  /*5350*/  FFMA R7, -R54, 1.4426950216293334961, -R5 ;  /* 0x3fb8aa3b36077823 */ /* 0x000fe20000000905 */
[----:B------:R-:W-:Y:S01]  /*5360*/  FFMA R8, -R55, 1.4426950216293334961, -R8 ;  /* 0x3fb8aa3b37087823 */ /* 0x000fe20000000908 */
[----:B------:R-:W-:Y:S01]  /*5370*/  FFMA R164, -R51, 1.4426950216293334961, -R164 ;  /* 0x3fb8aa3b33a47823 */ /* 0x000fe200000009a4 */
[----:B------:R1:W-:Y:S01]  /*5380*/  MUFU.EX2 R183, R0 ;  /* 0x0000000000b77308 */ /* 0x0003e20000000800 */
[----:B-----5:R-:W-:Y:S01]  /*5390*/  FFMA R36, R3, R36, 1 ;  /* 0x3f80000003247423 */ /* 0x020fe20000000024 */
[----:B------:R-:W-:Y:S01]  /*53a0*/  FFMA R173, -R48, 1.925963033500011079e-08, R173 ;  /* 0x32a5706030ad7823 */ /* 0x000fe200000001ad */
[----:B------:R-:W-:Y:S01]  /*53b0*/  FFMA R162, -R49, 1.925963033500011079e-08, R162 ;  /* 0x32a5706031a27823 */ /* 0x000fe200000001a2 */
[----:B------:R-:W-:Y:S01]  /*53c0*/  FFMA R177, -R50, 1.925963033500011079e-08, R177 ;  /* 0x32a5706032b17823 */ /* 0x000fe200000001b1 */
[----:B------:R-:W-:Y:S01]  /*53d0*/  FFMA R3, -R55, 1.925963033500011079e-08, R8 ;  /* 0x32a5706037037823 */ /* 0x000fe20000000108 */
[----:B------:R-:W-:Y:S01]  /*53e0*/  FFMA R164, -R51, 1.925963033500011079e-08, R164 ;  /* 0x32a5706033a47823 */ /* 0x000fe200000001a4 */
[----:B------:R-:W-:Y:S01]  /*53f0*/  SHF.L.U32 R32, R32, 0x17, RZ ;  /* 0x0000001720207819 */ /* 0x000fe200000006ff */
[----:B------:R2:W-:Y:S01]  /*5400*/  MUFU.EX2 R5, R4 ;  /* 0x0000000400057308 */ /* 0x0005e20000000800 */
[----:B-1----:R-:W-:Y:S01]  /*5410*/  FFMA R0, -R54, 1.925963033500011079e-08, R7 ;  /* 0x32a5706036007823 */ /* 0x002fe20000000107 */
[----:B------:R-:W-:Y:S01]  /*5420*/  SHF.L.U32 R9, R9, 0x17, RZ ;  /* 0x0000001709097819 */ /* 0x000fe200000006ff */
[----:B------:R-:W-:Y:S01]  /*5430*/  BSSY B1, `(.L_x_114) ;  /* 0x000002b000017945 */ /* 0x000fe20003800000 */
[----:B------:R-:W-:-:S02]  /*5440*/  SHF.L.U32 R7, R28, 0x17, RZ ;  /* 0x000000171c077819 */ /* 0x000fc400000006ff */
[----:B------:R-:W-:Y:S02]  /*5450*/  SHF.L.U32 R8, R35, 0x17, RZ ;  /* 0x0000001723087819 */ /* 0x000fe400000006ff */
[----:B------:R-:W1:Y:S01]  /*5460*/  MUFU.EX2 R37, R37 ;  /* 0x0000002500257308 */ /* 0x000e620000000800 */
[----:B--2---:R-:W-:Y:S02]  /*5470*/  IADD3 R4, R170, 0x1800000, RZ ;  /* 0x01800000aa047810 */ /* 0x004fe40007ffe0ff */
[----:B------:R-:W-:Y:S02]  /*5480*/  SHF.L.U32 R26, R175, 0x17, RZ ;  /* 0x00000017af1a7819 */ /* 0x000fe400000006ff */
[----:B------:R-:W-:Y:S02]  /*5490*/  LOP3.LUT R4, R4, 0x7f800000, RZ, 0xc0, !PT ;  /* 0x7f80000004047812 */ /* 0x000fe400078ec0ff */
[----:B------:R-:W-:Y:S01]  /*54a0*/  SHF.L.U32 R28, R179, 0x17, RZ ;  /* 0x00000017b31c7819 */ /* 0x000fe200000006ff */
[----:B------:R-:W2:Y:S01]  /*54b0*/  MUFU.EX2 R34, R34 ;  /* 0x0000002200227308 */ /* 0x000ea20000000800 */
[----:B------:R-:W-:-:S02]  /*54c0*/  ISETP.GT.U32.AND P2, PT, R4, 0x1ffffff, PT ;  /* 0x01ffffff0400780c */ /* 0x000fc40003f44070 */
[----:B------:R-:W-:Y:S02]  /*54d0*/  SHF.L.U32 R30, R166, 0x17, RZ ;  /* 0x00000017a61e7819 */ /* 0x000fe400000006ff */
[----:B------:R-:W-:-:S03]  /*54e0*/  SHF.L.U32 R35, R185, 0x17, RZ ;  /* 0x00000017b9237819 */ /* 0x000fc600000006ff */
[----:B------:R-:W3:Y:S01]  /*54f0*/  MUFU.EX2 R38, R38 ;  /* 0x0000002600267308 */ /* 0x000ee20000000800 */
[----:B-1----:R-:W-:Y:S01]  /*5500*/  FFMA R37, R32, R37, 1 ;  /* 0x3f80000020257423 */ /* 0x002fe20000000025 */
[----:B------:R-:W-:Y:S01]  /*5510*/  SHF.L.U32 R32, R168, 0x17, RZ ;  /* 0x00000017a8207819 */ /* 0x000fe200000006ff */
[----:B------:R-:W-:-:S04]  /*5520*/  FFMA R30, R30, R183, 1 ;  /* 0x3f8000001e1e7423 */ /* 0x000fc800000000b7 */
[----:B------:R-:W-:Y:S01]  /*5530*/  FFMA R32, R32, R5, 1 ;  /* 0x3f80000020207423 */ /* 0x000fe20000000005 */
[----:B------:R-:W1:Y:S01]  /*5540*/  MUFU.EX2 R173, R173 ;  /* 0x000000ad00ad7308 */ /* 0x000e620000000800 */
[----:B--2---:R-:W-:Y:S01]  /*5550*/  FFMA R34, R9, R34, 1 ;  /* 0x3f80000009227423 */ /* 0x004fe20000000022 */
[----:B------:R-:W-:-:S06]  /*5560*/  IMAD.SHL.U32 R9, R39, 0x800000, RZ ;  /* 0x0080000027097824 */ /* 0x000fcc00078e00ff */
[----:B------:R-:W2:Y:S01]  /*5570*/  MUFU.EX2 R162, R162 ;  /* 0x000000a200a27308 */ /* 0x000ea20000000800 */
[----:B---3--:R-:W-:Y:S01]  /*5580*/  FFMA R7, R7, R38, 1 ;  /* 0x3f80000007077423 */ /* 0x008fe20000000026 */
[----:B------:R-:W-:-:S06]  /*5590*/  IMAD.SHL.U32 R38, R187, 0x800000, RZ ;  /* 0x00800000bb267824 */ /* 0x000fcc00078e00ff */
[----:B------:R-:W3:Y:S01]  /*55a0*/  MUFU.EX2 R177, R177 ;  /* 0x000000b100b17308 */ /* 0x000ee20000000800 */
[----:B-1----:R-:W-:-:S07]  /*55b0*/  FFMA R8, R8, R173, 1 ;  /* 0x3f80000008087423 */ /* 0x002fce00000000ad */
[----:B------:R-:W1:Y:S01]  /*55c0*/  MUFU.EX2 R181, R164 ;  /* 0x000000a400b57308 */ /* 0x000e620000000800 */
[----:B--2---:R-:W-:-:S07]  /*55d0*/  FFMA R9, R9, R162, 1 ;  /* 0x3f80000009097423 */ /* 0x004fce00000000a2 */
[----:B------:R-:W2:Y:S01]  /*55e0*/  MUFU.EX2 R0, R0 ;  /* 0x0000000000007308 */ /* 0x000ea20000000800 */
[----:B---3--:R-:W-:-:S07]  /*55f0*/  FFMA R26, R26, R177, 1 ;  /* 0x3f8000001a1a7423 */ /* 0x008fce00000000b1 */
[----:B------:R-:W3:Y:S01]  /*5600*/  MUFU.EX2 R3, R3 ;  /* 0x0000000300037308 */ /* 0x000ee20000000800 */
[----:B-1----:R-:W-:Y:S01]  /*5610*/  FFMA R28, R28, R181, 1 ;  /* 0x3f8000001c1c7423 */ /* 0x002fe200000000b5 */
[----:B--2---:R-:W-:Y:S01]  /*5620*/  FFMA R35, R35, R0, 1 ;  /* 0x3f80000023237423 */ /* 0x004fe20000000000 */
[----:B---3--:R-:W-:Y:S01]  /*5630*/  FFMA R38, R38, R3, 1 ;  /* 0x3f80000026267423 */ /* 0x008fe20000000003 */
[----:B------:R-:W-:Y:S06]  /*5640*/  @P2 BRA `(.L_x_115) ;  /* 0x0000000000142947 */ /* 0x000fec0003800000 */
[----:B------:R-:W-:Y:S02]  /*5650*/  MOV R0, R170 ;  /* 0x000000aa00007202 */ /* 0x000fe40000000f00 */
[----:B------:R-:W-:-:S07]  /*5660*/  MOV R4, 0x5680 ;  /* 0x0000568000047802 */ /* 0x000fce0000000f00 */
[----:B------:R-:W-:Y:S05]  /*5670*/  CALL.REL.NOINC `($__internal_0_$__cuda_sm20_rcp_rn_f32_slowpath) ;  /* 0x0000010c00d47944 */ /* 0x000fea0003c00000 */
[----:B------:R-:W-:Y:S01]  /*5680*/  MOV R39, R0 ;  /* 0x0000000000277202 */ /* 0x000fe20000000f00 */
[----:B------:R-:W-:Y:S06]  /*5690*/  BRA `(.L_x_116) ;  /* 0x0000000000107947 */ /* 0x000fec0003800000 */
.L_x_115:
[----:B------:R-:W1:Y:S02]  /*56a0*/  MUFU.RCP R39, R170 ;  /* 0x000000aa00277308 */ /* 0x000e640000001000 */
[----:B-1----:R-:W-:-:S04]  /*56b0*/  FFMA R0, R170, R39, -1 ;  /* 0xbf800000aa007423 */ /* 0x002fc80000000027 */
[----:B------:R-:W-:-:S04]  /*56c0*/  FADD.FTZ R0, -R0, -RZ ;  /* 0x800000ff00007221 */ /* 0x000fc80000010100 */
[----:B------:R-:W-:-:S07]  /*56d0*/  FFMA R39, R39, R0, R39 ;  /* 0x0000000027277223 */ /* 0x000fce0000000027 */
.L_x_116:
[----:B------:R-:W-:Y:S05]  /*56e0*/  BSYNC B1 ;  /* 0x0000000000017941 */ /* 0x000fea0003800000 */
.L_x_114:
        /* <DEDUP_REMOVED lines=10> */
.L_x_118:
[----:B------:R-:W1:Y:S02]  /*5790*/  MUFU.RCP R3, R10 ;  /* 0x0000000a00037308 */ /* 0x000e640000001000 */
[----:B-1----:R-:W-:-:S04]  /*57a0*/  FFMA R0, R10, R3, -1 ;  /* 0xbf8000000a007423 */ /* 0x002fc80000000003 */
[----:B------:R-:W-:-:S04]  /*57b0*/  FADD.FTZ R0, -R0, -RZ ;  /* 0x800000ff00007221 */ /* 0x000fc80000010100 */
[----:B------:R-:W-:-:S07]  /*57c0*/  FFMA R168, R3, R0, R3 ;  /* 0x0000000003a87223 */ /* 0x000fce0000000003 */
.L_x_119:
[----:B------:R-:W-:Y:S05]  /*57d0*/  BSYNC B1 ;  /* 0x0000000000017941 */ /* 0x000fea0003800000 */
.L_x_117:
        /* <DEDUP_REMOVED lines=10> */
.L_x_121:
[----:B------:R-:W1:Y:S02]  /*5880*/  MUFU.RCP R0, R11 ;  /* 0x0000000b00007308 */ /* 0x000e640000001000 */
[----:B-1----:R-:W-:-:S04]  /*5890*/  FFMA R3, R11, R0, -1 ;  /* 0xbf8000000b037423 */ /* 0x002fc80000000000 */
[----:B------:R-:W-:-:S04]  /*58a0*/  FADD.FTZ R3, -R3, -RZ ;  /* 0x800000ff03037221 */ /* 0x000fc80000010100 */
[----:B------:R-:W-:-:S07]  /*58b0*/  FFMA R179, R0, R3, R0 ;  /* 0x0000000300b37223 */ /* 0x000fce0000000000 */
.L_x_122:
[----:B------:R-:W-:Y:S05]  /*58c0*/  BSYNC B1 ;  /* 0x0000000000017941 */ /* 0x000fea0003800000 */
.L_x_120:
        /* <DEDUP_REMOVED lines=10> */
.L_x_124:
[----:B------:R-:W1:Y:S02]  /*5970*/  MUFU.RCP R3, R6 ;  /* 0x0000000600037308 */ /* 0x000e640000001000 */
[----:B-1----:R-:W-:-:S04]  /*5980*/  FFMA R0, R6, R3, -1 ;  /* 0xbf80000006007423 */ /* 0x002fc80000000003 */
[----:B------:R-:W-:-:S04]  /*5990*/  FADD.FTZ R0, -R0, -RZ ;  /* 0x800000ff00007221 */ /* 0x000fc80000010100 */
[----:B------:R-:W-:-:S07]  /*59a0*/  FFMA R10, R3, R0, R3 ;  /* 0x00000000030a7223 */ /* 0x000fce0000000003 */
.L_x_125:
[----:B------:R-:W-:Y:S05]  /*59b0*/  BSYNC B1 ;  /* 0x0000000000017941 */ /* 0x000fea0003800000 */
.L_x_123:
        /* <DEDUP_REMOVED lines=10> */
.L_x_127:
[----:B------:R-:W1:Y:S02]  /*5a60*/  MUFU.RCP R11, R34 ;  /* 0x00000022000b7308 */ /* 0x000e640000001000 */
[----:B-1----:R-:W-:-:S04]  /*5a70*/  FFMA R0, R34, R11, -1 ;  /* 0xbf80000022007423 */ /* 0x002fc8000000000b */
[----:B------:R-:W-:-:S04]  /*5a80*/  FADD.FTZ R0, -R0, -RZ ;  /* 0x800000ff00007221 */ /* 0x000fc80000010100 */
[----:B------:R-:W-:-:S07]  /*5a90*/  FFMA R11, R11, R0, R11 ;  /* 0x000000000b0b7223 */ /* 0x000fce000000000b */
.L_x_128:
[----:B------:R-:W-:Y:S05]  /*5aa0*/  BSYNC B1 ;  /* 0x0000000000017941 */ /* 0x000fea0003800000 */
.L_x_126:
        /* <DEDUP_REMOVED lines=10> */
.L_x_130:
[----:B------:R-:W1:Y:S02]  /*5b50*/  MUFU.RCP R3, R36 ;  /* 0x0000002400037308 */ /* 0x000e640000001000 */
[----:B-1----:R-:W-:-:S04]  /*5b60*/  FFMA R0, R36, R3, -1 ;  /* 0xbf80000024007423 */ /* 0x002fc80000000003 */
[----:B------:R-:W-:-:S04]  /*5b70*/  FADD.FTZ R0, -R0, -RZ ;  /* 0x800000ff00007221 */ /* 0x000fc80000010100 */
[----:B------:R-:W-:-:S07]  /*5b80*/  FFMA R6, R3, R0, R3 ;  /* 0x0000000003067223 */ /* 0x000fce0000000003 */
.L_x_131:
[----:B------:R-:W-:Y:S05]  /*5b90*/  BSYNC B1 ;  /* 0x0000000000017941 */ /* 0x000fea0003800000 */
.L_x_129:
        /* <DEDUP_REMOVED lines=10> */
.L_x_133:
[----:B------:R-:W1:Y:S02]  /*5c40*/  MUFU.RCP R0, R7 ;  /* 0x0000000700007308 */ /* 0x000e640000001000 */
[----:B-1----:R-:W-:-:S04]  /*5c50*/  FFMA R3, R7, R0, -1 ;  /* 0xbf80000007037423 */ /* 0x002fc80000000000 */
[----:B------:R-:W-:-:S04]  /*5c60*/  FADD.FTZ R3, -R3, -RZ ;  /* 0x800000ff03037221 */ /* 0x000fc80000010100 */
[----:B------:R-:W-:-:S07]  /*5c70*/  FFMA R181, R0, R3, R0 ;  /* 0x0000000300b57223 */ /* 0x000fce0000000000 */
.L_x_134:
[----:B------:R-:W-:Y:S05]  /*5c80*/  BSYNC B1 ;  /* 0x0000000000017941 */ /* 0x000fea0003800000 */
.L_x_132:
        /* <DEDUP_REMOVED lines=10> */
.L_x_136:
[----:B------:R-:W1:Y:S02]  /*5d30*/  MUFU.RCP R34, R37 ;  /* 0x0000002500227308 */ /* 0x000e640000001000 */
[----:B-1----:R-:W-:-:S04]  /*5d40*/  FFMA R0, R37, R34, -1 ;  /* 0xbf80000025007423 */ /* 0x002fc80000000022 */
[----:B------:R-:W-:-:S04]  /*5d50*/  FADD.FTZ R3, -R0, -RZ ;  /* 0x800000ff00037221 */ /* 0x000fc80000010100 */
[----:B------:R-:W-:-:S07]  /*5d60*/  FFMA R34, R34, R3, R34 ;  /* 0x0000000322227223 */ /* 0x000fce0000000022 */
.L_x_137:
[----:B------:R-:W-:Y:S05]  /*5d70*/  BSYNC B1 ;  /* 0x0000000000017941 */ /* 0x000fea0003800000 */
.L_x_135:
        /* <DEDUP_REMOVED lines=10> */
.L_x_139:
[----:B------:R-:W1:Y:S02]  /*5e20*/  MUFU.RCP R7, R8 ;  /* 0x0000000800077308 */ /* 0x000e640000001000 */
[----:B-1----:R-:W-:-:S04]  /*5e30*/  FFMA R0, R8, R7, -1 ;  /* 0xbf80000008007423 */ /* 0x002fc80000000007 */
[----:B------:R-:W-:-:S04]  /*5e40*/  FADD.FTZ R0, -R0, -RZ ;  /* 0x800000ff00007221 */ /* 0x000fc80000010100 */
[----:B------:R-:W-:-:S07]  /*5e50*/  FFMA R7, R7, R0, R7 ;  /* 0x0000000007077223 */ /* 0x000fce0000000007 */
.L_x_140:
[----:B------:R-:W-:Y:S05]  /*5e60*/  BSYNC B1 ;  /* 0x0000000000017941 */ /* 0x000fea0003800000 */
.L_x_138:
        /* <DEDUP_REMOVED lines=10> */
.L_x_142:
[----:B------:R-:W1:Y:S02]  /*5f10*/  MUFU.RCP R8, R9 ;  /* 0x0000000900087308 */ /* 0x000e640000001000 */
[----:B-1----:R-:W-:-:S04]  /*5f20*/  FFMA R0, R9, R8, -1 ;  /* 0xbf80000009007423 */ /* 0x002fc80000000008 */
[----:B------:R-:W-:-:S04]  /*5f30*/  FADD.FTZ R3, -R0, -RZ ;  /* 0x800000ff00037221 */ /* 0x000fc80000010100 */
[----:B------:R-:W-:-:S07]  /*5f40*/  FFMA R8, R8, R3, R8 ;  /* 0x0000000308087223 */ /* 0x000fce0000000008 */
.L_x_143:
[----:B------:R-:W-:Y:S05]  /*5f50*/  BSYNC B1 ;  /* 0x0000000000017941 */ /* 0x000fea0003800000 */
.L_x_141:
        /* <DEDUP_REMOVED lines=10> */
.L_x_145:
[----:B------:R-:W1:Y:S02]  /*6000*/  MUFU.RCP R9, R26 ;  /* 0x0000001a00097308 */ /* 0x000e640000001000 */
[----:B-1----:R-:W-:-:S04]  /*6010*/  FFMA R0, R26, R9, -1 ;  /* 0xbf8000001a007423 */ /* 0x002fc80000000009 */
[----:B------:R-:W-:-:S04]  /*6020*/  FADD.FTZ R0, -R0, -RZ ;  /* 0x800000ff00007221 */ /* 0x000fc80000010100 */
[----:B------:R-:W-:-:S07]  /*6030*/  FFMA R9, R9, R0, R9 ;  /* 0x0000000009097223 */ /* 0x000fce0000000009 */
.L_x_146:
[----:B------:R-:W-:Y:S05]  /*6040*/  BSYNC B1 ;  /* 0x0000000000017941 */ /* 0x000fea0003800000 */
.L_x_144:
        /* <DEDUP_REMOVED lines=10> */
.L_x_148:
[----:B------:R-:W1:Y:S02]  /*60f0*/  MUFU.RCP R3, R28 ;  /* 0x0000001c00037308 */ /* 0x000e640000001000 */
[----:B-1----:R-:W-:-:S04]  /*6100*/  FFMA R0, R28, R3, -1 ;  /* 0xbf8000001c007423 */ /* 0x002fc80000000003 */
[----:B------:R-:W-:-:S04]  /*6110*/  FADD.FTZ R0, -R0, -RZ ;  /* 0x800000ff00007221 */ /* 0x000fc80000010100 */
[----:B------:R-:W-:-:S07]  /*6120*/  FFMA R26, R3, R0, R3 ;  /* 0x00000000031a7223 */ /* 0x000fce0000000003 */
.L_x_149:
[----:B------:R-:W-:Y:S05]  /*6130*/  BSYNC B1 ;  /* 0x0000000000017941 */ /* 0x000fea0003800000 */
.L_x_147:
        /* <DEDUP_REMOVED lines=10> */
.L_x_151:
[----:B------:R-:W1:Y:S02]  /*61e0*/  MUFU.RCP R37, R30 ;  /* 0x0000001e00257308 */ /* 0x000e640000001000 */
[----:B-1----:R-:W-:-:S04]  /*61f0*/  FFMA R0, R30, R37, -1 ;  /* 0xbf8000001e007423 */ /* 0x002fc80000000025 */
[----:B------:R-:W-:-:S04]  /*6200*/  FADD.FTZ R0, -R0, -RZ ;  /* 0x800000ff00007221 */ /* 0x000fc80000010100 */
[----:B------:R-:W-:-:S07]  /*6210*/  FFMA R37, R37, R0, R37 ;  /* 0x0000000025257223 */ /* 0x000fce0000000025 */
.L_x_152:
[----:B------:R-:W-:Y:S05]  /*6220*/  BSYNC B1 ;  /* 0x0000000000017941 */ /* 0x000fea0003800000 */
.L_x_150:
        /* <DEDUP_REMOVED lines=10> */
.L_x_154:
[----:B------:R-:W1:Y:S02]  /*62d0*/  MUFU.RCP R3, R32 ;  /* 0x0000002000037308 */ /* 0x000e640000001000 */
[----:B-1----:R-:W-:-:S04]  /*62e0*/  FFMA R0, R32, R3, -1 ;  /* 0xbf80000020007423 */ /* 0x002fc80000000003 */
[----:B------:R-:W-:-:S04]  /*62f0*/  FADD.FTZ R0, -R0, -RZ ;  /* 0x800000ff00007221 */ /* 0x000fc80000010100 */
[----:B------:R-:W-:-:S07]  /*6300*/  FFMA R28, R3, R0, R3 ;  /* 0x00000000031c7223 */ /* 0x000fce0000000003 */
.L_x_155:
[----:B------:R-:W-:Y:S05]  /*6310*/  BSYNC B1 ;  /* 0x0000000000017941 */ /* 0x000fea0003800000 */
.L_x_153:
        /* <DEDUP_REMOVED lines=10> */
.L_x_157:
[----:B------:R-:W1:Y:S02]  /*63c0*/  MUFU.RCP R0, R35 ;  /* 0x0000002300007308 */ /* 0x000e640000001000 */
[----:B-1----:R-:W-:-:S04]  /*63d0*/  FFMA R3, R35, R0, -1 ;  /* 0xbf80000023037423 */ /* 0x002fc80000000000 */
[----:B------:R-:W-:-:S04]  /*63e0*/  FADD.FTZ R3, -R3, -RZ ;  /* 0x800000ff03037221 */ /* 0x000fc80000010100 */
[----:B------:R-:W-:-:S07]  /*63f0*/  FFMA R183, R0, R3, R0 ;  /* 0x0000000300b77223 */ /* 0x000fce0000000000 */
.L_x_158:
[----:B------:R-:W-:Y:S05]  /*6400*/  BSYNC B1 ;  /* 0x0000000000017941 */ /* 0x000fea0003800000 */
.L_x_156:
        /* <DEDUP_REMOVED lines=9> */
.L_x_160:
[----:B------:R-:W1:Y:S02]  /*64a0*/  MUFU.RCP R3, R38 ;  /* 0x0000002600037308 */ /* 0x000e640000001000 */
[----:B-1----:R-:W-:-:S04]  /*64b0*/  FFMA R0, R38, R3, -1 ;  /* 0xbf80000026007423 */ /* 0x002fc80000000003 */
[----:B------:R-:W-:-:S04]  /*64c0*/  FADD.FTZ R0, -R0, -RZ ;  /* 0x800000ff00007221 */ /* 0x000fc80000010100 */
[----:B------:R-:W-:-:S07]  /*64d0*/  FFMA R0, R3, R0, R3 ;  /* 0x0000000003007223 */ /* 0x000fce0000000003 */
.L_x_161:
[----:B------:R-:W-:Y:S05]  /*64e0*/  BSYNC B1 ;  /* 0x0000000000017941 */ /* 0x000fea0003800000 */
.L_x_159:
[----:B------:R-:W-:Y:S01]  /*64f0*/  FMUL R11, R44, R11 ;  /* 0x0000000b2c0b7220 */ /* 0x000fe20000400000 */
        /* <DEDUP_REMOVED lines=15> */
[----:B------:R-:W-:Y:S01]  /*65f0*/  F2FP.BF16.F32.PACK_AB R6, R6, R11 ;  /* 0x0000000b0606723e */ /* 0x000fe200000010ff */
[----:B------:R-:W-:Y:S05]  /*6600*/  WARPSYNC.ALL ;  /* 0x0000000000007948 */ /* 0x000fea0003800000 */
[----:B------:R-:W-:Y:S01]  /*6610*/  F2FP.BF16.F32.PACK_AB R4, R41, R4 ;  /* 0x000000042904723e */ /* 0x000fe200000010ff */
[----:B------:R-:W-:Y:S01]  /*6620*/  BSSY B0, `(.L_x_162) ;  /* 0x000001b000007945 */ /* 0x000fe20003800000 */
[----:B------:R-:W-:-:S02]  /*6630*/  F2FP.BF16.F32.PACK_AB R5, R10, R5 ;  /* 0x000000050a05723e */ /* 0x000fc400000010ff */
[----:B------:R-:W-:Y:S02]  /*6640*/  F2FP.BF16.F32.PACK_AB R7, R34, R181 ;  /* 0x000000b52207723e */ /* 0x000fe400000010ff */
[----:B------:R-:W-:Y:S02]  /*6650*/  F2FP.BF16.F32.PACK_AB R11, R0, R183 ;  /* 0x000000b7000b723e */ /* 0x000fe400000010ff */
[----:B------:R-:W-:Y:S01]  /*6660*/  F2FP.BF16.F32.PACK_AB R8, R49, R48 ;  /* 0x000000303108723e */ /* 0x000fe200000010ff */
[----:B------:R1:W-:Y:S01]  /*6670*/  STSM.16.M88.4 [R20+0x2200], R4 ;  /* 0x0022000414007844 */ /* 0x0003e20000000200 */
[----:B------:R-:W-:Y:S02]  /*6680*/  F2FP.BF16.F32.PACK_AB R9, R26, R9 ;  /* 0x000000091a09723e */ /* 0x000fe400000010ff */
[----:B------:R-:W-:Y:S02]  /*6690*/  F2FP.BF16.F32.PACK_AB R10, R28, R37 ;  /* 0x000000251c0a723e */ /* 0x000fe400000010ff */
        /* <DEDUP_REMOVED lines=12> */
[----:B------:R-:W-:Y:S02]  /*6760*/  UIADD3 UR4, UR45, 0x2200, URZ ;  /* 0x000022002d047890 */ /* 0x000fe4000fffe03f */
[----:B------:R-:W-:Y:S01]  /*6770*/  UIADD3.X UR9, URZ, UR41, URZ, UP0, !UPT ;  /* 0x000000293f097290 */ /* 0x000fe200087fe43f */
[----:B------:R-:W-:Y:S01]  /*6780*/  UMOV UR6, UR54 ;  /* 0x0000003600067c82 */ /* 0x000fe20008000000 */
[----:B------:R-:W-:-:S07]  /*6790*/  UMOV UR7, UR55 ;  /* 0x0000003700077c82 */ /* 0x000fce0008000000 */
[----:B------:R2:W-:Y:S01]  /*67a0*/  UTMASTG.3D [UR4], [UR8] ;  /* 0x00000004080073b5 */ /* 0x0005e20008010000 */
[----:B------:R0:W-:Y:S01]  /*67b0*/  UTMACMDFLUSH ;  /* 0x00000000000079b7 */ /* 0x0001e20000000000 */
[----:B--2---:R-:W-:-:S04]  /*67c0*/  DEPBAR.LE SB0, 0x1 ;  /* 0x000080400000791a */ /* 0x004fc80000000000 */
.L_x_163:
[----:B------:R-:W-:Y:S05]  /*67d0*/  BSYNC B0 ;  /* 0x0000000000007941 */ /* 0x000fea0003800000 */
.L_x_162:
[----:B------:R-:W-:Y:S01]  /*67e0*/  IADD3 R26, R20, 0x2200, RZ ;  /* 0x00002200141a7810 */ /* 0x000fe20007ffe0ff */
[----:B------:R-:W-:Y:S04]  /*67f0*/  BAR.SYNC.DEFER_BLOCKING 0x1, 0x100 ;  /* 0x0044000000007b1d */ /* 0x000fe80000010000 */
[----:B------:R-:W-:Y:S02]  /*6800*/  IMAD R26, R155, 0x2, R26 ;  /* 0x000000029b1a7824 */ /* 0x000fe400078e021a */
[----:B------:R-:W-:Y:S04]  /*6810*/  BSSY B0, `(.L_x_164) ;  /* 0x0000009000007945 */ /* 0x000fe80003800000 */
[----:B------:R-:W-:Y:S05]  /*6820*/  @P0 BRA `(.L_x_165) ;  /* 0x00000000001c0947 */ /* 0x000fea0003800000 */
[----:B------:R-:W-:-:S13]  /*6830*/  ISETP.NE.AND P2, PT, R158, 0x3, PT ;  /* 0x000000039e00780c */ /* 0x000fda0003f45270 */
[----:B------:R-:W-:Y:S05]  /*6840*/  @!P2 BRA `(.L_x_166) ;  /* 0x000000000004a947 */ /* 0x000fea0003800000 */
[----:B------:R-:W-:Y:S01]  /*6850*/  BPT.TRAP 0x1 ;  /* 0x000000040000795c */ /* 0x000fe20000300000 */
.L_x_166:
[----:B------:R-:W-:-:S04]  /*6860*/  ULEA UR4, UR36, UR45, 0x3 ;  /* 0x0000002d24047291 */ /* 0x000fc8000f8e183f */
[----:B------:R-:W-:-:S04]  /*6870*/  UIADD3 UR4, UR4, 0x60, URZ ;  /* 0x0000006004047890 */ /* 0x000fc8000fffe03f */
[----:B------:R-:W-:-:S09]  /*6880*/  UPRMT UR4, UR50, 0x654, UR4 ;  /* 0x0000065432047896 */ /* 0x000fd20008000004 */
[----:B------:R-:W-:Y:S03]  /*6890*/  SYNCS.ARRIVE.TRANS64.RED.A1T0 RZ, [UR4], RZ ;  /* 0x000000ffffff79a7 */ /* 0x000fe60008100404 */
.L_x_165:
[----:B------:R-:W-:Y:S05]  /*68a0*/  BSYNC B0 ;  /* 0x0000000000007941 */ /* 0x000fea0003800000 */
.L_x_164:
[----:B------:R-:W-:Y:S01]  /*68b0*/  UIADD3 UR36, UR36, 0x1, URZ ;  /* 0x0000000124247890 */ /* 0x000fe2000fffe03f */
[----:B------:R-:W-:Y:S01]  /*68c0*/  BSSY B0, `(.L_x_167) ;  /* 0x0000038000007945 */ /* 0x000fe20003800000 */
[----:B------:R-:W-:Y:S02]  /*68d0*/  MOV R28, RZ ;  /* 0x000000ff001c7202 */ /* 0x000fe40000000f00 */
[----:B------:R-:W-:-:S04]  /*68e0*/  UISETP.NE.AND UP0, UPT, UR36, 0x4, UPT ;  /* 0x000000042400788c */ /* 0x000fc8000bf05270 */
[----:B------:R-:W-:Y:S01]  /*68f0*/  USEL UR36, UR36, URZ, UP0 ;  /* 0x0000003f24247287 */ /* 0x000fe20008000000 */
[----:B------:R-:W-:Y:S11]  /*6900*/  @P0 BRA `(.L_x_168) ;  /* 0x0000000000cc0947 */ /* 0x000ff60003800000 */
[----:B------:R-:W-:-:S13]  /*6910*/  ISETP.NE.AND P2, PT, R158, 0x3, PT ;  /* 0x000000039e00780c */ /* 0x000fda0003f45270 */
[----:B------:R-:W-:Y:S05]  /*6920*/  @!P2 BRA `(.L_x_169) ;  /* 0x000000000004a947 */ /* 0x000fea0003800000 */
[----:B------:R-:W-:Y:S01]  /*6930*/  BPT.TRAP 0x1 ;  /* 0x000000040000795c */ /* 0x000fe20000300000 */
.L_x_169:
[C---:B-1----:R-:W-:Y:S01]  /*6940*/  LEA R0, R12.reuse, UR45, 0x3 ;  /* 0x0000002d0c007c11 */ /* 0x042fe2000f8e18ff */
[----:B------:R-:W-:Y:S01]  /*6950*/  BSSY B1, `(.L_x_170) ;  /* 0x0000006000017945 */ /* 0x000fe20003800000 */
[----:B------:R-:W-:Y:S02]  /*6960*/  SHF.L.U32 R3, RZ, 0x1f, RZ ;  /* 0x0000001fff037819 */ /* 0x000fe400000006ff */
[----:B------:R-:W-:Y:S02]  /*6970*/  IADD3 R35, R12, 0x1, RZ ;  /* 0x000000010c237810 */ /* 0x000fe40007ffe0ff */
[----:B------:R-:W1:Y:S02]  /*6980*/  SYNCS.PHASECHK.TRANS64.TRYWAIT P2, [R0+URZ+0x40], R3 ;  /* 0x00004003000075a7 */ /* 0x000e64000804017f */
[----:B------:R-:W-:Y:S01]  /*6990*/  ISETP.NE.AND P3, PT, R35, 0x4, PT ;  /* 0x000000042300780c */ /* 0x000fe20003f65270 */
[----:B-1----:R-:W-:-:S12]  /*69a0*/  @!P2 BRA `(.L_x_171) ;  /* 0x000000f000eca947 */ /* 0x002fd80003800000 */
.L_x_622:
[----:B------:R-:W-:Y:S05]  /*69b0*/  BSYNC B1 ;  /* 0x0000000000017941 */ /* 0x000fea0003800000 */
.L_x_170:
[----:B------:R-:W-:Y:S05]  /*69c0*/  @P1 BRA `(.L_x_172) ;  /* 0x0000000000941947 */ /* 0x000fea0003800000 */
[----:B------:R-:W-:Y:S01]  /*69d0*/  LEA R14, R12, R33, 0xd ;  /* 0x000000210c0e7211 */ /* 0x000fe200078e68ff */
[----:B------:R-:W-:Y:S05]  /*69e0*/  WARPSYNC.ALL ;  /* 0x0000000000007948 */ /* 0x000fea0003800000 */
[----:B------:R-:W-:Y:S01]  /*69f0*/  LEA R5, R155, R14, 0x1 ;  /* 0x0000000e9b057211 */ /* 0x000fe200078e08ff */
[----:B------:R-:W1:Y:S05]  /*6a00*/  LDSM.16.M88.4 R8, [R14] ;  /* 0x000000000e08783b */ /* 0x000e6a0000000200 */
[----:B------:R-:W2:Y:S01]  /*6a10*/  LDSM.16.M88.4 R4, [R5] ;  /* 0x000000000504783b */ /* 0x000ea20000000200 */
[----:B-1----:R-:W-:Y:S01]  /*6a20*/  SHF.L.U32 R0, R8, 0x10, RZ ;  /* 0x0000001008007819 */ /* 0x002fe200000006ff */
[----:B------:R-:W-:Y:S01]  /*6a30*/  IMAD.U32 R30, R10, 0x10000, RZ ;  /* 0x000100000a1e7824 */ /* 0x000fe200078e00ff */
[----:B------:R-:W-:-:S02]  /*6a40*/  LOP3.LUT R8, R8, 0xffff0000, RZ, 0xc0, !PT ;  /* 0xffff000008087812 */ /* 0x000fc400078ec0ff */
[----:B------:R-:W-:Y:S01]  /*6a50*/  SHF.L.U32 R12, R9, 0x10, RZ ;  /* 0x00000010090c7819 */ /* 0x000fe200000006ff */
[C---:B------:R-:W-:Y:S01]  /*6a60*/  FMUL R13, R157.reuse, R0 ;  /* 0x000000009d0d7220 */ /* 0x040fe20000400000 */
[----:B--2---:R-:W-:Y:S01]  /*6a70*/  SHF.L.U32 R36, R4, 0x10, RZ ;  /* 0x0000001004247819 */ /* 0x004fe200000006ff */
[C---:B------:R-:W-:Y:S01]  /*6a80*/  FMUL R14, R157.reuse, R8 ;  /* 0x000000089d0e7220 */ /* 0x040fe20000400000 */
        /* <DEDUP_REMOVED lines=23> */
[----:B------:R-:W-:-:S02]  /*6c00*/  FMUL R31, R157, R44 ;  /* 0x0000002c9d1f7220 */ /* 0x000fc40000400000 */
[----:B------:R-:W-:-:S07]  /*6c10*/  FMUL R171, R157, R46 ;  /* 0x0000002e9dab7220 */ /* 0x000fce0000400000 */
.L_x_172:
[----:B------:R-:W-:Y:S02]  /*6c20*/  SEL R28, RZ, 0x1, P3 ;  /* 0x00000001ff1c7807 */ /* 0x000fe40001800000 */
[----:B------:R-:W-:-:S07]  /*6c30*/  SEL R12, R35, RZ, P3 ;  /* 0x000000ff230c7207 */ /* 0x000fce0001800000 */
.L_x_168:
[----:B------:R-:W-:Y:S05]  /*6c40*/  BSYNC B0 ;  /* 0x0000000000007941 */ /* 0x000fea0003800000 */
.L_x_167:
[----:B------:R-:W-:Y:S01]  /*6c50*/  MOV R55, 0x3bbb989d ;  /* 0x3bbb989d00377802 */ /* 0x000fe20000000f00 */
[C---:B------:R-:W-:Y:S01]  /*6c60*/  FFMA R56, R156.reuse, R56, R13 ;  /* 0x000000389c387223 */ /* 0x040fe2000000000d */
[----:B-1----:R-:W-:Y:S02]  /*6c70*/  IMAD.MOV.U32 R0, RZ, RZ, 0x437c0000 ;  /* 0x437c0000ff007424 */ /* 0x002fe400078e00ff */
        /* <DEDUP_REMOVED lines=8> */
[-C--:B------:R-:W-:Y:S01]  /*6d00*/  FFMA.SAT R9, -R59, R55.reuse, 0.5 ;  /* 0x3f0000003b097423 */ /* 0x080fe20000002137 */
[-C--:B------:R-:W-:Y:S01]  /*6d10*/  FFMA.RM R8, R7, R0.reuse, 12582913 ;  /* 0x4b40000107087423 */ /* 0x080fe20000004000 */
[-C--:B------:R-:W-:Y:S01]  /*6d20*/  FFMA.SAT R35, -R61, R55.reuse, 0.5 ;  /* 0x3f0000003d237423 */ /* 0x080fe20000002137 */
[----:B------:R-:W-:Y:S01]  /*6d30*/  FFMA.RM R3, R3, R0, 12582913 ;  /* 0x4b40000103037423 */ /* 0x000fe20000004000 */
[----:B------:R-:W-:Y:S01]  /*6d40*/  FFMA R60, R156, R60, R23 ;  /* 0x0000003c9c3c7223 */ /* 0x000fe20000000017 */
[----:B------:R-:W-:Y:S01]  /*6d50*/  FADD R7, R8, -12583039 ;  /* 0xcb40007f08077421 */ /* 0x000fe20000000000 */
[----:B------:R-:W-:Y:S01]  /*6d60*/  FFMA R62, R156, R62, R25 ;  /* 0x0000003e9c3e7223 */ /* 0x000fe20000000019 */
[----:B------:R-:W-:Y:S01]  /*6d70*/  FADD R6, R3, -12583039 ;  /* 0xcb40007f03067421 */ /* 0x000fe20000000000 */
[-C--:B------:R-:W-:Y:S01]  /*6d80*/  FFMA.RM R10, R9, R0.reuse, 12582913 ;  /* 0x4b400001090a7423 */ /* 0x080fe20000004000 */
[-C--:B------:R-:W-:Y:S01]  /*6d90*/  FFMA.RM R36, R35, R0.reuse, 12582913 ;  /* 0x4b40000123247423 */ /* 0x080fe20000004000 */
[-C--:B------:R-:W-:Y:S01]  /*6da0*/  FFMA.SAT R11, -R60, R55.reuse, 0.5 ;  /* 0x3f0000003c0b7423 */ /* 0x080fe20000002137 */
[C---:B------:R-:W-:Y:S01]  /*6db0*/  FFMA R6, -R57.reuse, 1.4426950216293334961, -R6 ;  /* 0x3fb8aa3b39067823 */ /* 0x040fe20000000906 */
[----:B------:R-:W-:Y:S01]  /*6dc0*/  FFMA R9, -R58, 1.4426950216293334961, -R7 ;  /* 0x3fb8aa3b3a097823 */ /* 0x000fe20000000907 */
[----:B------:R-:W-:Y:S01]  /*6dd0*/  FFMA.SAT R37, -R62, R55, 0.5 ;  /* 0x3f0000003e257423 */ /* 0x000fe20000002137 */
[----:B------:R-:W-:Y:S01]  /*6de0*/  FADD R30, R10, -12583039 ;  /* 0xcb40007f0a1e7421 */ /* 0x000fe20000000000 */
[----:B------:R-:W-:Y:S01]  /*6df0*/  FFMA R6, -R57, 1.925963033500011079e-08, R6 ;  /* 0x32a5706039067823 */ /* 0x000fe20000000106 */
[----:B------:R-:W-:Y:S01]  /*6e00*/  FFMA R63, R156, R63, R161 ;  /* 0x0000003f9c3f7223 */ /* 0x000fe200000000a1 */
[----:B------:R-:W-:Y:S01]  /*6e10*/  FADD R5, R4, -12583039 ;  /* 0xcb40007f04057421 */ /* 0x000fe20000000000 */
[-C--:B------:R-:W-:Y:S01]  /*6e20*/  FFMA.RM R32, R11, R0.reuse, 12582913 ;  /* 0x4b4000010b207423 */ /* 0x080fe20000004000 */
[----:B------:R1:W-:Y:S01]  /*6e30*/  MUFU.EX2 R7, R6 ;  /* 0x0000000600077308 */ /* 0x0003e20000000800 */
[----:B------:R-:W-:Y:S01]  /*6e40*/  FFMA R65, R156, R65, R165 ;  /* 0x000000419c417223 */ /* 0x000fe200000000a5 */
[----:B------:R-:W-:Y:S01]  /*6e50*/  FFMA.RM R38, R37, R0, 12582913 ;  /* 0x4b40000125267423 */ /* 0x000fe20000004000 */
[----:B------:R-:W-:Y:S01]  /*6e60*/  FFMA R30, -R59, 1.4426950216293334961, -R30 ;  /* 0x3fb8aa3b3b1e7823 */ /* 0x000fe2000000091e */
[-C--:B------:R-:W-:Y:S01]  /*6e70*/  FFMA.SAT R39, -R63, R55.reuse, 0.5 ;  /* 0x3f0000003f277423 */ /* 0x080fe20000002137 */
[----:B------:R-:W-:Y:S01]  /*6e80*/  FFMA R5, -R56, 1.4426950216293334961, -R5 ;  /* 0x3fb8aa3b38057823 */ /* 0x000fe20000000905 */
[----:B------:R-:W-:Y:S01]  /*6e90*/  FADD R11, R32, -12583039 ;  /* 0xcb40007f200b7421 */ /* 0x000fe20000000000 */
[-C--:B------:R-:W-:Y:S01]  /*6ea0*/  FFMA.SAT R43, -R65, R55.reuse, 0.5 ;  /* 0x3f000000412b7423 */ /* 0x080fe20000002137 */
[----:B------:R-:W-:Y:S01]  /*6eb0*/  FADD R37, R38, -12583039 ;  /* 0xcb40007f26257421 */ /* 0x000fe20000000000 */
[----:B-1----:R-:W-:Y:S01]  /*6ec0*/  FADD R6, R36, -12583039 ;  /* 0xcb40007f24067421 */ /* 0x002fe20000000000 */
[----:B------:R-:W-:Y:S01]  /*6ed0*/  FFMA R30, -R59, 1.925963033500011079e-08, R30 ;  /* 0x32a570603b1e7823 */ /* 0x000fe2000000011e */
[----:B------:R-:W-:Y:S01]  /*6ee0*/  FFMA R66, R156, R66, R27 ;  /* 0x000000429c427223 */ /* 0x000fe2000000001b */
[-C--:B------:R-:W-:Y:S01]  /*6ef0*/  FFMA.RM R40, R39, R0.reuse, 12582913 ;  /* 0x4b40000127287423 */ /* 0x080fe20000004000 */
[----:B------:R-:W-:Y:S01]  /*6f00*/  FFMA R6, -R61, 1.4426950216293334961, -R6 ;  /* 0x3fb8aa3b3d067823 */ /* 0x000fe20000000906 */
[----:B------:R-:W-:Y:S01]  /*6f10*/  FFMA R5, -R56, 1.925963033500011079e-08, R5 ;  /* 0x32a5706038057823 */ /* 0x000fe20000000105 */
[----:B------:R-:W-:Y:S01]  /*6f20*/  FFMA R9, -R58, 1.925963033500011079e-08, R9 ;  /* 0x32a570603a097823 */ /* 0x000fe20000000109 */
[----:B------:R-:W-:Y:S01]  /*6f30*/  FFMA.RM R44, R43, R0, 12582913 ;  /* 0x4b4000012b2c7423 */ /* 0x000fe20000004000 */
[----:B------:R-:W-:Y:S01]  /*6f40*/  FFMA R6, -R61, 1.925963033500011079e-08, R6 ;  /* 0x32a570603d067823 */ /* 0x000fe20000000106 */
[----:B------:R-:W-:Y:S01]  /*6f50*/  FFMA R35, -R60, 1.4426950216293334961, -R11 ;  /* 0x3fb8aa3b3c237823 */ /* 0x000fe2000000090b */
[----:B------:R-:W-:Y:S01]  /*6f60*/  FFMA R39, -R62, 1.4426950216293334961, -R37 ;  /* 0x3fb8aa3b3e277823 */ /* 0x000fe20000000925 */
[----:B------:R1:W-:Y:S01]  /*6f70*/  MUFU.EX2 R11, R30 ;  /* 0x0000001e000b7308 */ /* 0x0003e20000000800 */
[----:B------:R-:W-:Y:S01]  /*6f80*/  FFMA.SAT R45, -R66, R55, 0.5 ;  /* 0x3f000000422d7423 */ /* 0x000fe20000002137 */
[----:B------:R-:W-:Y:S01]  /*6f90*/  FFMA R64, R156, R64, R163 ;  /* 0x000000409c407223 */ /* 0x000fe200000000a3 */
[----:B------:R-:W-:Y:S01]  /*6fa0*/  FFMA R39, -R62, 1.925963033500011079e-08, R39 ;  /* 0x32a570603e277823 */ /* 0x000fe20000000127 */
[----:B------:R-:W-:Y:S01]  /*6fb0*/  FFMA R67, R156, R67, R167 ;  /* 0x000000439c437223 */ /* 0x000fe200000000a7 */
[----:B------:R-:W-:Y:S01]  /*6fc0*/  FFMA.RM R45, R45, R0, 12582913 ;  /* 0x4b4000012d2d7423 */ /* 0x000fe20000004000 */
[----:B------:R-:W-:Y:S01]  /*6fd0*/  FFMA.SAT R41, -R64, R55, 0.5 ;  /* 0x3f00000040297423 */ /* 0x000fe20000002137 */
[----:B------:R-:W-:Y:S01]  /*6fe0*/  FFMA R69, R156, R69, R169 ;  /* 0x000000459c457223 */ /* 0x000fe200000000a9 */
[----:B------:R2:W-:Y:S01]  /*6ff0*/  MUFU.EX2 R37, R6 ;  /* 0x0000000600257308 */ /* 0x0005e20000000800 */
[----:B-1----:R-:W-:Y:S01]  /*7000*/  FADD R30, R40, -12583039 ;  /* 0xcb40007f281e7421 */ /* 0x002fe20000000000 */
[C---:B------:R-:W-:Y:S01]  /*7010*/  FFMA R68, R156.reuse, R68, R29 ;  /* 0x000000449c447223 */ /* 0x040fe2000000001d */
[----:B------:R-:W-:Y:S01]  /*7020*/  FFMA R70, R156, R70, R31 ;  /* 0x000000469c467223 */ /* 0x000fe2000000001f */
[----:B------:R-:W-:Y:S01]  /*7030*/  FFMA.SAT R47, -R67, R55, 0.5 ;  /* 0x3f000000432f7423 */ /* 0x000fe20000002137 */
[----:B------:R-:W-:Y:S01]  /*7040*/  FFMA R42, -R63, 1.4426950216293334961, -R30 ;  /* 0x3fb8aa3b3f2a7823 */ /* 0x000fe2000000091e */
[----:B------:R-:W-:Y:S01]  /*7050*/  FFMA R35, -R60, 1.925963033500011079e-08, R35 ;  /* 0x32a570603c237823 */ /* 0x000fe20000000123 */
[----:B------:R-:W-:Y:S01]  /*7060*/  FFMA R71, R156, R71, R171 ;  /* 0x000000479c477223 */ /* 0x000fe200000000ab */
[----:B------:R-:W1:Y:S01]  /*7070*/  MUFU.EX2 R5, R5 ;  /* 0x0000000500057308 */ /* 0x000e620000000800 */
[----:B--2---:R-:W-:Y:S01]  /*7080*/  FADD R6, R44, -12583039 ;  /* 0xcb40007f2c067421 */ /* 0x004fe20000000000 */
[-C--:B------:R-:W-:Y:S01]  /*7090*/  FFMA.RM R41, R41, R0.reuse, 12582913 ;  /* 0x4b40000129297423 */ /* 0x080fe20000004000 */
[-C--:B------:R-:W-:Y:S01]  /*70a0*/  FFMA.SAT R51, -R69, R55.reuse, 0.5 ;  /* 0x3f00000045337423 */ /* 0x080fe20000002137 */
[-C--:B------:R-:W-:Y:S01]  /*70b0*/  FFMA.RM R46, R47, R0.reuse, 12582913 ;  /* 0x4b4000012f2e7423 */ /* 0x080fe20000004000 */
[C---:B------:R-:W-:Y:S01]  /*70c0*/  FFMA R6, -R65.reuse, 1.4426950216293334961, -R6 ;  /* 0x3fb8aa3b41067823 */ /* 0x040fe20000000906 */
[-C--:B------:R-:W-:Y:S01]  /*70d0*/  FFMA.SAT R49, -R68, R55.reuse, 0.5 ;  /* 0x3f00000044317423 */ /* 0x080fe20000002137 */
[-C--:B------:R-:W-:Y:S01]  /*70e0*/  FFMA.SAT R53, -R70, R55.reuse, 0.5 ;  /* 0x3f00000046357423 */ /* 0x080fe20000002137 */
[----:B------:R-:W2:Y:S01]  /*70f0*/  MUFU.EX2 R9, R9 ;  /* 0x0000000900097308 */ /* 0x000ea20000000800 */
[----:B------:R-:W-:Y:S01]  /*7100*/  FFMA R6, -R65, 1.925963033500011079e-08, R6 ;  /* 0x32a5706041067823 */ /* 0x000fe20000000106 */
[----:B------:R-:W-:Y:S01]  /*7110*/  FFMA.SAT R55, -R71, R55, 0.5 ;  /* 0x3f00000047377423 */ /* 0x000fe20000002137 */
[-C--:B------:R-:W-:Y:S01]  /*7120*/  FFMA.RM R52, R51, R0.reuse, 12582913 ;  /* 0x4b40000133347423 */ /* 0x080fe20000004000 */
[----:B------:R-:W-:Y:S01]  /*7130*/  FFMA R42, -R63, 1.925963033500011079e-08, R42 ;  /* 0x32a570603f2a7823 */ /* 0x000fe2000000012a */
[----:B------:R-:W-:Y:S01]  /*7140*/  SHF.L.U32 R4, R4, 0x17, RZ ;  /* 0x0000001704047819 */ /* 0x000fe200000006ff */
[-C--:B------:R-:W-:Y:S01]  /*7150*/  FFMA.RM R50, R49, R0.reuse, 12582913 ;  /* 0x4b40000131327423 */ /* 0x080fe20000004000 */
[----:B------:R-:W-:Y:S01]  /*7160*/  SHF.L.U32 R8, R8, 0x17, RZ ;  /* 0x0000001708087819 */ /* 0x000fe200000006ff */
[----:B------:R3:W-:Y:S01]  /*7170*/  MUFU.EX2 R30, R39 ;  /* 0x00000027001e7308 */ /* 0x0007e20000000800 */
[-C--:B------:R-:W-:Y:S01]  /*7180*/  FFMA.RM R53, R53, R0.reuse, 12582913 ;  /* 0x4b40000135357423 */ /* 0x080fe20000004000 */
[----:B------:R-:W-:Y:S01]  /*7190*/  FFMA.RM R55, R55, R0, 12582913 ;  /* 0x4b40000137377423 */ /* 0x000fe20000004000 */
[----:B------:R-:W-:Y:S01]  /*71a0*/  FADD R0, R52, -12583039 ;  /* 0xcb40007f34007421 */ /* 0x000fe20000000000 */
[----:B-1----:R-:W-:Y:S01]  /*71b0*/  FFMA R54, R4, R5, 1 ;  /* 0x3f80000004367423 */ /* 0x002fe20000000005 */
[----:B------:R-:W-:Y:S01]  /*71c0*/  SHF.L.U32 R10, R10, 0x17, RZ ;  /* 0x000000170a0a7819 */ /* 0x000fe200000006ff */
[----:B------:R-:W-:Y:S01]  /*71d0*/  FADD R49, R50, -12583039 ;  /* 0xcb40007f32317421 */ /* 0x000fe20000000000 */
[----:B------:R-:W-:Y:S01]  /*71e0*/  FFMA R4, -R69, 1.4426950216293334961, -R0 ;  /* 0x3fb8aa3b45047823 */ /* 0x000fe20000000900 */
[----:B------:R1:W4:Y:S01]  /*71f0*/  MUFU.EX2 R34, R35 ;  /* 0x0000002300227308 */ /* 0x0003220000000800 */
[----:B---3--:R-:W-:Y:S01]  /*7200*/  FADD R39, R45, -12583039 ;  /* 0xcb40007f2d277421 */ /* 0x008fe20000000000 */
[----:B------:R-:W-:Y:S01]  /*7210*/  FFMA R51, -R68, 1.4426950216293334961, -R49 ;  /* 0x3fb8aa3b44337823 */ /* 0x000fe20000000931 */
[----:B------:R-:W-:Y:S01]  /*7220*/  FFMA R4, -R69, 1.925963033500011079e-08, R4 ;  /* 0x32a5706045047823 */ /* 0x000fe20000000104 */
[----:B------:R-:W-:Y:S01]  /*7230*/  SHF.L.U32 R45, R45, 0x17, RZ ;  /* 0x000000172d2d7819 */ /* 0x000fe200000006ff */
[----:B------:R-:W-:Y:S01]  /*7240*/  FFMA R47, -R66, 1.4426950216293334961, -R39 ;  /* 0x3fb8aa3b422f7823 */ /* 0x000fe20000000927 */
[----:B------:R-:W-:Y:S01]  /*7250*/  FFMA R51, -R68, 1.925963033500011079e-08, R51 ;  /* 0x32a5706044337823 */ /* 0x000fe20000000133 */
[----:B------:R-:W-:Y:S01]  /*7260*/  BSSY B1, `(.L_x_173) ;  /* 0x000003f000017945 */ /* 0x000fe20003800000 */
[----:B------:R3:W5:Y:S01]  /*7270*/  MUFU.EX2 R39, R6 ;  /* 0x0000000600277308 */ /* 0x0007620000000800 */
[----:B-1----:R-:W-:Y:S01]  /*7280*/  FADD R35, R41, -12583039 ;  /* 0xcb40007f29237421 */ /* 0x002fe20000000000 */
[----:B------:R-:W-:-:S03]  /*7290*/  FFMA R47, -R66, 1.925963033500011079e-08, R47 ;  /* 0x32a57060422f7823 */ /* 0x000fc6000000012f */
[----:B------:R-:W-:-:S03]  /*72a0*/  FFMA R43, -R64, 1.4426950216293334961, -R35 ;  /* 0x3fb8aa3b402b7823 */ /* 0x000fc60000000923 */
[----:B------:R1:W5:Y:S01]  /*72b0*/  MUFU.EX2 R35, R42 ;  /* 0x0000002a00237308 */ /* 0x0003620000000800 */
[----:B---3--:R-:W-:Y:S01]  /*72c0*/  SHF.L.U32 R6, R3, 0x17, RZ ;  /* 0x0000001703067819 */ /* 0x008fe200000006ff */
[----:B------:R-:W-:Y:S01]  /*72d0*/  FADD R3, R53, -12583039 ;  /* 0xcb40007f35037421 */ /* 0x000fe20000000000 */
[----:B------:R-:W-:-:S03]  /*72e0*/  FFMA R43, -R64, 1.925963033500011079e-08, R43 ;  /* 0x32a57060402b7823 */ /* 0x000fc6000000012b */
[----:B------:R-:W-:Y:S01]  /*72f0*/  FFMA R6, R6, R7, 1 ;  /* 0x3f80000006067423 */ /* 0x000fe20000000007 */
[----:B--2---:R-:W-:Y:S01]  /*7300*/  FFMA R7, R8, R9, 1 ;  /* 0x3f80000008077423 */ /* 0x004fe20000000009 */
[----:B------:R-:W-:Y:S01]  /*7310*/  SHF.L.U32 R9, R32, 0x17, RZ ;  /* 0x0000001720097819 */ /* 0x000fe200000006ff */
[----:B-1----:R-:W-:Y:S01]  /*7320*/  FADD R42, R46, -12583039 ;  /* 0xcb40007f2e2a7421 */ /* 0x002fe20000000000 */
[----:B------:R-:W-:Y:S01]  /*7330*/  FADD R32, R55, -12583039 ;  /* 0xcb40007f37207421 */ /* 0x000fe20000000000 */
[----:B------:R-:W-:Y:S01]  /*7340*/  FFMA R8, R10, R11, 1 ;  /* 0x3f8000000a087423 */ /* 0x000fe2000000000b */
[----:B------:R-:W-:Y:S01]  /*7350*/  FFMA R5, -R70, 1.4426950216293334961, -R3 ;  /* 0x3fb8aa3b46057823 */ /* 0x000fe20000000903 */
[----:B------:R-:W-:Y:S01]  /*7360*/  FFMA R48, -R67, 1.4426950216293334961, -R42 ;  /* 0x3fb8aa3b43307823 */ /* 0x000fe2000000092a */
[----:B------:R-:W-:Y:S01]  /*7370*/  FFMA R32, -R71, 1.4426950216293334961, -R32 ;  /* 0x3fb8aa3b47207823 */ /* 0x000fe20000000920 */
[----:B------:R-:W-:Y:S01]  /*7380*/  SHF.L.U32 R10, R36, 0x17, RZ ;  /* 0x00000017240a7819 */ /* 0x000fe200000006ff */
[----:B------:R1:W-:Y:S01]  /*7390*/  MUFU.EX2 R3, R4 ;  /* 0x0000000400037308 */ /* 0x0003e20000000800 */
[----:B------:R-:W-:Y:S01]  /*73a0*/  FFMA R48, -R67, 1.925963033500011079e-08, R48 ;  /* 0x32a5706043307823 */ /* 0x000fe20000000130 */
[----:B------:R-:W-:Y:S01]  /*73b0*/  IADD3 R36, R54, 0x1800000, RZ ;  /* 0x0180000036247810 */ /* 0x000fe20007ffe0ff */
[----:B------:R-:W-:Y:S01]  /*73c0*/  FFMA R5, -R70, 1.925963033500011079e-08, R5 ;  /* 0x32a5706046057823 */ /* 0x000fe20000000105 */
[----:B----4-:R-:W-:Y:S01]  /*73d0*/  FFMA R9, R9, R34, 1 ;  /* 0x3f80000009097423 */ /* 0x010fe20000000022 */
[----:B------:R-:W-:Y:S01]  /*73e0*/  IMAD.SHL.U32 R11, R38, 0x800000, RZ ;  /* 0x00800000260b7824 */ /* 0x000fe200078e00ff */
[----:B------:R-:W-:Y:S01]  /*73f0*/  LOP3.LUT R36, R36, 0x7f800000, RZ, 0xc0, !PT ;  /* 0x7f80000024247812 */ /* 0x000fe200078ec0ff */
[----:B------:R-:W-:Y:S01]  /*7400*/  FFMA R10, R10, R37, 1 ;  /* 0x3f8000000a0a7423 */ /* 0x000fe20000000025 */
[----:B------:R-:W2:Y:S01]  /*7410*/  MUFU.EX2 R49, R48 ;  /* 0x0000003000317308 */ /* 0x000ea20000000800 */
[----:B-1----:R-:W-:Y:S01]  /*7420*/  FFMA R4, -R71, 1.925963033500011079e-08, R32 ;  /* 0x32a5706047047823 */ /* 0x002fe20000000120 */
[----:B------:R-:W-:Y:S01]  /*7430*/  SHF.L.U32 R32, R41, 0x17, RZ ;  /* 0x0000001729207819 */ /* 0x000fe200000006ff */
[----:B------:R-:W-:Y:S01]  /*7440*/  FFMA R11, R11, R30, 1 ;  /* 0x3f8000000b0b7423 */ /* 0x000fe2000000001e */
[----:B------:R-:W-:Y:S01]  /*7450*/  ISETP.GT.U32.AND P2, PT, R36, 0x1ffffff, PT ;  /* 0x01ffffff2400780c */ /* 0x000fe20003f44070 */
[----:B------:R-:W-:Y:S01]  /*7460*/  IMAD.SHL.U32 R37, R50, 0x800000, RZ ;  /* 0x0080000032257824 */ /* 0x000fe200078e00ff */
[----:B------:R-:W-:-:S02]  /*7470*/  SHF.L.U32 R34, R44, 0x17, RZ ;  /* 0x000000172c227819 */ /* 0x000fc400000006ff */
[----:B------:R-:W1:Y:S01]  /*7480*/  MUFU.EX2 R43, R43 ;  /* 0x0000002b002b7308 */ /* 0x000e620000000800 */
[----:B------:R-:W-:Y:S02]  /*7490*/  SHF.L.U32 R30, R40, 0x17, RZ ;  /* 0x00000017281e7819 */ /* 0x000fe400000006ff */
[----:B-----5:R-:W-:Y:S01]  /*74a0*/  FFMA R34, R34, R39, 1 ;  /* 0x3f80000022227423 */ /* 0x020fe20000000027 */
[----:B------:R-:W-:Y:S02]  /*74b0*/  SHF.L.U32 R36, R46, 0x17, RZ ;  /* 0x000000172e247819 */ /* 0x000fe400000006ff */
[----:B------:R-:W-:Y:S01]  /*74c0*/  SHF.L.U32 R38, R52, 0x17, RZ ;  /* 0x0000001734267819 */ /* 0x000fe200000006ff */
[----:B------:R-:W-:Y:S01]  /*74d0*/  FFMA R30, R30, R35, 1 ;  /* 0x3f8000001e1e7423 */ /* 0x000fe20000000023 */
[----:B------:R-:W3:Y:S01]  /*74e0*/  MUFU.EX2 R42, R47 ;  /* 0x0000002f002a7308 */ /* 0x000ee20000000800 */
[----:B------:R-:W-:Y:S01]  /*74f0*/  SHF.L.U32 R39, R53, 0x17, RZ ;  /* 0x0000001735277819 */ /* 0x000fe200000006ff */
[----:B--2---:R-:W-:Y:S01]  /*7500*/  FFMA R36, R36, R49, 1 ;  /* 0x3f80000024247423 */ /* 0x004fe20000000031 */
[----:B------:R-:W-:Y:S01]  /*7510*/  SHF.L.U32 R40, R55, 0x17, RZ ;  /* 0x0000001737287819 */ /* 0x000fe200000006ff */
[----:B------:R-:W-:-:S04]  /*7520*/  FFMA R38, R38, R3, 1 ;  /* 0x3f80000026267423 */ /* 0x000fc80000000003 */
[----:B------:R-:W2:Y:S01]  /*7530*/  MUFU.EX2 R0, R51 ;  /* 0x0000003300007308 */ /* 0x000ea20000000800 */
[----:B-1----:R-:W-:-:S07]  /*7540*/  FFMA R32, R32, R43, 1 ;  /* 0x3f80000020207423 */ /* 0x002fce000000002b */
[----:B------:R-:W1:Y:S01]  /*7550*/  MUFU.EX2 R48, R5 ;  /* 0x0000000500307308 */ /* 0x000e620000000800 */
[----:B---3--:R-:W-:-:S07]  /*7560*/  FFMA R35, R45, R42, 1 ;  /* 0x3f8000002d237423 */ /* 0x008fce000000002a */
[----:B------:R-:W3:Y:S01]  /*7570*/  MUFU.EX2 R41, R4 ;  /* 0x0000000400297308 */ /* 0x000ee20000000800 */
[----:B--2---:R-:W-:Y:S01]  /*7580*/  FFMA R37, R37, R0, 1 ;  /* 0x3f80000025257423 */ /* 0x004fe20000000000 */
[----:B-1----:R-:W-:Y:S01]  /*7590*/  FFMA R39, R39, R48, 1 ;  /* 0x3f80000027277423 */ /* 0x002fe20000000030 */
[----:B---3--:R-:W-:Y:S01]  /*75a0*/  FFMA R40, R40, R41, 1 ;  /* 0x3f80000028287423 */ /* 0x008fe20000000029 */
[----:B------:R-:W-:Y:S06]  /*75b0*/  @P2 BRA `(.L_x_174) ;  /* 0x0000000000142947 */ /* 0x000fec0003800000 */
[----:B------:R-:W-:Y:S02]  /*75c0*/  MOV R0, R54 ;  /* 0x0000003600007202 */ /* 0x000fe40000000f00 */
[----:B------:R-:W-:-:S07]  /*75d0*/  MOV R4, 0x75f0 ;  /* 0x000075f000047802 */ /* 0x000fce0000000f00 */
[----:B------:R-:W-:Y:S05]  /*75e0*/  CALL.REL.NOINC `($__internal_0_$__cuda_sm20_rcp_rn_f32_slowpath) ;  /* 0x000000ec00f87944 */ /* 0x000fea0003c00000 */
[----:B------:R-:W-:Y:S01]  /*75f0*/  MOV R41, R0 ;  /* 0x0000000000297202 */ /* 0x000fe20000000f00 */
[----:B------:R-:W-:Y:S06]  /*7600*/  BRA `(.L_x_175) ;  /* 0x0000000000107947 */ /* 0x000fec0003800000 */
.L_x_174:
[----:B------:R-:W1:Y:S02]  /*7610*/  MUFU.RCP R41, R54 ;  /* 0x0000003600297308 */ /* 0x000e640000001000 */
[----:B-1----:R-:W-:-:S04]  /*7620*/  FFMA R0, R54, R41, -1 ;  /* 0xbf80000036007423 */ /* 0x002fc80000000029 */
[----:B------:R-:W-:-:S04]  /*7630*/  FADD.FTZ R0, -R0, -RZ ;  /* 0x800000ff00007221 */ /* 0x000fc80000010100 */
[----:B------:R-:W-:-:S07]  /*7640*/  FFMA R41, R41, R0, R41 ;  /* 0x0000000029297223 */ /* 0x000fce0000000029 */
.L_x_175:
[----:B------:R-:W-:Y:S05]  /*7650*/  BSYNC B1 ;  /* 0x0000000000017941 */ /* 0x000fea0003800000 */
.L_x_173:
        /* <DEDUP_REMOVED lines=10> */
.L_x_177:
[----:B------:R-:W1:Y:S02]  /*7700*/  MUFU.RCP R3, R6 ;  /* 0x0000000600037308 */ /* 0x000e640000001000 */
[----:B-1----:R-:W-:-:S04]  /*7710*/  FFMA R0, R6, R3, -1 ;  /* 0xbf80000006007423 */ /* 0x002fc80000000003 */
[----:B------:R-:W-:-:S04]  /*7720*/  FADD.FTZ R0, -R0, -RZ ;  /* 0x800000ff00007221 */ /* 0x000fc80000010100 */
[----:B------:R-:W-:-:S07]  /*7730*/  FFMA R42, R3, R0, R3 ;  /* 0x00000000032a7223 */ /* 0x000fce0000000003 */
.L_x_178:
[----:B------:R-:W-:Y:S05]  /*7740*/  BSYNC B1 ;  /* 0x0000000000017941 */ /* 0x000fea0003800000 */
.L_x_176:
        /* <DEDUP_REMOVED lines=10> */
.L_x_180:
[----:B------:R-:W1:Y:S02]  /*77f0*/  MUFU.RCP R0, R7 ;  /* 0x0000000700007308 */ /* 0x000e640000001000 */
[----:B-1----:R-:W-:-:S04]  /*7800*/  FFMA R3, R7, R0, -1 ;  /* 0xbf80000007037423 */ /* 0x002fc80000000000 */
[----:B------:R-:W-:-:S04]  /*7810*/  FADD.FTZ R3, -R3, -RZ ;  /* 0x800000ff03037221 */ /* 0x000fc80000010100 */
[----:B------:R-:W-:-:S07]  /*7820*/  FFMA R43, R0, R3, R0 ;  /* 0x00000003002b7223 */ /* 0x000fce0000000000 */
.L_x_181:
[----:B------:R-:W-:Y:S05]  /*7830*/  BSYNC B1 ;  /* 0x0000000000017941 */ /* 0x000fea0003800000 */
.L_x_179:
        /* <DEDUP_REMOVED lines=10> */
.L_x_183:
[----:B------:R-:W1:Y:S02]  /*78e0*/  MUFU.RCP R3, R8 ;  /* 0x0000000800037308 */ /* 0x000e640000001000 */
[----:B-1----:R-:W-:-:S04]  /*78f0*/  FFMA R0, R8, R3, -1 ;  /* 0xbf80000008007423 */ /* 0x002fc80000000003 */
[----:B------:R-:W-:-:S04]  /*7900*/  FADD.FTZ R0, -R0, -RZ ;  /* 0x800000ff00007221 */ /* 0x000fc80000010100 */
[----:B------:R-:W-:-:S07]  /*7910*/  FFMA R6, R3, R0, R3 ;  /* 0x0000000003067223 */ /* 0x000fce0000000003 */
.L_x_184:
[----:B------:R-:W-:Y:S05]  /*7920*/  BSYNC B1 ;  /* 0x0000000000017941 */ /* 0x000fea0003800000 */
.L_x_182:
        /* <DEDUP_REMOVED lines=10> */
.L_x_186:
[----:B------:R-:W1:Y:S02]  /*79d0*/  MUFU.RCP R0, R9 ;  /* 0x0000000900007308 */ /* 0x000e640000001000 */
[----:B-1----:R-:W-:-:S04]  /*79e0*/  FFMA R3, R9, R0, -1 ;  /* 0xbf80000009037423 */ /* 0x002fc80000000000 */
[----:B------:R-:W-:-:S04]  /*79f0*/  FADD.FTZ R3, -R3, -RZ ;  /* 0x800000ff03037221 */ /* 0x000fc80000010100 */
[----:B------:R-:W-:-:S07]  /*7a00*/  FFMA R7, R0, R3, R0 ;  /* 0x0000000300077223 */ /* 0x000fce0000000000 */
.L_x_187:
[----:B------:R-:W-:Y:S05]  /*7a10*/  BSYNC B1 ;  /* 0x0000000000017941 */ /* 0x000fea0003800000 */
.L_x_185:
        /* <DEDUP_REMOVED lines=10> */
.L_x_189:
[----:B------:R-:W1:Y:S02]  /*7ac0*/  MUFU.RCP R3, R10 ;  /* 0x0000000a00037308 */ /* 0x000e640000001000 */
[----:B-1----:R-:W-:-:S04]  /*7ad0*/  FFMA R0, R10, R3, -1 ;  /* 0xbf8000000a007423 */ /* 0x002fc80000000003 */
[----:B------:R-:W-:-:S04]  /*7ae0*/  FADD.FTZ R0, -R0, -RZ ;  /* 0x800000ff00007221 */ /* 0x000fc80000010100 */
[----:B------:R-:W-:-:S07]  /*7af0*/  FFMA R8, R3, R0, R3 ;  /* 0x0000000003087223 */ /* 0x000fce0000000003 */
.L_x_190:
[----:B------:R-:W-:Y:S05]  /*7b00*/  BSYNC B1 ;  /* 0x0000000000017941 */ /* 0x000fea0003800000 */
.L_x_188:
        /* <DEDUP_REMOVED lines=10> */
.L_x_192:
[----:B------:R-:W1:Y:S02]  /*7bb0*/  MUFU.RCP R0, R11 ;  /* 0x0000000b00007308 */ /* 0x000e640000001000 */
[----:B-1----:R-:W-:-:S04]  /*7bc0*/  FFMA R3, R11, R0, -1 ;  /* 0xbf8000000b037423 */ /* 0x002fc80000000000 */
[----:B------:R-:W-:-:S04]  /*7bd0*/  FADD.FTZ R3, -R3, -RZ ;  /* 0x800000ff03037221 */ /* 0x000fc80000010100 */
[----:B------:R-:W-:-:S07]  /*7be0*/  FFMA R9, R0, R3, R0 ;  /* 0x0000000300097223 */ /* 0x000fce0000000000 */
.L_x_193:
[----:B------:R-:W-:Y:S05]  /*7bf0*/  BSYNC B1 ;  /* 0x0000000000017941 */ /* 0x000fea0003800000 */
.L_x_191:
        /* <DEDUP_REMOVED lines=10> */
.L_x_195:
[----:B------:R-:W1:Y:S02]  /*7ca0*/  MUFU.RCP R3, R30 ;  /* 0x0000001e00037308 */ /* 0x000e640000001000 */
[----:B-1----:R-:W-:-:S04]  /*7cb0*/  FFMA R0, R30, R3, -1 ;  /* 0xbf8000001e007423 */ /* 0x002fc80000000003 */
[----:B------:R-:W-:-:S04]  /*7cc0*/  FADD.FTZ R0, -R0, -RZ ;  /* 0x800000ff00007221 */ /* 0x000fc80000010100 */
[----:B------:R-:W-:-:S07]  /*7cd0*/  FFMA R10, R3, R0, R3 ;  /* 0x00000000030a7223 */ /* 0x000fce0000000003 */
.L_x_196:
[----:B------:R-:W-:Y:S05]  /*7ce0*/  BSYNC B1 ;  /* 0x0000000000017941 */ /* 0x000fea0003800000 */
.L_x_194:
        /* <DEDUP_REMOVED lines=10> */
.L_x_198:
[----:B------:R-:W1:Y:S02]  /*7d90*/  MUFU.RCP R11, R32 ;  /* 0x00000020000b7308 */ /* 0x000e640000001000 */
[----:B-1----:R-:W-:-:S04]  /*7da0*/  FFMA R0, R32, R11, -1 ;  /* 0xbf80000020007423 */ /* 0x002fc8000000000b */
[----:B------:R-:W-:-:S04]  /*7db0*/  FADD.FTZ R0, -R0, -RZ ;  /* 0x800000ff00007221 */ /* 0x000fc80000010100 */
[----:B------:R-:W-:-:S07]  /*7dc0*/  FFMA R11, R11, R0, R11 ;  /* 0x000000000b0b7223 */ /* 0x000fce000000000b */
.L_x_199:
[----:B------:R-:W-:Y:S05]  /*7dd0*/  BSYNC B1 ;  /* 0x0000000000017941 */ /* 0x000fea0003800000 */
.L_x_197:
        /* <DEDUP_REMOVED lines=10> */
.L_x_201:
[----:B------:R-:W1:Y:S02]  /*7e80*/  MUFU.RCP R3, R34 ;  /* 0x0000002200037308 */ /* 0x000e640000001000 */
[----:B-1----:R-:W-:-:S04]  /*7e90*/  FFMA R0, R34, R3, -1 ;  /* 0xbf80000022007423 */ /* 0x002fc80000000003 */
[----:B------:R-:W-:-:S04]  /*7ea0*/  FADD.FTZ R0, -R0, -RZ ;  /* 0x800000ff00007221 */ /* 0x000fc80000010100 */
[----:B------:R-:W-:-:S07]  /*7eb0*/  FFMA R30, R3, R0, R3 ;  /* 0x00000000031e7223 */ /* 0x000fce0000000003 */
.L_x_202:
[----:B------:R-:W-:Y:S05]  /*7ec0*/  BSYNC B1 ;  /* 0x0000000000017941 */ /* 0x000fea0003800000 */
.L_x_200:
        /* <DEDUP_REMOVED lines=10> */
.L_x_204:
[----:B------:R-:W1:Y:S02]  /*7f70*/  MUFU.RCP R0, R35 ;  /* 0x0000002300007308 */ /* 0x000e640000001000 */
[----:B-1----:R-:W-:-:S04]  /*7f80*/  FFMA R3, R35, R0, -1 ;  /* 0xbf80000023037423 */ /* 0x002fc80000000000 */
[----:B------:R-:W-:-:S04]  /*7f90*/  FADD.FTZ R3, -R3, -RZ ;  /* 0x800000ff03037221 */ /* 0x000fc80000010100 */
[----:B------:R-:W-:-:S07]  /*7fa0*/  FFMA R45, R0, R3, R0 ;  /* 0x00000003002d7223 */ /* 0x000fce0000000000 */
.L_x_205:
[----:B------:R-:W-:Y:S05]  /*7fb0*/  BSYNC B1 ;  /* 0x0000000000017941 */ /* 0x000fea0003800000 */
.L_x_203:
        /* <DEDUP_REMOVED lines=10> */
.L_x_207:
[----:B------:R-:W1:Y:S02]  /*8060*/  MUFU.RCP R3, R36 ;  /* 0x0000002400037308 */ /* 0x000e640000001000 */
[----:B-1----:R-:W-:-:S04]  /*8070*/  FFMA R0, R36, R3, -1 ;  /* 0xbf80000024007423 */ /* 0x002fc80000000003 */
[----:B------:R-:W-:-:S04]  /*8080*/  FADD.FTZ R0, -R0, -RZ ;  /* 0x800000ff00007221 */ /* 0x000fc80000010100 */
[----:B------:R-:W-:-:S07]  /*8090*/  FFMA R32, R3, R0, R3 ;  /* 0x0000000003207223 */ /* 0x000fce0000000003 */
.L_x_208:
[----:B------:R-:W-:Y:S05]  /*80a0*/  BSYNC B1 ;  /* 0x0000000000017941 */ /* 0x000fea0003800000 */
.L_x_206:
        /* <DEDUP_REMOVED lines=10> */
.L_x_210:
[----:B------:R-:W1:Y:S02]  /*8150*/  MUFU.RCP R0, R37 ;  /* 0x0000002500007308 */ /* 0x000e640000001000 */
[----:B-1----:R-:W-:-:S04]  /*8160*/  FFMA R3, R37, R0, -1 ;  /* 0xbf80000025037423 */ /* 0x002fc80000000000 */
[----:B------:R-:W-:-:S04]  /*8170*/  FADD.FTZ R3, -R3, -RZ ;  /* 0x800000ff03037221 */ /* 0x000fc80000010100 */
[----:B------:R-:W-:-:S07]  /*8180*/  FFMA R35, R0, R3, R0 ;  /* 0x0000000300237223 */ /* 0x000fce0000000000 */
.L_x_211:
[----:B------:R-:W-:Y:S05]  /*8190*/  BSYNC B1 ;  /* 0x0000000000017941 */ /* 0x000fea0003800000 */
.L_x_209:
        /* <DEDUP_REMOVED lines=10> */
.L_x_213:
[----:B------:R-:W1:Y:S02]  /*8240*/  MUFU.RCP R3, R38 ;  /* 0x0000002600037308 */ /* 0x000e640000001000 */
[----:B-1----:R-:W-:-:S04]  /*8250*/  FFMA R0, R38, R3, -1 ;  /* 0xbf80000026007423 */ /* 0x002fc80000000003 */
[----:B------:R-:W-:-:S04]  /*8260*/  FADD.FTZ R0, -R0, -RZ ;  /* 0x800000ff00007221 */ /* 0x000fc80000010100 */
[----:B------:R-:W-:-:S07]  /*8270*/  FFMA R34, R3, R0, R3 ;  /* 0x0000000003227223 */ /* 0x000fce0000000003 */
.L_x_214:
[----:B------:R-:W-:Y:S05]  /*8280*/  BSYNC B1 ;  /* 0x0000000000017941 */ /* 0x000fea0003800000 */
.L_x_212:
        /* <DEDUP_REMOVED lines=10> */
.L_x_216:
[----:B------:R-:W1:Y:S02]  /*8330*/  MUFU.RCP R0, R39 ;  /* 0x0000002700007308 */ /* 0x000e640000001000 */
[----:B-1----:R-:W-:-:S04]  /*8340*/  FFMA R3, R39, R0, -1 ;  /* 0xbf80000027037423 */ /* 0x002fc80000000000 */
[----:B------:R-:W-:-:S04]  /*8350*/  FADD.FTZ R3, -R3, -RZ ;  /* 0x800000ff03037221 */ /* 0x000fc80000010100 */
[----:B------:R-:W-:-:S07]  /*8360*/  FFMA R37, R0, R3, R0 ;  /* 0x0000000300257223 */ /* 0x000fce0000000000 */
.L_x_217:
[----:B------:R-:W-:Y:S05]  /*8370*/  BSYNC B1 ;  /* 0x0000000000017941 */ /* 0x000fea0003800000 */
.L_x_215:
        /* <DEDUP_REMOVED lines=8> */
[----:B------:R-:W-:Y:S05]  /*8400*/  BRA `(.L_x_220) ;  /* 0x0000000000107947 */ /* 0x000fea0003800000 */
.L_x_219:
[----:B------:R-:W1:Y:S02]  /*8410*/  MUFU.RCP R3, R40 ;  /* 0x0000002800037308 */ /* 0x000e640000001000 */
[----:B-1----:R-:W-:-:S04]  /*8420*/  FFMA R0, R40, R3, -1 ;  /* 0xbf80000028007423 */ /* 0x002fc80000000003 */
[----:B------:R-:W-:-:S04]  /*8430*/  FADD.FTZ R0, -R0, -RZ ;  /* 0x800000ff00007221 */ /* 0x000fc80000010100 */
[----:B------:R-:W-:-:S07]  /*8440*/  FFMA R0, R3, R0, R3 ;  /* 0x0000000003007223 */ /* 0x000fce0000000003 */
.L_x_220:
[----:B------:R-:W-:Y:S05]  /*8450*/  BSYNC B1 ;  /* 0x0000000000017941 */ /* 0x000fea0003800000 */
.L_x_218:
        /* <DEDUP_REMOVED lines=46> */
.L_x_222:
[----:B------:R-:W-:Y:S05]  /*8740*/  BSYNC B0 ;  /* 0x0000000000007941 */ /* 0x000fea0003800000 */
.L_x_221:
[----:B-1----:R-:W-:Y:S01]  /*8750*/  IADD3 R6, R20, 0x4200, RZ ;  /* 0x0000420014067810 */ /* 0x002fe20007ffe0ff */
[----:B------:R-:W-:Y:S03]  /*8760*/  BAR.SYNC.DEFER_BLOCKING 0x1, 0x100 ;  /* 0x0044000000007b1d */ /* 0x000fe60000010000 */
[----:B------:R-:W-:-:S03]  /*8770*/  LEA R6, R155, R6, 0x1 ;  /* 0x000000069b067211 */ /* 0x000fc600078e08ff */
[----:B------:R-:W-:Y:S04]  /*8780*/  BSSY B0, `(.L_x_223) ;  /* 0x0000009000007945 */ /* 0x000fe80003800000 */
[----:B------:R-:W-:Y:S05]  /*8790*/  @P0 BRA `(.L_x_224) ;  /* 0x00000000001c0947 */ /* 0x000fea0003800000 */
[----:B------:R-:W-:-:S13]  /*87a0*/  ISETP.NE.AND P2, PT, R158, 0x3, PT ;  /* 0x000000039e00780c */ /* 0x000fda0003f45270 */
[----:B------:R-:W-:Y:S05]  /*87b0*/  @!P2 BRA `(.L_x_225) ;  /* 0x000000000004a947 */ /* 0x000fea0003800000 */
[----:B------:R-:W-:Y:S01]  /*87c0*/  BPT.TRAP 0x1 ;  /* 0x000000040000795c */ /* 0x000fe20000300000 */
.L_x_225:
[----:B------:R-:W-:-:S04]  /*87d0*/  ULEA UR4, UR36, UR45, 0x3 ;  /* 0x0000002d24047291 */ /* 0x000fc8000f8e183f */
[----:B------:R-:W-:-:S04]  /*87e0*/  UIADD3 UR4, UR4, 0x60, URZ ;  /* 0x0000006004047890 */ /* 0x000fc8000fffe03f */
[----:B------:R-:W-:-:S09]  /*87f0*/  UPRMT UR4, UR50, 0x654, UR4 ;  /* 0x0000065432047896 */ /* 0x000fd20008000004 */
[----:B------:R-:W-:Y:S03]  /*8800*/  SYNCS.ARRIVE.TRANS64.RED.A1T0 RZ, [UR4], RZ ;  /* 0x000000ffffff79a7 */ /* 0x000fe60008100404 */
.L_x_224:
[----:B------:R-:W-:Y:S05]  /*8810*/  BSYNC B0 ;  /* 0x0000000000007941 */ /* 0x000fea0003800000 */
.L_x_223:
[----:B------:R-:W-:Y:S01]  /*8820*/  UIADD3 UR4, UR36, 0x1, URZ ;  /* 0x0000000124047890 */ /* 0x000fe2000fffe03f */
[----:B------:R-:W-:Y:S03]  /*8830*/  BSSY B0, `(.L_x_226) ;  /* 0x0000038000007945 */ /* 0x000fe60003800000 */
[----:B------:R-:W-:-:S04]  /*8840*/  UISETP.NE.AND UP0, UPT, UR4, 0x4, UPT ;  /* 0x000000040400788c */ /* 0x000fc8000bf05270 */
[----:B------:R-:W-:Y:S01]  /*8850*/  USEL UR5, UR4, URZ, UP0 ;  /* 0x0000003f04057287 */ /* 0x000fe20008000000 */
[----:B------:R-:W-:Y:S11]  /*8860*/  @P0 BRA `(.L_x_227) ;  /* 0x0000000000d00947 */ /* 0x000ff60003800000 */
[----:B------:R-:W-:-:S13]  /*8870*/  ISETP.NE.AND P2, PT, R158, 0x3, PT ;  /* 0x000000039e00780c */ /* 0x000fda0003f45270 */
[----:B------:R-:W-:Y:S05]  /*8880*/  @!P2 BRA `(.L_x_228) ;  /* 0x000000000004a947 */ /* 0x000fea0003800000 */
[----:B------:R-:W-:Y:S01]  /*8890*/  BPT.TRAP 0x1 ;  /* 0x000000040000795c */ /* 0x000fe20000300000 */
.L_x_228:
[----:B------:R-:W-:Y:S01]  /*88a0*/  LEA R3, R12, UR45, 0x3 ;  /* 0x0000002d0c037c11 */ /* 0x000fe2000f8e18ff */
[----:B------:R-:W-:Y:S01]  /*88b0*/  BSSY B1, `(.L_x_229) ;  /* 0x0000007000017945 */ /* 0x000fe20003800000 */
[----:B------:R-:W-:Y:S02]  /*88c0*/  SHF.L.U32 R0, R28, 0x1f, RZ ;  /* 0x0000001f1c007819 */ /* 0x000fe400000006ff */
[----:B------:R-:W-:Y:S02]  /*88d0*/  IADD3 R5, R12, 0x1, RZ ;  /* 0x000000010c057810 */ /* 0x000fe40007ffe0ff */
[----:B------:R-:W1:Y:S02]  /*88e0*/  SYNCS.PHASECHK.TRANS64.TRYWAIT P2, [R3+URZ+0x40], R0 ;  /* 0x00004000030075a7 */ /* 0x000e64000804017f */
[----:B------:R-:W-:-:S04]  /*88f0*/  ISETP.NE.AND P3, PT, R5, 0x4, PT ;  /* 0x000000040500780c */ /* 0x000fc80003f65270 */
[----:B------:R-:W-:Y:S01]  /*8900*/  SEL R7, RZ, 0x1, P3 ;  /* 0x00000001ff077807 */ /* 0x000fe20001800000 */
[----:B-1----:R-:W-:Y:S08]  /*8910*/  @!P2 BRA `(.L_x_230) ;  /* 0x000000d40024a947 */ /* 0x002ff00003800000 */
.L_x_623:
[----:B------:R-:W-:Y:S05]  /*8920*/  BSYNC B1 ;  /* 0x0000000000017941 */ /* 0x000fea0003800000 */
.L_x_229:
[----:B------:R-:W-:Y:S05]  /*8930*/  @P1 BRA `(.L_x_231) ;  /* 0x0000000000941947 */ /* 0x000fea0003800000 */
[----:B------:R-:W-:Y:S01]  /*8940*/  LEA R40, R12, R33, 0xd ;  /* 0x000000210c287211 */ /* 0x000fe200078e68ff */
[----:B------:R-:W-:Y:S05]  /*8950*/  WARPSYNC.ALL ;  /* 0x0000000000007948 */ /* 0x000fea0003800000 */
[----:B------:R-:W-:Y:S01]  /*8960*/  LEA R9, R155, R40, 0x1 ;  /* 0x000000289b097211 */ /* 0x000fe200078e08ff */
[----:B------:R-:W1:Y:S05]  /*8970*/  LDSM.16.M88.4 R12, [R40] ;  /* 0x00000000280c783b */ /* 0x000e6a0000000200 */
[----:B------:R-:W2:Y:S01]  /*8980*/  LDSM.16.M88.4 R8, [R9] ;  /* 0x000000000908783b */ /* 0x000ea20000000200 */
[C---:B-1----:R-:W-:Y:S01]  /*8990*/  IMAD.U32 R0, R12.reuse, 0x10000, RZ ;  /* 0x000100000c007824 */ /* 0x042fe200078e00ff */
[----:B------:R-:W-:-:S02]  /*89a0*/  LOP3.LUT R12, R12, 0xffff0000, RZ, 0xc0, !PT ;  /* 0xffff00000c0c7812 */ /* 0x000fc400078ec0ff */
[----:B------:R-:W-:Y:S02]  /*89b0*/  SHF.L.U32 R4, R13, 0x10, RZ ;  /* 0x000000100d047819 */ /* 0x000fe400000006ff */
[----:B--2---:R-:W-:Y:S01]  /*89c0*/  SHF.L.U32 R40, R8, 0x10, RZ ;  /* 0x0000001008287819 */ /* 0x004fe200000006ff */
[----:B------:R-:W-:Y:S01]  /*89d0*/  IMAD.U32 R48, R11, 0x10000, RZ ;  /* 0x000100000b307824 */ /* 0x000fe200078e00ff */
[----:B------:R-:W-:Y:S02]  /*89e0*/  SHF.L.U32 R46, R10, 0x10, RZ ;  /* 0x000000100a2e7819 */ /* 0x000fe400000006ff */
[----:B------:R-:W-:Y:S01]  /*89f0*/  LOP3.LUT R30, R13, 0xffff0000, RZ, 0xc0, !PT ;  /* 0xffff00000d1e7812 */ /* 0x000fe200078ec0ff */
[C---:B------:R-:W-:Y:S01]  /*8a00*/  FMUL R13, R157.reuse, R0 ;  /* 0x000000009d0d7220 */ /* 0x040fe20000400000 */
        /* <DEDUP_REMOVED lines=16> */
[----:B------:R-:W-:Y:S01]  /*8b10*/  LOP3.LUT R50, R11, 0xffff0000, RZ, 0xc0, !PT ;  /* 0xffff00000b327812 */ /* 0x000fe200078ec0ff */
[C---:B------:R-:W-:Y:S01]  /*8b20*/  FMUL R165, R157.reuse, R8 ;  /* 0x000000089da57220 */ /* 0x040fe20000400000 */
[C---:B------:R-:W-:Y:S01]  /*8b30*/  FMUL R27, R157.reuse, R42 ;  /* 0x0000002a9d1b7220 */ /* 0x040fe20000400000 */
[C---:B------:R-:W-:Y:S01]  /*8b40*/  FMUL R167, R157.reuse, R44 ;  /* 0x0000002c9da77220 */ /* 0x040fe20000400000 */
[C---:B------:R-:W-:Y:S01]  /*8b50*/  FMUL R29, R157.reuse, R46 ;  /* 0x0000002e9d1d7220 */ /* 0x040fe20000400000 */
[C---:B------:R-:W-:Y:S01]  /*8b60*/  FMUL R169, R157.reuse, R10 ;  /* 0x0000000a9da97220 */ /* 0x040fe20000400000 */
[C---:B------:R-:W-:Y:S01]  /*8b70*/  FMUL R31, R157.reuse, R48 ;  /* 0x000000309d1f7220 */ /* 0x040fe20000400000 */
[----:B------:R-:W-:-:S07]  /*8b80*/  FMUL R171, R157, R50 ;  /* 0x000000329dab7220 */ /* 0x000fce0000400000 */
.L_x_231:
[----:B------:R-:W-:Y:S02]  /*8b90*/  LOP3.LUT R28, R28, R7, RZ, 0x3c, !PT ;  /* 0x000000071c1c7212 */ /* 0x000fe400078e3cff */
[----:B------:R-:W-:-:S07]  /*8ba0*/  SEL R12, R5, RZ, P3 ;  /* 0x000000ff050c7207 */ /* 0x000fce0001800000 */
.L_x_227:
[----:B------:R-:W-:Y:S05]  /*8bb0*/  BSYNC B0 ;  /* 0x0000000000007941 */ /* 0x000fea0003800000 */
.L_x_226:
[----:B------:R-:W-:Y:S01]  /*8bc0*/  MOV R53, 0x3bbb989d ;  /* 0x3bbb989d00357802 */ /* 0x000fe20000000f00 */
[C---:B------:R-:W-:Y:S01]  /*8bd0*/  FFMA R73, R156.reuse, R73, R14 ;  /* 0x000000499c497223 */ /* 0x040fe2000000000e */
[----:B------:R-:W-:Y:S01]  /*8be0*/  MOV R54, 0x437c0000 ;  /* 0x437c000000367802 */ /* 0x000fe20000000f00 */
[C---:B------:R-:W-:Y:S01]  /*8bf0*/  FFMA R74, R156.reuse, R74, R15 ;  /* 0x0000004a9c4a7223 */ /* 0x040fe2000000000f */
[C---:B------:R-:W-:Y:S01]  /*8c00*/  FFMA R76, R156.reuse, R76, R23 ;  /* 0x0000004c9c4c7223 */ /* 0x040fe20000000017 */
[-C--:B------:R-:W-:Y:S01]  /*8c10*/  FFMA.SAT R4, -R73, R53.reuse, 0.5 ;  /* 0x3f00000049047423 */ /* 0x080fe20000002135 */
[----:B------:R-:W-:Y:S01]  /*8c20*/  FFMA R72, R156, R72, R13 ;  /* 0x000000489c487223 */ /* 0x000fe2000000000d */
[-C--:B------:R-:W-:Y:S01]  /*8c30*/  FFMA.SAT R5, -R74, R53.reuse, 0.5 ;  /* 0x3f0000004a057423 */ /* 0x080fe20000002135 */
[----:B------:R-:W-:Y:S01]  /*8c40*/  FFMA.SAT R30, -R76, R53, 0.5 ;  /* 0x3f0000004c1e7423 */ /* 0x000fe20000002135 */
[-C--:B------:R-:W-:Y:S01]  /*8c50*/  FFMA.RM R4, R4, R54.reuse, 12582913 ;  /* 0x4b40000104047423 */ /* 0x080fe20000004036 */
[----:B------:R-:W-:Y:S01]  /*8c60*/  FFMA R75, R156, R75, R21 ;  /* 0x0000004b9c4b7223 */ /* 0x000fe20000000015 */
[----:B-1----:R-:W-:Y:S01]  /*8c70*/  FFMA.SAT R0, -R72, R53, 0.5 ;  /* 0x3f00000048007423 */ /* 0x002fe20000002135 */
[----:B------:R-:W-:Y:S01]  /*8c80*/  FFMA R77, R156, R77, R159 ;  /* 0x0000004d9c4d7223 */ /* 0x000fe2000000009f */
[----:B------:R-:W-:Y:S01]  /*8c90*/  FADD R8, R4, -12583039 ;  /* 0xcb40007f04087421 */ /* 0x000fe20000000000 */
[-C--:B------:R-:W-:Y:S01]  /*8ca0*/  FFMA.RM R7, R5, R54.reuse, 12582913 ;  /* 0x4b40000105077423 */ /* 0x080fe20000004036 */
[----:B------:R-:W-:Y:S01]  /*8cb0*/  FFMA R79, R156, R79, R161 ;  /* 0x0000004f9c4f7223 */ /* 0x000fe200000000a1 */
[-C--:B------:R-:W-:Y:S01]  /*8cc0*/  FFMA.RM R32, R30, R54.reuse, 12582913 ;  /* 0x4b4000011e207423 */ /* 0x080fe20000004036 */
[----:B------:R-:W-:Y:S01]  /*8cd0*/  FFMA R8, -R73, 1.4426950216293334961, -R8 ;  /* 0x3fb8aa3b49087823 */ /* 0x000fe20000000908 */
[-C--:B------:R-:W-:Y:S01]  /*8ce0*/  FFMA.SAT R9, -R75, R53.reuse, 0.5 ;  /* 0x3f0000004b097423 */ /* 0x080fe20000002135 */
[----:B------:R-:W-:Y:S01]  /*8cf0*/  FFMA.RM R0, R0, R54, 12582913 ;  /* 0x4b40000100007423 */ /* 0x000fe20000004036 */
[-C--:B------:R-:W-:Y:S01]  /*8d00*/  FFMA.SAT R34, -R77, R53.reuse, 0.5 ;  /* 0x3f0000004d227423 */ /* 0x080fe20000002135 */
[----:B------:R-:W-:Y:S01]  /*8d10*/  FADD R5, R7, -12583039 ;  /* 0xcb40007f07057421 */ /* 0x000fe20000000000 */
[-C--:B------:R-:W-:Y:S01]  /*8d20*/  FFMA.SAT R38, -R79, R53.reuse, 0.5 ;  /* 0x3f0000004f267423 */ /* 0x080fe20000002135 */
[----:B------:R-:W-:Y:S01]  /*8d30*/  FADD R35, R32, -12583039 ;  /* 0xcb40007f20237421 */ /* 0x000fe20000000000 */
[C---:B------:R-:W-:Y:S01]  /*8d40*/  FFMA R78, R156.reuse, R78, R25 ;  /* 0x0000004e9c4e7223 */ /* 0x040fe20000000019 */
[----:B------:R-:W-:Y:S01]  /*8d50*/  FFMA R8, -R73, 1.925963033500011079e-08, R8 ;  /* 0x32a5706049087823 */ /* 0x000fe20000000108 */
[----:B------:R-:W-:Y:S01]  /*8d60*/  FFMA.RM R11, R9, R54, 12582913 ;  /* 0x4b400001090b7423 */ /* 0x000fe20000004036 */
[----:B------:R-:W-:Y:S01]  /*8d70*/  FFMA R80, R156, R80, R163 ;  /* 0x000000509c507223 */ /* 0x000fe200000000a3 */
[----:B------:R-:W-:Y:S01]  /*8d80*/  FADD R3, R0, -12583039 ;  /* 0xcb40007f00037421 */ /* 0x000fe20000000000 */
[-C--:B------:R-:W-:Y:S01]  /*8d90*/  FFMA.RM R34, R34, R54.reuse, 12582913 ;  /* 0x4b40000122227423 */ /* 0x080fe20000004036 */
[----:B------:R-:W-:Y:S01]  /*8da0*/  FFMA R9, -R74, 1.4426950216293334961, -R5 ;  /* 0x3fb8aa3b4a097823 */ /* 0x000fe20000000905 */
[-C--:B------:R-:W-:Y:S01]  /*8db0*/  FFMA.RM R40, R38, R54.reuse, 12582913 ;  /* 0x4b40000126287423 */ /* 0x080fe20000004036 */
[----:B------:R-:W-:Y:S01]  /*8dc0*/  FFMA R35, -R76, 1.4426950216293334961, -R35 ;  /* 0x3fb8aa3b4c237823 */ /* 0x000fe20000000923 */
[-C--:B------:R-:W-:Y:S01]  /*8dd0*/  FFMA.SAT R36, -R78, R53.reuse, 0.5 ;  /* 0x3f0000004e247423 */ /* 0x080fe20000002135 */
[----:B------:R1:W2:Y:S01]  /*8de0*/  MUFU.EX2 R5, R8 ;  /* 0x0000000800057308 */ /* 0x0002a20000000800 */
[----:B------:R-:W-:Y:S01]  /*8df0*/  FADD R10, R11, -12583039 ;  /* 0xcb40007f0b0a7421 */ /* 0x000fe20000000000 */
[----:B------:R-:W-:Y:S01]  /*8e00*/  FFMA.SAT R41, -R80, R53, 0.5 ;  /* 0x3f00000050297423 */ /* 0x000fe20000002135 */
[----:B------:R-:W-:Y:S01]  /*8e10*/  FFMA R3, -R72, 1.4426950216293334961, -R3 ;  /* 0x3fb8aa3b48037823 */ /* 0x000fe20000000903 */
[----:B------:R-:W-:Y:S01]  /*8e20*/  FFMA R9, -R74, 1.925963033500011079e-08, R9 ;  /* 0x32a570604a097823 */ /* 0x000fe20000000109 */
[----:B------:R-:W-:Y:S01]  /*8e30*/  FADD R38, R40, -12583039 ;  /* 0xcb40007f28267421 */ /* 0x000fe20000000000 */
[----:B------:R-:W-:Y:S01]  /*8e40*/  FFMA R81, R156, R81, R165 ;  /* 0x000000519c517223 */ /* 0x000fe200000000a5 */
[----:B------:R-:W-:Y:S01]  /*8e50*/  FFMA R35, -R76, 1.925963033500011079e-08, R35 ;  /* 0x32a570604c237823 */ /* 0x000fe20000000123 */
[-C--:B------:R-:W-:Y:S01]  /*8e60*/  FFMA.RM R37, R36, R54.reuse, 12582913 ;  /* 0x4b40000124257423 */ /* 0x080fe20000004036 */
[----:B-1----:R-:W-:Y:S01]  /*8e70*/  FADD R8, R34, -12583039 ;  /* 0xcb40007f22087421 */ /* 0x002fe20000000000 */
[----:B------:R-:W-:Y:S01]  /*8e80*/  FFMA.RM R41, R41, R54, 12582913 ;  /* 0x4b40000129297423 */ /* 0x000fe20000004036 */
[----:B------:R-:W-:Y:S01]  /*8e90*/  FFMA R3, -R72, 1.925963033500011079e-08, R3 ;  /* 0x32a5706048037823 */ /* 0x000fe20000000103 */
[----:B------:R-:W-:Y:S01]  /*8ea0*/  FFMA R30, -R75, 1.4426950216293334961, -R10 ;  /* 0x3fb8aa3b4b1e7823 */ /* 0x000fe2000000090a */
[----:B------:R-:W-:Y:S01]  /*8eb0*/  FFMA R36, -R77, 1.4426950216293334961, -R8 ;  /* 0x3fb8aa3b4d247823 */ /* 0x000fe20000000908 */
[----:B------:R1:W-:Y:S01]  /*8ec0*/  MUFU.EX2 R10, R9 ;  /* 0x00000009000a7308 */ /* 0x0003e20000000800 */
[----:B------:R-:W-:Y:S01]  /*8ed0*/  FFMA R42, -R79, 1.4426950216293334961, -R38 ;  /* 0x3fb8aa3b4f2a7823 */ /* 0x000fe20000000926 */
[----:B------:R-:W-:Y:S01]  /*8ee0*/  FFMA.SAT R43, -R81, R53, 0.5 ;  /* 0x3f000000512b7423 */ /* 0x000fe20000002135 */
[C---:B------:R-:W-:Y:S01]  /*8ef0*/  FFMA R83, R156.reuse, R83, R167 ;  /* 0x000000539c537223 */ /* 0x040fe200000000a7 */
[----:B------:R-:W-:Y:S01]  /*8f00*/  FFMA R36, -R77, 1.925963033500011079e-08, R36 ;  /* 0x32a570604d247823 */ /* 0x000fe20000000124 */
[C---:B------:R-:W-:Y:S01]  /*8f10*/  FFMA R84, R156.reuse, R84, R29 ;  /* 0x000000549c547223 */ /* 0x040fe2000000001d */
[----:B------:R-:W-:Y:S01]  /*8f20*/  FFMA R30, -R75, 1.925963033500011079e-08, R30 ;  /* 0x32a570604b1e7823 */ /* 0x000fe2000000011e */
[----:B------:R-:W-:Y:S01]  /*8f30*/  FFMA R42, -R79, 1.925963033500011079e-08, R42 ;  /* 0x32a570604f2a7823 */ /* 0x000fe2000000012a */
[----:B------:R3:W-:Y:S01]  /*8f40*/  MUFU.EX2 R8, R35 ;  /* 0x0000002300087308 */ /* 0x0007e20000000800 */
[----:B-1----:R-:W-:Y:S01]  /*8f50*/  FADD R9, R37, -12583039 ;  /* 0xcb40007f25097421 */ /* 0x002fe20000000000 */
[----:B------:R-:W-:Y:S01]  /*8f60*/  FFMA.RM R44, R43, R54, 12582913 ;  /* 0x4b4000012b2c7423 */ /* 0x000fe20000004036 */
[----:B------:R-:W-:Y:S01]  /*8f70*/  FFMA R82, R156, R82, R27 ;  /* 0x000000529c527223 */ /* 0x000fe2000000001b */
[-C--:B------:R-:W-:Y:S01]  /*8f80*/  FFMA.SAT R47, -R83, R53.reuse, 0.5 ;  /* 0x3f000000532f7423 */ /* 0x080fe20000002135 */
[----:B------:R-:W-:Y:S01]  /*8f90*/  FFMA R39, -R78, 1.4426950216293334961, -R9 ;  /* 0x3fb8aa3b4e277823 */ /* 0x000fe20000000909 */
[-C--:B------:R-:W-:Y:S01]  /*8fa0*/  FFMA.SAT R49, -R84, R53.reuse, 0.5 ;  /* 0x3f00000054317423 */ /* 0x080fe20000002135 */
[----:B------:R-:W-:Y:S01]  /*8fb0*/  FFMA.SAT R45, -R82, R53, 0.5 ;  /* 0x3f000000522d7423 */ /* 0x000fe20000002135 */
[----:B------:R-:W1:Y:S01]  /*8fc0*/  MUFU.EX2 R3, R3 ;  /* 0x0000000300037308 */ /* 0x000e620000000800 */
[----:B---3--:R-:W-:Y:S01]  /*8fd0*/  FADD R35, R41, -12583039 ;  /* 0xcb40007f29237421 */ /* 0x008fe20000000000 */
[----:B------:R-:W-:Y:S01]  /*8fe0*/  FFMA R39, -R78, 1.925963033500011079e-08, R39 ;  /* 0x32a570604e277823 */ /* 0x000fe20000000127 */
[C---:B------:R-:W-:Y:S01]  /*8ff0*/  FFMA R85, R156.reuse, R85, R169 ;  /* 0x000000559c557223 */ /* 0x040fe200000000a9 */
[----:B------:R-:W-:Y:S01]  /*9000*/  FFMA R86, R156, R86, R31 ;  /* 0x000000569c567223 */ /* 0x000fe2000000001f */
[----:B------:R-:W-:Y:S01]  /*9010*/  FFMA R43, -R80, 1.4426950216293334961, -R35 ;  /* 0x3fb8aa3b502b7823 */ /* 0x000fe20000000923 */
[-C--:B------:R-:W-:Y:S01]  /*9020*/  FFMA.RM R50, R49, R54.reuse, 12582913 ;  /* 0x4b40000131327423 */ /* 0x080fe20000004036 */
[----:B------:R-:W-:Y:S01]  /*9030*/  FFMA R87, R156, R87, R171 ;  /* 0x000000579c577223 */ /* 0x000fe200000000ab */
[----:B------:R3:W4:Y:S01]  /*9040*/  MUFU.EX2 R9, R36 ;  /* 0x0000002400097308 */ /* 0x0007220000000800 */
[----:B------:R-:W-:Y:S01]  /*9050*/  FFMA R43, -R80, 1.925963033500011079e-08, R43 ;  /* 0x32a57060502b7823 */ /* 0x000fe2000000012b */
[-C--:B------:R-:W-:Y:S01]  /*9060*/  FFMA.RM R45, R45, R54.reuse, 12582913 ;  /* 0x4b4000012d2d7423 */ /* 0x080fe20000004036 */
[-C--:B------:R-:W-:Y:S01]  /*9070*/  FFMA.SAT R51, -R85, R53.reuse, 0.5 ;  /* 0x3f00000055337423 */ /* 0x080fe20000002135 */
[-C--:B------:R-:W-:Y:S01]  /*9080*/  FFMA.SAT R52, -R86, R53.reuse, 0.5 ;  /* 0x3f00000056347423 */ /* 0x080fe20000002135 */
[----:B------:R-:W-:Y:S01]  /*9090*/  FFMA.SAT R53, -R87, R53, 0.5 ;  /* 0x3f00000057357423 */ /* 0x000fe20000002135 */
[----:B------:R-:W-:Y:S01]  /*90a0*/  SHF.L.U32 R0, R0, 0x17, RZ ;  /* 0x0000001700007819 */ /* 0x000fe200000006ff */
[-C--:B------:R-:W-:Y:S01]  /*90b0*/  FFMA.RM R51, R51, R54.reuse, 12582913 ;  /* 0x4b40000133337423 */ /* 0x080fe20000004036 */
[----:B------:R5:W-:Y:S01]  /*90c0*/  MUFU.EX2 R35, R42 ;  /* 0x0000002a00237308 */ /* 0x000be20000000800 */
[----:B---3--:R-:W-:Y:S01]  /*90d0*/  FADD R36, R44, -12583039 ;  /* 0xcb40007f2c247421 */ /* 0x008fe20000000000 */
[----:B------:R-:W-:Y:S01]  /*90e0*/  SHF.L.U32 R4, R4, 0x17, RZ ;  /* 0x0000001704047819 */ /* 0x000fe200000006ff */
[-C--:B------:R-:W-:Y:S01]  /*90f0*/  FFMA.RM R52, R52, R54.reuse, 12582913 ;  /* 0x4b40000134347423 */ /* 0x080fe20000004036 */
[-C--:B------:R-:W-:Y:S01]  /*9100*/  FFMA.RM R53, R53, R54.reuse, 12582913 ;  /* 0x4b40000135357423 */ /* 0x080fe20000004036 */
[----:B------:R-:W-:Y:S01]  /*9110*/  FFMA R46, -R81, 1.4426950216293334961, -R36 ;  /* 0x3fb8aa3b512e7823 */ /* 0x000fe20000000924 */
[----:B------:R-:W-:Y:S01]  /*9120*/  SHF.L.U32 R7, R7, 0x17, RZ ;  /* 0x0000001707077819 */ /* 0x000fe200000006ff */
[----:B--2---:R-:W-:Y:S01]  /*9130*/  FFMA R55, R4, R5, 1 ;  /* 0x3f80000004377423 */ /* 0x004fe20000000005 */
[----:B------:R-:W2:Y:S01]  /*9140*/  MUFU.EX2 R30, R30 ;  /* 0x0000001e001e7308 */ /* 0x000ea20000000800 */
[----:B-----5:R-:W-:Y:S01]  /*9150*/  FFMA.RM R42, R47, R54, 12582913 ;  /* 0x4b4000012f2a7423 */ /* 0x020fe20000004036 */
[----:B------:R-:W-:Y:S01]  /*9160*/  FFMA R46, -R81, 1.925963033500011079e-08, R46 ;  /* 0x32a57060512e7823 */ /* 0x000fe2000000012e */
[----:B-1----:R-:W-:Y:S01]  /*9170*/  FFMA R54, R0, R3, 1 ;  /* 0x3f80000000367423 */ /* 0x002fe20000000003 */
[----:B------:R-:W-:Y:S01]  /*9180*/  SHF.L.U32 R11, R11, 0x17, RZ ;  /* 0x000000170b0b7819 */ /* 0x000fe200000006ff */
[----:B------:R-:W-:Y:S01]  /*9190*/  FADD R48, R42, -12583039 ;  /* 0xcb40007f2a307421 */ /* 0x000fe20000000000 */
[----:B------:R-:W-:Y:S01]  /*91a0*/  FADD R3, R52, -12583039 ;  /* 0xcb40007f34037421 */ /* 0x000fe20000000000 */
[----:B------:R-:W-:Y:S01]  /*91b0*/  SHF.L.U32 R34, R34, 0x17, RZ ;  /* 0x0000001722227819 */ /* 0x000fe200000006ff */
[----:B------:R1:W3:Y:S01]  /*91c0*/  MUFU.EX2 R38, R39 ;  /* 0x0000002700267308 */ /* 0x0002e20000000800 */
[----:B------:R-:W-:Y:S01]  /*91d0*/  FFMA R48, -R83, 1.4426950216293334961, -R48 ;  /* 0x3fb8aa3b53307823 */ /* 0x000fe20000000930 */
[----:B------:R-:W-:Y:S01]  /*91e0*/  FADD R4, R53, -12583039 ;  /* 0xcb40007f35047421 */ /* 0x000fe20000000000 */
[----:B------:R-:W-:Y:S01]  /*91f0*/  SHF.L.U32 R37, R37, 0x17, RZ ;  /* 0x0000001725257819 */ /* 0x000fe200000006ff */
[C---:B------:R-:W-:Y:S01]  /*9200*/  FFMA R5, -R86.reuse, 1.4426950216293334961, -R3 ;  /* 0x3fb8aa3b56057823 */ /* 0x040fe20000000903 */
[----:B------:R-:W-:Y:S01]  /*9210*/  FFMA R48, -R83, 1.925963033500011079e-08, R48 ;  /* 0x32a5706053307823 */ /* 0x000fe20000000130 */
[----:B------:R-:W-:Y:S02]  /*9220*/  BSSY B1, `(.L_x_232) ;  /* 0x000003a000017945 */ /* 0x000fe40003800000 */
[----:B------:R5:W3:Y:S01]  /*9230*/  MUFU.EX2 R36, R43 ;  /* 0x0000002b00247308 */ /* 0x000ae20000000800 */
[----:B-1----:R-:W-:Y:S01]  /*9240*/  FADD R39, R45, -12583039 ;  /* 0xcb40007f2d277421 */ /* 0x002fe20000000000 */
[----:B------:R-:W-:-:S03]  /*9250*/  FFMA R5, -R86, 1.925963033500011079e-08, R5 ;  /* 0x32a5706056057823 */ /* 0x000fc60000000105 */
[----:B------:R-:W-:-:S03]  /*9260*/  FFMA R47, -R82, 1.4426950216293334961, -R39 ;  /* 0x3fb8aa3b522f7823 */ /* 0x000fc60000000927 */
[----:B------:R1:W3:Y:S01]  /*9270*/  MUFU.EX2 R39, R46 ;  /* 0x0000002e00277308 */ /* 0x0002e20000000800 */
[----:B-----5:R-:W-:Y:S01]  /*9280*/  FADD R43, R50, -12583039 ;  /* 0xcb40007f322b7421 */ /* 0x020fe20000000000 */
[----:B------:R-:W-:-:S03]  /*9290*/  FFMA R47, -R82, 1.925963033500011079e-08, R47 ;  /* 0x32a57060522f7823 */ /* 0x000fc6000000012f */
[----:B------:R-:W-:-:S03]  /*92a0*/  FFMA R43, -R84, 1.4426950216293334961, -R43 ;  /* 0x3fb8aa3b542b7823 */ /* 0x000fc6000000092b */
[----:B------:R5:W3:Y:S01]  /*92b0*/  MUFU.EX2 R49, R48 ;  /* 0x0000003000317308 */ /* 0x000ae20000000800 */
[----:B------:R-:W-:Y:S01]  /*92c0*/  FFMA R0, -R84, 1.925963033500011079e-08, R43 ;  /* 0x32a5706054007823 */ /* 0x000fe2000000012b */
[----:B-1----:R-:W-:Y:S01]  /*92d0*/  FADD R46, R51, -12583039 ;  /* 0xcb40007f332e7421 */ /* 0x002fe20000000000 */
[----:B------:R-:W-:Y:S02]  /*92e0*/  IMAD.SHL.U32 R43, R32, 0x800000, RZ ;  /* 0x00800000202b7824 */ /* 0x000fe400078e00ff */
[----:B------:R-:W-:Y:S02]  /*92f0*/  IMAD.SHL.U32 R32, R45, 0x800000, RZ ;  /* 0x008000002d207824 */ /* 0x000fe400078e00ff */
[----:B------:R-:W-:Y:S01]  /*9300*/  FFMA R46, -R85, 1.4426950216293334961, -R46 ;  /* 0x3fb8aa3b552e7823 */ /* 0x000fe2000000092e */
[----:B------:R-:W-:Y:S01]  /*9310*/  FFMA R43, R43, R8, 1 ;  /* 0x3f8000002b2b7423 */ /* 0x000fe20000000008 */
[----:B----4-:R-:W-:Y:S01]  /*9320*/  FFMA R8, R34, R9, 1 ;  /* 0x3f80000022087423 */ /* 0x010fe20000000009 */
[----:B-----5:R-:W-:Y:S01]  /*9330*/  FFMA R48, R7, R10, 1 ;  /* 0x3f80000007307423 */ /* 0x020fe2000000000a */
[----:B--2---:R-:W-:Y:S01]  /*9340*/  FFMA R7, R11, R30, 1 ;  /* 0x3f8000000b077423 */ /* 0x004fe2000000001e */
[----:B------:R-:W-:Y:S01]  /*9350*/  FFMA R30, -R87, 1.4426950216293334961, -R4 ;  /* 0x3fb8aa3b571e7823 */ /* 0x000fe20000000904 */
[----:B------:R-:W-:Y:S01]  /*9360*/  IADD3 R34, R54, 0x1800000, RZ ;  /* 0x0180000036227810 */ /* 0x000fe20007ffe0ff */
[----:B---3--:R-:W-:Y:S01]  /*9370*/  FFMA R9, R37, R38, 1 ;  /* 0x3f80000025097423 */ /* 0x008fe20000000026 */
[----:B------:R-:W-:Y:S01]  /*9380*/  FFMA R46, -R85, 1.925963033500011079e-08, R46 ;  /* 0x32a57060552e7823 */ /* 0x000fe2000000012e */
[----:B------:R-:W-:Y:S01]  /*9390*/  FFMA R37, -R87, 1.925963033500011079e-08, R30 ;  /* 0x32a5706057257823 */ /* 0x000fe2000000011e */
[----:B------:R-:W-:Y:S01]  /*93a0*/  LOP3.LUT R34, R34, 0x7f800000, RZ, 0xc0, !PT ;  /* 0x7f80000022227812 */ /* 0x000fe200078ec0ff */
[----:B------:R-:W1:Y:S01]  /*93b0*/  MUFU.EX2 R47, R47 ;  /* 0x0000002f002f7308 */ /* 0x000e620000000800 */
[----:B------:R-:W-:-:S02]  /*93c0*/  SHF.L.U32 R11, R41, 0x17, RZ ;  /* 0x00000017290b7819 */ /* 0x000fc400000006ff */
[----:B------:R-:W-:Y:S02]  /*93d0*/  ISETP.GT.U32.AND P2, PT, R34, 0x1ffffff, PT ;  /* 0x01ffffff2200780c */ /* 0x000fe40003f44070 */
[----:B------:R-:W-:Y:S01]  /*93e0*/  SHF.L.U32 R10, R40, 0x17, RZ ;  /* 0x00000017280a7819 */ /* 0x000fe200000006ff */
[----:B------:R-:W-:Y:S01]  /*93f0*/  FFMA R11, R11, R36, 1 ;  /* 0x3f8000000b0b7423 */ /* 0x000fe20000000024 */
[----:B------:R-:W-:Y:S01]  /*9400*/  SHF.L.U32 R30, R44, 0x17, RZ ;  /* 0x000000172c1e7819 */ /* 0x000fe200000006ff */
[----:B------:R-:W2:Y:S01]  /*9410*/  MUFU.EX2 R0, R0 ;  /* 0x0000000000007308 */ /* 0x000ea20000000800 */
[----:B------:R-:W-:Y:S01]  /*9420*/  SHF.L.U32 R34, R42, 0x17, RZ ;  /* 0x000000172a227819 */ /* 0x000fe200000006ff */
[----:B------:R-:W-:Y:S01]  /*9430*/  FFMA R10, R10, R35, 1 ;  /* 0x3f8000000a0a7423 */ /* 0x000fe20000000023 */
[----:B------:R-:W-:Y:S01]  /*9440*/  SHF.L.U32 R35, R50, 0x17, RZ ;  /* 0x0000001732237819 */ /* 0x000fe200000006ff */
[----:B------:R-:W-:Y:S01]  /*9450*/  FFMA R30, R30, R39, 1 ;  /* 0x3f8000001e1e7423 */ /* 0x000fe20000000027 */
[----:B------:R-:W-:Y:S01]  /*9460*/  SHF.L.U32 R36, R51, 0x17, RZ ;  /* 0x0000001733247819 */ /* 0x000fe200000006ff */
[----:B------:R-:W-:Y:S01]  /*9470*/  FFMA R34, R34, R49, 1 ;  /* 0x3f80000022227423 */ /* 0x000fe20000000031 */
[----:B------:R-:W-:Y:S01]  /*9480*/  SHF.L.U32 R38, R53, 0x17, RZ ;  /* 0x0000001735267819 */ /* 0x000fe200000006ff */
[----:B------:R-:W3:Y:S01]  /*9490*/  MUFU.EX2 R3, R46 ;  /* 0x0000002e00037308 */ /* 0x000ee20000000800 */
[----:B-1----:R-:W-:-:S07]  /*94a0*/  FFMA R32, R32, R47, 1 ;  /* 0x3f80000020207423 */ /* 0x002fce000000002f */
[----:B------:R-:W1:Y:S01]  /*94b0*/  MUFU.EX2 R4, R5 ;  /* 0x0000000500047308 */ /* 0x000e620000000800 */
[----:B--2---:R-:W-:-:S07]  /*94c0*/  FFMA R35, R35, R0, 1 ;  /* 0x3f80000023237423 */ /* 0x004fce0000000000 */
[----:B------:R2:W4:Y:S01]  /*94d0*/  MUFU.EX2 R41, R37 ;  /* 0x0000002500297308 */ /* 0x0005220000000800 */
[----:B---3--:R-:W-:Y:S01]  /*94e0*/  FFMA R36, R36, R3, 1 ;  /* 0x3f80000024247423 */ /* 0x008fe20000000003 */
[----:B--2---:R-:W-:-:S05]  /*94f0*/  SHF.L.U32 R37, R52, 0x17, RZ ;  /* 0x0000001734257819 */ /* 0x004fca00000006ff */
[----:B-1----:R-:W-:Y:S01]  /*9500*/  FFMA R37, R37, R4, 1 ;  /* 0x3f80000025257423 */ /* 0x002fe20000000004 */
[----:B----4-:R-:W-:Y:S01]  /*9510*/  FFMA R38, R38, R41, 1 ;  /* 0x3f80000026267423 */ /* 0x010fe20000000029 */
[----:B------:R-:W-:Y:S06]  /*9520*/  @P2 BRA `(.L_x_233) ;  /* 0x0000000000142947 */ /* 0x000fec0003800000 */
[----:B------:R-:W-:Y:S02]  /*9530*/  MOV R0, R54 ;  /* 0x0000003600007202 */ /* 0x000fe40000000f00 */
[----:B------:R-:W-:-:S07]  /*9540*/  MOV R4, 0x9560 ;  /* 0x0000956000047802 */ /* 0x000fce0000000f00 */
[----:B------:R-:W-:Y:S05]  /*9550*/  CALL.REL.NOINC `($__internal_0_$__cuda_sm20_rcp_rn_f32_slowpath) ;  /* 0x000000d0001c7944 */ /* 0x000fea0003c00000 */
[----:B------:R-:W-:Y:S01]  /*9560*/  IMAD.MOV.U32 R39, RZ, RZ, R0 ;  /* 0x000000ffff277224 */ /* 0x000fe200078e0000 */
[----:B------:R-:W-:Y:S06]  /*9570*/  BRA `(.L_x_234) ;  /* 0x0000000000107947 */ /* 0x000fec0003800000 */
.L_x_233:
[----:B------:R-:W1:Y:S02]  /*9580*/  MUFU.RCP R39, R54 ;  /* 0x0000003600277308 */ /* 0x000e640000001000 */
[----:B-1----:R-:W-:-:S04]  /*9590*/  FFMA R0, R54, R39, -1 ;  /* 0xbf80000036007423 */ /* 0x002fc80000000027 */
[----:B------:R-:W-:-:S04]  /*95a0*/  FADD.FTZ R0, -R0, -RZ ;  /* 0x800000ff00007221 */ /* 0x000fc80000010100 */
[----:B------:R-:W-:-:S07]  /*95b0*/  FFMA R39, R39, R0, R39 ;  /* 0x0000000027277223 */ /* 0x000fce0000000027 */
.L_x_234:
[----:B------:R-:W-:Y:S05]  /*95c0*/  BSYNC B1 ;  /* 0x0000000000017941 */ /* 0x000fea0003800000 */
.L_x_232:
        /* <DEDUP_REMOVED lines=10> */
.L_x_236:
[----:B------:R-:W1:Y:S02]  /*9670*/  MUFU.RCP R40, R55 ;  /* 0x0000003700287308 */ /* 0x000e640000001000 */
[----:B-1----:R-:W-:-:S04]  /*9680*/  FFMA R0, R55, R40, -1 ;  /* 0xbf80000037007423 */ /* 0x002fc80000000028 */
[----:B------:R-:W-:-:S04]  /*9690*/  FADD.FTZ R3, -R0, -RZ ;  /* 0x800000ff00037221 */ /* 0x000fc80000010100 */
[----:B------:R-:W-:-:S07]  /*96a0*/  FFMA R40, R40, R3, R40 ;  /* 0x0000000328287223 */ /* 0x000fce0000000028 */
.L_x_237:
[----:B------:R-:W-:Y:S05]  /*96b0*/  BSYNC B1 ;  /* 0x0000000000017941 */ /* 0x000fea0003800000 */
.L_x_235:
        /* <DEDUP_REMOVED lines=10> */
.L_x_239:
[----:B------:R-:W1:Y:S02]  /*9760*/  MUFU.RCP R41, R48 ;  /* 0x0000003000297308 */ /* 0x000e640000001000 */
[----:B-1----:R-:W-:-:S04]  /*9770*/  FFMA R0, R48, R41, -1 ;  /* 0xbf80000030007423 */ /* 0x002fc80000000029 */
[----:B------:R-:W-:-:S04]  /*9780*/  FADD.FTZ R0, -R0, -RZ ;  /* 0x800000ff00007221 */ /* 0x000fc80000010100 */
[----:B------:R-:W-:-:S07]  /*9790*/  FFMA R41, R41, R0, R41 ;  /* 0x0000000029297223 */ /* 0x000fce0000000029 */
.L_x_240:
[----:B------:R-:W-:Y:S05]  /*97a0*/  BSYNC B1 ;  /* 0x0000000000017941 */ /* 0x000fea0003800000 */
.L_x_238:
        /* <DEDUP_REMOVED lines=10> */
.L_x_242:
[----:B------:R-:W1:Y:S02]  /*9850*/  MUFU.RCP R42, R7 ;  /* 0x00000007002a7308 */ /* 0x000e640000001000 */
[----:B-1----:R-:W-:-:S04]  /*9860*/  FFMA R0, R7, R42, -1 ;  /* 0xbf80000007007423 */ /* 0x002fc8000000002a */
[----:B------:R-:W-:-:S04]  /*9870*/  FADD.FTZ R3, -R0, -RZ ;  /* 0x800000ff00037221 */ /* 0x000fc80000010100 */
[----:B------:R-:W-:-:S07]  /*9880*/  FFMA R42, R42, R3, R42 ;  /* 0x000000032a2a7223 */ /* 0x000fce000000002a */
.L_x_243:
[----:B------:R-:W-:Y:S05]  /*9890*/  BSYNC B1 ;  /* 0x0000000000017941 */ /* 0x000fea0003800000 */
.L_x_241:
        /* <DEDUP_REMOVED lines=10> */
.L_x_245:
[----:B------:R-:W1:Y:S02]  /*9940*/  MUFU.RCP R0, R43 ;  /* 0x0000002b00007308 */ /* 0x000e640000001000 */
[----:B-1----:R-:W-:-:S04]  /*9950*/  FFMA R3, R43, R0, -1 ;  /* 0xbf8000002b037423 */ /* 0x002fc80000000000 */
[----:B------:R-:W-:-:S04]  /*9960*/  FADD.FTZ R3, -R3, -RZ ;  /* 0x800000ff03037221 */ /* 0x000fc80000010100 */
[----:B------:R-:W-:-:S07]  /*9970*/  FFMA R7, R0, R3, R0 ;  /* 0x0000000300077223 */ /* 0x000fce0000000000 */
.L_x_246:
[----:B------:R-:W-:Y:S05]  /*9980*/  BSYNC B1 ;  /* 0x0000000000017941 */ /* 0x000fea0003800000 */
.L_x_244:
        /* <DEDUP_REMOVED lines=10> */
.L_x_248:
[----:B------:R-:W1:Y:S02]  /*9a30*/  MUFU.RCP R3, R8 ;  /* 0x0000000800037308 */ /* 0x000e640000001000 */
[----:B-1----:R-:W-:-:S04]  /*9a40*/  FFMA R0, R8, R3, -1 ;  /* 0xbf80000008007423 */ /* 0x002fc80000000003 */
[----:B------:R-:W-:-:S04]  /*9a50*/  FADD.FTZ R0, -R0, -RZ ;  /* 0x800000ff00007221 */ /* 0x000fc80000010100 */
[----:B------:R-:W-:-:S07]  /*9a60*/  FFMA R44, R3, R0, R3 ;  /* 0x00000000032c7223 */ /* 0x000fce0000000003 */
.L_x_249:
[----:B------:R-:W-:Y:S05]  /*9a70*/  BSYNC B1 ;  /* 0x0000000000017941 */ /* 0x000fea0003800000 */
.L_x_247:
        /* <DEDUP_REMOVED lines=10> */
.L_x_251:
[----:B------:R-:W1:Y:S02]  /*9b20*/  MUFU.RCP R0, R9 ;  /* 0x0000000900007308 */ /* 0x000e640000001000 */
[----:B-1----:R-:W-:-:S04]  /*9b30*/  FFMA R3, R9, R0, -1 ;  /* 0xbf80000009037423 */ /* 0x002fc80000000000 */
[----:B------:R-:W-:-:S04]  /*9b40*/  FADD.FTZ R3, -R3, -RZ ;  /* 0x800000ff03037221 */ /* 0x000fc80000010100 */
[----:B------:R-:W-:-:S07]  /*9b50*/  FFMA R43, R0, R3, R0 ;  /* 0x00000003002b7223 */ /* 0x000fce0000000000 */
.L_x_252:
[----:B------:R-:W-:Y:S05]  /*9b60*/  BSYNC B1 ;  /* 0x0000000000017941 */ /* 0x000fea0003800000 */
.L_x_250:
        /* <DEDUP_REMOVED lines=10> */
.L_x_254:
[----:B------:R-:W1:Y:S02]  /*9c10*/  MUFU.RCP R3, R10 ;  /* 0x0000000a00037308 */ /* 0x000e640000001000 */
[----:B-1----:R-:W-:-:S04]  /*9c20*/  FFMA R0, R10, R3, -1 ;  /* 0xbf8000000a007423 */ /* 0x002fc80000000003 */
[----:B------:R-:W-:-:S04]  /*9c30*/  FADD.FTZ R0, -R0, -RZ ;  /* 0x800000ff00007221 */ /* 0x000fc80000010100 */
[----:B------:R-:W-:-:S07]  /*9c40*/  FFMA R8, R3, R0, R3 ;  /* 0x0000000003087223 */ /* 0x000fce0000000003 */
.L_x_255:
[----:B------:R-:W-:Y:S05]  /*9c50*/  BSYNC B1 ;  /* 0x0000000000017941 */ /* 0x000fea0003800000 */
.L_x_253:
        /* <DEDUP_REMOVED lines=10> */
.L_x_257:
[----:B------:R-:W1:Y:S02]  /*9d00*/  MUFU.RCP R0, R11 ;  /* 0x0000000b00007308 */ /* 0x000e640000001000 */
[----:B-1----:R-:W-:-:S04]  /*9d10*/  FFMA R3, R11, R0, -1 ;  /* 0xbf8000000b037423 */ /* 0x002fc80000000000 */
[----:B------:R-:W-:-:S04]  /*9d20*/  FADD.FTZ R3, -R3, -RZ ;  /* 0x800000ff03037221 */ /* 0x000fc80000010100 */
[----:B------:R-:W-:-:S07]  /*9d30*/  FFMA R9, R0, R3, R0 ;  /* 0x0000000300097223 */ /* 0x000fce0000000000 */
.L_x_258:
[----:B------:R-:W-:Y:S05]  /*9d40*/  BSYNC B1 ;  /* 0x0000000000017941 */ /* 0x000fea0003800000 */
.L_x_256:
        /* <DEDUP_REMOVED lines=10> */
.L_x_260:
[----:B------:R-:W1:Y:S02]  /*9df0*/  MUFU.RCP R3, R30 ;  /* 0x0000001e00037308 */ /* 0x000e640000001000 */
[----:B-1----:R-:W-:-:S04]  /*9e00*/  FFMA R0, R30, R3, -1 ;  /* 0xbf8000001e007423 */ /* 0x002fc80000000003 */
[----:B------:R-:W-:-:S04]  /*9e10*/  FADD.FTZ R0, -R0, -RZ ;  /* 0x800000ff00007221 */ /* 0x000fc80000010100 */
[----:B------:R-:W-:-:S07]  /*9e20*/  FFMA R10, R3, R0, R3 ;  /* 0x00000000030a7223 */ /* 0x000fce0000000003 */
.L_x_261:
[----:B------:R-:W-:Y:S05]  /*9e30*/  BSYNC B1 ;  /* 0x0000000000017941 */ /* 0x000fea0003800000 */
.L_x_259:
        /* <DEDUP_REMOVED lines=10> */
.L_x_263:
[----:B------:R-:W1:Y:S02]  /*9ee0*/  MUFU.RCP R11, R32 ;  /* 0x00000020000b7308 */ /* 0x000e640000001000 */
[----:B-1----:R-:W-:-:S04]  /*9ef0*/  FFMA R0, R32, R11, -1 ;  /* 0xbf80000020007423 */ /* 0x002fc8000000000b */
[----:B------:R-:W-:-:S04]  /*9f00*/  FADD.FTZ R0, -R0, -RZ ;  /* 0x800000ff00007221 */ /* 0x000fc80000010100 */
[----:B------:R-:W-:-:S07]  /*9f10*/  FFMA R11, R11, R0, R11 ;  /* 0x000000000b0b7223 */ /* 0x000fce000000000b */
.L_x_264:
[----:B------:R-:W-:Y:S05]  /*9f20*/  BSYNC B1 ;  /* 0x0000000000017941 */ /* 0x000fea0003800000 */
.L_x_262:
        /* <DEDUP_REMOVED lines=10> */
.L_x_266:
[----:B------:R-:W1:Y:S02]  /*9fd0*/  MUFU.RCP R3, R34 ;  /* 0x0000002200037308 */ /* 0x000e640000001000 */
[----:B-1----:R-:W-:-:S04]  /*9fe0*/  FFMA R0, R34, R3, -1 ;  /* 0xbf80000022007423 */ /* 0x002fc80000000003 */
[----:B------:R-:W-:-:S04]  /*9ff0*/  FADD.FTZ R0, -R0, -RZ ;  /* 0x800000ff00007221 */ /* 0x000fc80000010100 */
[----:B------:R-:W-:-:S07]  /*a000*/  FFMA R30, R3, R0, R3 ;  /* 0x00000000031e7223 */ /* 0x000fce0000000003 */
.L_x_267:
[----:B------:R-:W-:Y:S05]  /*a010*/  BSYNC B1 ;  /* 0x0000000000017941 */ /* 0x000fea0003800000 */
.L_x_265:
        /* <DEDUP_REMOVED lines=10> */
.L_x_269:
[----:B------:R-:W1:Y:S02]  /*a0c0*/  MUFU.RCP R0, R35 ;  /* 0x0000002300007308 */ /* 0x000e640000001000 */
[----:B-1----:R-:W-:-:S04]  /*a0d0*/  FFMA R3, R35, R0, -1 ;  /* 0xbf80000023037423 */ /* 0x002fc80000000000 */
[----:B------:R-:W-:-:S04]  /*a0e0*/  FADD.FTZ R3, -R3, -RZ ;  /* 0x800000ff03037221 */ /* 0x000fc80000010100 */
[----:B------:R-:W-:-:S07]  /*a0f0*/  FFMA R45, R0, R3, R0 ;  /* 0x00000003002d7223 */ /* 0x000fce0000000000 */
.L_x_270:
[----:B------:R-:W-:Y:S05]  /*a100*/  BSYNC B1 ;  /* 0x0000000000017941 */ /* 0x000fea0003800000 */
.L_x_268:
        /* <DEDUP_REMOVED lines=10> */
.L_x_272:
[----:B------:R-:W1:Y:S02]  /*a1b0*/  MUFU.RCP R3, R36 ;  /* 0x0000002400037308 */ /* 0x000e640000001000 */
[----:B-1----:R-:W-:-:S04]  /*a1c0*/  FFMA R0, R36, R3, -1 ;  /* 0xbf80000024007423 */ /* 0x002fc80000000003 */
[----:B------:R-:W-:-:S04]  /*a1d0*/  FADD.FTZ R0, -R0, -RZ ;  /* 0x800000ff00007221 */ /* 0x000fc80000010100 */
[----:B------:R-:W-:-:S07]  /*a1e0*/  FFMA R32, R3, R0, R3 ;  /* 0x0000000003207223 */ /* 0x000fce0000000003 */
.L_x_273:
[----:B------:R-:W-:Y:S05]  /*a1f0*/  BSYNC B1 ;  /* 0x0000000000017941 */ /* 0x000fea0003800000 */
.L_x_271:
        /* <DEDUP_REMOVED lines=10> */
.L_x_275:
[----:B------:R-:W1:Y:S02]  /*a2a0*/  MUFU.RCP R0, R37 ;  /* 0x0000002500007308 */ /* 0x000e640000001000 */
[----:B-1----:R-:W-:-:S04]  /*a2b0*/  FFMA R3, R37, R0, -1 ;  /* 0xbf80000025037423 */ /* 0x002fc80000000000 */
[----:B------:R-:W-:-:S04]  /*a2c0*/  FADD.FTZ R3, -R3, -RZ ;  /* 0x800000ff03037221 */ /* 0x000fc80000010100 */
[----:B------:R-:W-:-:S07]  /*a2d0*/  FFMA R35, R0, R3, R0 ;  /* 0x0000000300237223 */ /* 0x000fce0000000000 */
.L_x_276:
[----:B------:R-:W-:Y:S05]  /*a2e0*/  BSYNC B1 ;  /* 0x0000000000017941 */ /* 0x000fea0003800000 */
.L_x_274:
        /* <DEDUP_REMOVED lines=9> */
.L_x_278:
[----:B------:R-:W1:Y:S02]  /*a380*/  MUFU.RCP R3, R38 ;  /* 0x0000002600037308 */ /* 0x000e640000001000 */
[----:B-1----:R-:W-:-:S04]  /*a390*/  FFMA R0, R38, R3, -1 ;  /* 0xbf80000026007423 */ /* 0x002fc80000000003 */
[----:B------:R-:W-:-:S04]  /*a3a0*/  FADD.FTZ R0, -R0, -RZ ;  /* 0x800000ff00007221 */ /* 0x000fc80000010100 */
[----:B------:R-:W-:-:S07]  /*a3b0*/  FFMA R0, R3, R0, R3 ;  /* 0x0000000003007223 */ /* 0x000fce0000000003 */
.L_x_279:
[----:B------:R-:W-:Y:S05]  /*a3c0*/  BSYNC B1 ;  /* 0x0000000000017941 */ /* 0x000fea0003800000 */
.L_x_277:
        /* <DEDUP_REMOVED lines=46> */
.L_x_281:
[----:B------:R-:W-:Y:S05]  /*a6b0*/  BSYNC B0 ;  /* 0x0000000000007941 */ /* 0x000fea0003800000 */
.L_x_280:
        /* <DEDUP_REMOVED lines=8> */
.L_x_284:
[----:B------:R-:W-:-:S04]  /*a740*/  ULEA UR4, UR5, UR45, 0x3 ;  /* 0x0000002d05047291 */ /* 0x000fc8000f8e183f */
[----:B------:R-:W-:-:S04]  /*a750*/  UIADD3 UR4, UR4, 0x60, URZ ;  /* 0x0000006004047890 */ /* 0x000fc8000fffe03f */
[----:B------:R-:W-:-:S09]  /*a760*/  UPRMT UR4, UR50, 0x654, UR4 ;  /* 0x0000065432047896 */ /* 0x000fd20008000004 */
[----:B------:R-:W-:Y:S03]  /*a770*/  SYNCS.ARRIVE.TRANS64.RED.A1T0 RZ, [UR4], RZ ;  /* 0x000000ffffff79a7 */ /* 0x000fe60008100404 */
.L_x_283:
[----:B------:R-:W-:Y:S05]  /*a780*/  BSYNC B0 ;  /* 0x0000000000007941 */ /* 0x000fea0003800000 */
.L_x_282:
        /* <DEDUP_REMOVED lines=8> */
.L_x_287:
        /* <DEDUP_REMOVED lines=8> */
.L_x_624:
[----:B------:R-:W-:Y:S05]  /*a890*/  BSYNC B1 ;  /* 0x0000000000017941 */ /* 0x000fea0003800000 */
.L_x_288:
[----:B------:R-:W-:Y:S05]  /*a8a0*/  @P1 BRA `(.L_x_290) ;  /* 0x0000000000941947 */ /* 0x000fea0003800000 */
[----:B------:R-:W-:Y:S01]  /*a8b0*/  IMAD R14, R12, 0x2000, R33 ;  /* 0x000020000c0e7824 */ /* 0x000fe200078e0221 */
[----:B------:R-:W-:Y:S05]  /*a8c0*/  WARPSYNC.ALL ;  /* 0x0000000000007948 */ /* 0x000fea0003800000 */
[----:B------:R-:W-:Y:S01]  /*a8d0*/  LEA R37, R155, R14, 0x1 ;  /* 0x0000000e9b257211 */ /* 0x000fe200078e08ff */
[----:B------:R-:W1:Y:S05]  /*a8e0*/  LDSM.16.M88.4 R8, [R14] ;  /* 0x000000000e08783b */ /* 0x000e6a0000000200 */
[----:B------:R-:W2:Y:S01]  /*a8f0*/  LDSM.16.M88.4 R36, [R37] ;  /* 0x000000002524783b */ /* 0x000ea20000000200 */
[----:B-1----:R-:W-:-:S02]  /*a900*/  SHF.L.U32 R0, R8, 0x10, RZ ;  /* 0x0000001008007819 */ /* 0x002fc400000006ff */
[----:B------:R-:W-:Y:S02]  /*a910*/  SHF.L.U32 R30, R10, 0x10, RZ ;  /* 0x000000100a1e7819 */ /* 0x000fe400000006ff */
[----:B------:R-:W-:Y:S01]  /*a920*/  LOP3.LUT R8, R8, 0xffff0000, RZ, 0xc0, !PT ;  /* 0xffff000008087812 */ /* 0x000fe200078ec0ff */
[----:B--2---:R-:W-:Y:S01]  /*a930*/  IMAD.U32 R42, R37, 0x10000, RZ ;  /* 0x00010000252a7824 */ /* 0x004fe200078e00ff */
[----:B------:R-:W-:Y:S01]  /*a940*/  SHF.L.U32 R40, R36, 0x10, RZ ;  /* 0x0000001024287819 */ /* 0x000fe200000006ff */
[C---:B------:R-:W-:Y:S01]  /*a950*/  FMUL R13, R157.reuse, R0 ;  /* 0x000000009d0d7220 */ /* 0x040fe20000400000 */
[----:B------:R-:W-:Y:S01]  /*a960*/  SHF.L.U32 R46, R38, 0x10, RZ ;  /* 0x00000010262e7819 */ /* 0x000fe200000006ff */
        /* <DEDUP_REMOVED lines=25> */
.L_x_290:
[----:B------:R-:W-:Y:S02]  /*ab00*/  LOP3.LUT R28, R28, R35, RZ, 0x3c, !PT ;  /* 0x000000231c1c7212 */ /* 0x000fe400078e3cff */
[----:B------:R-:W-:-:S07]  /*ab10*/  SEL R12, R5, RZ, P3 ;  /* 0x000000ff050c7207 */ /* 0x000fce0001800000 */
.L_x_286:
[----:B------:R-:W-:Y:S05]  /*ab20*/  BSYNC B0 ;  /* 0x0000000000007941 */ /* 0x000fea0003800000 */
.L_x_285:
[----:B------:R-:W-:Y:S01]  /*ab30*/  MOV R54, 0x3bbb989d ;  /* 0x3bbb989d00367802 */ /* 0x000fe20000000f00 */
[C---:B------:R-:W-:Y:S01]  /*ab40*/  FFMA R89, R156.reuse, R89, R14 ;  /* 0x000000599c597223 */ /* 0x040fe2000000000e */
[----:B------:R-:W-:Y:S01]  /*ab50*/  MOV R56, 0x437c0000 ;  /* 0x437c000000387802 */ /* 0x000fe20000000f00 */
[C---:B------:R-:W-:Y:S01]  /*ab60*/  FFMA R90, R156.reuse, R90, R15 ;  /* 0x0000005a9c5a7223 */ /* 0x040fe2000000000f */
[C---:B------:R-:W-:Y:S01]  /*ab70*/  FFMA R91, R156.reuse, R91, R21 ;  /* 0x0000005b9c5b7223 */ /* 0x040fe20000000015 */
[----:B------:R-:W-:Y:S01]  /*ab80*/  FFMA.SAT R4, -R89, R54, 0.5 ;  /* 0x3f00000059047423 */ /* 0x000fe20000002136 */
[----:B------:R-:W-:Y:S01]  /*ab90*/  FFMA R88, R156, R88, R13 ;  /* 0x000000589c587223 */ /* 0x000fe2000000000d */
[----:B------:R-:W-:Y:S01]  /*aba0*/  FFMA.SAT R5, -R90, R54, 0.5 ;  /* 0x3f0000005a057423 */ /* 0x000fe20000002136 */
[----:B------:R-:W-:Y:S01]  /*abb0*/  FFMA R93, R156, R93, R159 ;  /* 0x0000005d9c5d7223 */ /* 0x000fe2000000009f */
[----:B------:R-:W-:Y:S01]  /*abc0*/  FFMA.RM R4, R4, R56, 12582913 ;  /* 0x4b40000104047423 */ /* 0x000fe20000004038 */
[----:B------:R-:W-:Y:S01]  /*abd0*/  FFMA.SAT R10, -R91, R54, 0.5 ;  /* 0x3f0000005b0a7423 */ /* 0x000fe20000002136 */
[----:B------:R-:W-:Y:S01]  /*abe0*/  FFMA.RM R9, R5, R56, 12582913 ;  /* 0x4b40000105097423 */ /* 0x000fe20000004038 */
[----:B-1----:R-:W-:Y:S01]  /*abf0*/  FFMA.SAT R0, -R88, R54, 0.5 ;  /* 0x3f00000058007423 */ /* 0x002fe20000002136 */
[----:B------:R-:W-:Y:S01]  /*ac00*/  FADD R8, R4, -12583039 ;  /* 0xcb40007f04087421 */ /* 0x000fe20000000000 */
[----:B------:R-:W-:Y:S01]  /*ac10*/  FFMA R92, R156, R92, R23 ;  /* 0x0000005c9c5c7223 */ /* 0x000fe20000000017 */
[----:B------:R-:W-:Y:S01]  /*ac20*/  FFMA.SAT R36, -R93, R54, 0.5 ;  /* 0x3f0000005d247423 */ /* 0x000fe20000002136 */
[----:B------:R-:W-:Y:S01]  /*ac30*/  FADD R5, R9, -12583039 ;  /* 0xcb40007f09057421 */ /* 0x000fe20000000000 */
[C---:B------:R-:W-:Y:S01]  /*ac40*/  FFMA R8, -R89.reuse, 1.4426950216293334961, -R8 ;  /* 0x3fb8aa3b59087823 */ /* 0x040fe20000000908 */
[----:B------:R-:W-:Y:S01]  /*ac50*/  FFMA.RM R30, R10, R56, 12582913 ;  /* 0x4b4000010a1e7423 */ /* 0x000fe20000004038 */
[----:B------:R-:W-:Y:S01]  /*ac60*/  FFMA R94, R156, R94, R25 ;  /* 0x0000005e9c5e7223 */ /* 0x000fe20000000019 */
[----:B------:R-:W-:Y:S01]  /*ac70*/  FFMA.RM R0, R0, R56, 12582913 ;  /* 0x4b40000100007423 */ /* 0x000fe20000004038 */
[----:B------:R-:W-:Y:S01]  /*ac80*/  FFMA R8, -R89, 1.925963033500011079e-08, R8 ;  /* 0x32a5706059087823 */ /* 0x000fe20000000108 */
[----:B------:R-:W-:Y:S01]  /*ac90*/  FFMA.SAT R32, -R92, R54, 0.5 ;  /* 0x3f0000005c207423 */ /* 0x000fe20000002136 */
[----:B------:R-:W-:Y:S01]  /*aca0*/  FFMA.RM R36, R36, R56, 12582913 ;  /* 0x4b40000124247423 */ /* 0x000fe20000004038 */
[----:B------:R-:W-:Y:S01]  /*acb0*/  FFMA R11, -R90, 1.4426950216293334961, -R5 ;  /* 0x3fb8aa3b5a0b7823 */ /* 0x000fe20000000905 */
[----:B------:R-:W-:Y:S01]  /*acc0*/  FADD R10, R30, -12583039 ;  /* 0xcb40007f1e0a7421 */ /* 0x000fe20000000000 */
[----:B------:R-:W-:Y:S01]  /*acd0*/  FFMA.SAT R38, -R94, R54, 0.5 ;  /* 0x3f0000005e267423 */ /* 0x000fe20000002136 */
[----:B------:R-:W-:Y:S01]  /*ace0*/  FADD R3, R0, -12583039 ;  /* 0xcb40007f00037421 */ /* 0x000fe20000000000 */
[----:B------:R1:W2:Y:S01]  /*acf0*/  MUFU.EX2 R5, R8 ;  /* 0x0000000800057308 */ /* 0x0002a20000000800 */
[-C--:B------:R-:W-:Y:S01]  /*ad00*/  FFMA.RM R34, R32, R56.reuse, 12582913 ;  /* 0x4b40000120227423 */ /* 0x080fe20000004038 */
[----:B------:R-:W-:Y:S01]  /*ad10*/  FFMA R11, -R90, 1.925963033500011079e-08, R11 ;  /* 0x32a570605a0b7823 */ /* 0x000fe2000000010b */
[C---:B------:R-:W-:Y:S01]  /*ad20*/  FFMA R32, -R91.reuse, 1.4426950216293334961, -R10 ;  /* 0x3fb8aa3b5b207823 */ /* 0x040fe2000000090a */
[----:B------:R-:W-:Y:S01]  /*ad30*/  FFMA R95, R156, R95, R161 ;  /* 0x0000005f9c5f7223 */ /* 0x000fe200000000a1 */
[----:B------:R-:W-:Y:S01]  /*ad40*/  FFMA.RM R38, R38, R56, 12582913 ;  /* 0x4b40000126267423 */ /* 0x000fe20000004038 */
[----:B------:R-:W-:Y:S01]  /*ad50*/  FFMA R3, -R88, 1.4426950216293334961, -R3 ;  /* 0x3fb8aa3b58037823 */ /* 0x000fe20000000903 */
[----:B------:R-:W-:Y:S01]  /*ad60*/  FADD R35, R34, -12583039 ;  /* 0xcb40007f22237421 */ /* 0x000fe20000000000 */
[----:B------:R3:W-:Y:S01]  /*ad70*/  MUFU.EX2 R10, R11 ;  /* 0x0000000b000a7308 */ /* 0x0007e20000000800 */
[----:B-1----:R-:W-:Y:S01]  /*ad80*/  FADD R8, R36, -12583039 ;  /* 0xcb40007f24087421 */ /* 0x002fe20000000000 */
[----:B------:R-:W-:Y:S01]  /*ad90*/  FFMA R32, -R91, 1.925963033500011079e-08, R32 ;  /* 0x32a570605b207823 */ /* 0x000fe20000000120 */
[----:B------:R-:W-:Y:S01]  /*ada0*/  FFMA R97, R156, R97, R165 ;  /* 0x000000619c617223 */ /* 0x000fe200000000a5 */
[----:B------:R-:W-:Y:S01]  /*adb0*/  FFMA.SAT R39, -R95, R54, 0.5 ;  /* 0x3f0000005f277423 */ /* 0x000fe20000002136 */
[C---:B------:R-:W-:Y:S01]  /*adc0*/  FFMA R8, -R93.reuse, 1.4426950216293334961, -R8 ;  /* 0x3fb8aa3b5d087823 */ /* 0x040fe20000000908 */
[----:B------:R-:W-:Y:S01]  /*add0*/  FFMA R3, -R88, 1.925963033500011079e-08, R3 ;  /* 0x32a5706058037823 */ /* 0x000fe20000000103 */
[----:B------:R-:W-:Y:S01]  /*ade0*/  FFMA R37, -R92, 1.4426950216293334961, -R35 ;  /* 0x3fb8aa3b5c257823 */ /* 0x000fe20000000923 */
[----:B------:R-:W-:Y:S01]  /*adf0*/  FFMA R96, R156, R96, R163 ;  /* 0x000000609c607223 */ /* 0x000fe200000000a3 */
[----:B---3--:R-:W-:Y:S01]  /*ae00*/  FADD R11, R38, -12583039 ;  /* 0xcb40007f260b7421 */ /* 0x008fe20000000000 */
[----:B------:R-:W-:Y:S01]  /*ae10*/  FFMA R8, -R93, 1.925963033500011079e-08, R8 ;  /* 0x32a570605d087823 */ /* 0x000fe20000000108 */
[----:B------:R1:W-:Y:S01]  /*ae20*/  MUFU.EX2 R35, R32 ;  /* 0x0000002000237308 */ /* 0x0003e20000000800 */
[----:B------:R-:W-:Y:S01]  /*ae30*/  FFMA.SAT R43, -R97, R54, 0.5 ;  /* 0x3f000000612b7423 */ /* 0x000fe20000002136 */
[----:B------:R-:W-:Y:S01]  /*ae40*/  FFMA R98, R156, R98, R27 ;  /* 0x000000629c627223 */ /* 0x000fe2000000001b */
[-C--:B------:R-:W-:Y:S01]  /*ae50*/  FFMA.SAT R41, -R96, R54.reuse, 0.5 ;  /* 0x3f00000060297423 */ /* 0x080fe20000002136 */
[C---:B------:R-:W-:Y:S01]  /*ae60*/  FFMA R99, R156.reuse, R99, R167 ;  /* 0x000000639c637223 */ /* 0x040fe200000000a7 */
[----:B------:R-:W-:Y:S01]  /*ae70*/  FFMA R101, R156, R101, R169 ;  /* 0x000000659c657223 */ /* 0x000fe200000000a9 */
[----:B------:R-:W-:Y:S01]  /*ae80*/  FFMA.SAT R45, -R98, R54, 0.5 ;  /* 0x3f000000622d7423 */ /* 0x000fe20000002136 */
[-C--:B------:R-:W-:Y:S01]  /*ae90*/  FFMA.RM R42, R41, R56.reuse, 12582913 ;  /* 0x4b400001292a7423 */ /* 0x080fe20000004038 */
[----:B------:R-:W3:Y:S01]  /*aea0*/  MUFU.EX2 R3, R3 ;  /* 0x0000000300037308 */ /* 0x000ee20000000800 */
[-C--:B-1----:R-:W-:Y:S01]  /*aeb0*/  FFMA.RM R32, R39, R56.reuse, 12582913 ;  /* 0x4b40000127207423 */ /* 0x082fe20000004038 */
[----:B------:R-:W-:Y:S01]  /*aec0*/  FFMA R39, -R94, 1.4426950216293334961, -R11 ;  /* 0x3fb8aa3b5e277823 */ /* 0x000fe2000000090b */
[----:B------:R-:W-:Y:S01]  /*aed0*/  FFMA.RM R46, R45, R56, 12582913 ;  /* 0x4b4000012d2e7423 */ /* 0x000fe20000004038 */
[----:B------:R-:W-:Y:S01]  /*aee0*/  FADD R41, R42, -12583039 ;  /* 0xcb40007f2a297421 */ /* 0x000fe20000000000 */
[----:B------:R-:W-:Y:S01]  /*aef0*/  FADD R40, R32, -12583039 ;  /* 0xcb40007f20287421 */ /* 0x000fe20000000000 */
[C---:B------:R-:W-:Y:S01]  /*af00*/  FFMA R100, R156.reuse, R100, R29 ;  /* 0x000000649c647223 */ /* 0x040fe2000000001d */
[----:B------:R-:W-:Y:S01]  /*af10*/  FFMA R102, R156, R102, R31 ;  /* 0x000000669c667223 */ /* 0x000fe2000000001f */
[----:B------:R1:W-:Y:S01]  /*af20*/  MUFU.EX2 R11, R8 ;  /* 0x00000008000b7308 */ /* 0x0003e20000000800 */
[----:B------:R-:W-:Y:S01]  /*af30*/  FFMA R40, -R95, 1.4426950216293334961, -R40 ;  /* 0x3fb8aa3b5f287823 */ /* 0x000fe20000000928 */
[-C--:B------:R-:W-:Y:S01]  /*af40*/  FFMA.SAT R47, -R99, R54.reuse, 0.5 ;  /* 0x3f000000632f7423 */ /* 0x080fe20000002136 */
[----:B------:R-:W-:Y:S01]  /*af50*/  FADD R45, R46, -12583039 ;  /* 0xcb40007f2e2d7421 */ /* 0x000fe20000000000 */
[-C--:B------:R-:W-:Y:S01]  /*af60*/  FFMA.SAT R51, -R101, R54.reuse, 0.5 ;  /* 0x3f00000065337423 */ /* 0x080fe20000002136 */
[----:B------:R-:W-:Y:S01]  /*af70*/  FFMA R40, -R95, 1.925963033500011079e-08, R40 ;  /* 0x32a570605f287823 */ /* 0x000fe20000000128 */
[----:B------:R-:W-:Y:S01]  /*af80*/  FFMA R103, R156, R103, R171 ;  /* 0x000000679c677223 */ /* 0x000fe200000000ab */
[----:B------:R-:W-:Y:S01]  /*af90*/  SHF.L.U32 R0, R0, 0x17, RZ ;  /* 0x0000001700007819 */ /* 0x000fe200000006ff */
[----:B------:R-:W-:Y:S01]  /*afa0*/  FFMA.SAT R49, -R100, R54, 0.5 ;  /* 0x3f00000064317423 */ /* 0x000fe20000002136 */
[----:B-1----:R-:W-:Y:S01]  /*afb0*/  FFMA.RM R8, R43, R56, 12582913 ;  /* 0x4b4000012b087423 */ /* 0x002fe20000004038 */
[----:B------:R-:W-:Y:S01]  /*afc0*/  FFMA R43, -R96, 1.4426950216293334961, -R41 ;  /* 0x3fb8aa3b602b7823 */ /* 0x000fe20000000929 */
[----:B------:R-:W-:Y:S01]  /*afd0*/  FFMA.SAT R53, -R102, R54, 0.5 ;  /* 0x3f00000066357423 */ /* 0x000fe20000002136 */
[----:B------:R1:W-:Y:S01]  /*afe0*/  MUFU.EX2 R41, R40 ;  /* 0x0000002800297308 */ /* 0x0003e20000000800 */
[----:B------:R-:W-:Y:S01]  /*aff0*/  FADD R44, R8, -12583039 ;  /* 0xcb40007f082c7421 */ /* 0x000fe20000000000 */
[----:B------:R-:W-:Y:S01]  /*b000*/  FFMA.RM R52, R51, R56, 12582913 ;  /* 0x4b40000133347423 */ /* 0x000fe20000004038 */
[----:B------:R-:W-:Y:S01]  /*b010*/  FFMA.SAT R54, -R103, R54, 0.5 ;  /* 0x3f00000067367423 */ /* 0x000fe20000002136 */
[----:B------:R-:W-:Y:S01]  /*b020*/  SHF.L.U32 R4, R4, 0x17, RZ ;  /* 0x0000001704047819 */ /* 0x000fe200000006ff */
[----:B------:R-:W-:Y:S01]  /*b030*/  FFMA R44, -R97, 1.4426950216293334961, -R44 ;  /* 0x3fb8aa3b612c7823 */ /* 0x000fe2000000092c */
[-C--:B------:R-:W-:Y:S01]  /*b040*/  FFMA.RM R50, R49, R56.reuse, 12582913 ;  /* 0x4b40000131327423 */ /* 0x080fe20000004038 */
[-C--:B------:R-:W-:Y:S01]  /*b050*/  FFMA.RM R53, R53, R56.reuse, 12582913 ;  /* 0x4b40000135357423 */ /* 0x080fe20000004038 */
[-C--:B------:R-:W-:Y:S01]  /*b060*/  FFMA.RM R54, R54, R56.reuse, 12582913 ;  /* 0x4b40000136367423 */ /* 0x080fe20000004038 */
[----:B------:R-:W-:Y:S01]  /*b070*/  FFMA R44, -R97, 1.925963033500011079e-08, R44 ;  /* 0x32a57060612c7823 */ /* 0x000fe2000000012c */
[----:B-1----:R-:W-:Y:S01]  /*b080*/  FFMA.RM R40, R47, R56, 12582913 ;  /* 0x4b4000012f287423 */ /* 0x002fe20000004038 */
[----:B------:R-:W-:Y:S01]  /*b090*/  FFMA R47, -R98, 1.4426950216293334961, -R45 ;  /* 0x3fb8aa3b622f7823 */ /* 0x000fe2000000092d */
[----:B--2---:R-:W-:Y:S01]  /*b0a0*/  FFMA R55, R4, R5, 1 ;  /* 0x3f80000004377423 */ /* 0x004fe20000000005 */
[----:B------:R3:W1:Y:S01]  /*b0b0*/  MUFU.EX2 R45, R44 ;  /* 0x0000002c002d7308 */ /* 0x0006620000000800 */
[----:B------:R-:W-:Y:S01]  /*b0c0*/  FADD R49, R50, -12583039 ;  /* 0xcb40007f32317421 */ /* 0x000fe20000000000 */
[----:B------:R-:W-:Y:S01]  /*b0d0*/  FADD R4, R54, -12583039 ;  /* 0xcb40007f36047421 */ /* 0x000fe20000000000 */
[----:B------:R-:W-:Y:S01]  /*b0e0*/  FFMA R37, -R92, 1.925963033500011079e-08, R37 ;  /* 0x32a570605c257823 */ /* 0x000fe20000000125 */
[----:B------:R-:W-:Y:S01]  /*b0f0*/  FADD R48, R40, -12583039 ;  /* 0xcb40007f28307421 */ /* 0x000fe20000000000 */
[----:B------:R-:W-:Y:S01]  /*b100*/  FFMA R51, -R100, 1.4426950216293334961, -R49 ;  /* 0x3fb8aa3b64337823 */ /* 0x000fe20000000931 */
[----:B------:R-:W-:Y:S01]  /*b110*/  FFMA R4, -R103, 1.4426950216293334961, -R4 ;  /* 0x3fb8aa3b67047823 */ /* 0x000fe20000000904 */
[----:B------:R-:W-:Y:S01]  /*b120*/  FFMA R39, -R94, 1.925963033500011079e-08, R39 ;  /* 0x32a570605e277823 */ /* 0x000fe20000000127 */
[----:B------:R-:W-:Y:S01]  /*b130*/  FFMA R48, -R99, 1.4426950216293334961, -R48 ;  /* 0x3fb8aa3b63307823 */ /* 0x000fe20000000930 */
[----:B---3--:R-:W-:Y:S01]  /*b140*/  FFMA R44, R0, R3, 1 ;  /* 0x3f800000002c7423 */ /* 0x008fe20000000003 */
[----:B------:R-:W-:Y:S01]  /*b150*/  FADD R0, R52, -12583039 ;  /* 0xcb40007f34007421 */ /* 0x000fe20000000000 */
[----:B------:R-:W-:Y:S01]  /*b160*/  FADD R3, R53, -12583039 ;  /* 0xcb40007f35037421 */ /* 0x000fe20000000000 */
[----:B------:R-:W2:Y:S01]  /*b170*/  MUFU.EX2 R37, R37 ;  /* 0x0000002500257308 */ /* 0x000ea20000000800 */
[----:B------:R-:W-:Y:S01]  /*b180*/  FFMA R43, -R96, 1.925963033500011079e-08, R43 ;  /* 0x32a57060602b7823 */ /* 0x000fe2000000012b */
[C---:B------:R-:W-:Y:S01]  /*b190*/  FFMA R0, -R101.reuse, 1.4426950216293334961, -R0 ;  /* 0x3fb8aa3b65007823 */ /* 0x040fe20000000900 */
[----:B------:R-:W-:Y:S01]  /*b1a0*/  FFMA R5, -R102, 1.4426950216293334961, -R3 ;  /* 0x3fb8aa3b66057823 */ /* 0x000fe20000000903 */
[----:B------:R-:W-:Y:S01]  /*b1b0*/  FFMA R47, -R98, 1.925963033500011079e-08, R47 ;  /* 0x32a57060622f7823 */ /* 0x000fe2000000012f */
[----:B------:R-:W-:Y:S01]  /*b1c0*/  FFMA R51, -R100, 1.925963033500011079e-08, R51 ;  /* 0x32a5706064337823 */ /* 0x000fe20000000133 */
[----:B------:R-:W-:Y:S01]  /*b1d0*/  FFMA R0, -R101, 1.925963033500011079e-08, R0 ;  /* 0x32a5706065007823 */ /* 0x000fe20000000100 */
[----:B------:R-:W-:Y:S01]  /*b1e0*/  FFMA R5, -R102, 1.925963033500011079e-08, R5 ;  /* 0x32a5706066057823 */ /* 0x000fe20000000105 */
[----:B------:R-:W-:Y:S01]  /*b1f0*/  FFMA R4, -R103, 1.925963033500011079e-08, R4 ;  /* 0x32a5706067047823 */ /* 0x000fe20000000104 */
[----:B------:R-:W-:Y:S01]  /*b200*/  FFMA R48, -R99, 1.925963033500011079e-08, R48 ;  /* 0x32a5706063307823 */ /* 0x000fe20000000130 */
[----:B------:R3:W-:Y:S01]  /*b210*/  MUFU.EX2 R3, R0 ;  /* 0x0000000000037308 */ /* 0x0007e20000000800 */
[----:B------:R-:W-:Y:S01]  /*b220*/  SHF.L.U32 R30, R30, 0x17, RZ ;  /* 0x000000171e1e7819 */ /* 0x000fe200000006ff */
[----:B------:R-:W-:Y:S01]  /*b230*/  IMAD.SHL.U32 R8, R8, 0x800000, RZ ;  /* 0x0080000008087824 */ /* 0x000fe200078e00ff */
[----:B------:R-:W-:Y:S01]  /*b240*/  SHF.L.U32 R34, R34, 0x17, RZ ;  /* 0x0000001722227819 */ /* 0x000fe200000006ff */
[----:B------:R-:W-:Y:S01]  /*b250*/  IMAD.SHL.U32 R9, R9, 0x800000, RZ ;  /* 0x0080000009097824 */ /* 0x000fe200078e00ff */
[----:B------:R-:W-:Y:S01]  /*b260*/  SHF.L.U32 R32, R32, 0x17, RZ ;  /* 0x0000001720207819 */ /* 0x000fe200000006ff */
[----:B------:R-:W-:Y:S01]  /*b270*/  FFMA R57, R30, R35, 1 ;  /* 0x3f8000001e397423 */ /* 0x000fe20000000023 */
[----:B-1----:R-:W-:Y:S01]  /*b280*/  FFMA R45, R8, R45, 1 ;  /* 0x3f800000082d7423 */ /* 0x002fe2000000002d */
[----:B------:R-:W1:Y:S01]  /*b290*/  MUFU.EX2 R39, R39 ;  /* 0x0000002700277308 */ /* 0x000e620000000800 */
[----:B---3--:R-:W-:Y:S01]  /*b2a0*/  IADD3 R0, R44, 0x1800000, RZ ;  /* 0x018000002c007810 */ /* 0x008fe20007ffe0ff */
[----:B--2---:R-:W-:Y:S01]  /*b2b0*/  FFMA R56, R34, R37, 1 ;  /* 0x3f80000022387423 */ /* 0x004fe20000000025 */
[----:B------:R-:W-:Y:S01]  /*b2c0*/  FFMA R41, R32, R41, 1 ;  /* 0x3f80000020297423 */ /* 0x000fe20000000029 */
[----:B------:R-:W-:Y:S01]  /*b2d0*/  SHF.L.U32 R36, R36, 0x17, RZ ;  /* 0x0000001724247819 */ /* 0x000fe200000006ff */
[----:B------:R-:W-:Y:S01]  /*b2e0*/  BSSY B1, `(.L_x_291) ;  /* 0x0000025000017945 */ /* 0x000fe20003800000 */
[----:B------:R-:W-:-:S02]  /*b2f0*/  LOP3.LUT R0, R0, 0x7f800000, RZ, 0xc0, !PT ;  /* 0x7f80000000007812 */ /* 0x000fc400078ec0ff */
[----:B------:R-:W2:Y:S01]  /*b300*/  MUFU.EX2 R43, R43 ;  /* 0x0000002b002b7308 */ /* 0x000ea20000000800 */
[----:B------:R-:W-:Y:S01]  /*b310*/  SHF.L.U32 R38, R38, 0x17, RZ ;  /* 0x0000001726267819 */ /* 0x000fe200000006ff */
[----:B------:R-:W-:Y:S01]  /*b320*/  FFMA R59, R36, R11, 1 ;  /* 0x3f800000243b7423 */ /* 0x000fe2000000000b */
[----:B------:R-:W-:Y:S02]  /*b330*/  ISETP.GT.U32.AND P2, PT, R0, 0x1ffffff, PT ;  /* 0x01ffffff0000780c */ /* 0x000fe40003f44070 */
[----:B------:R-:W-:Y:S02]  /*b340*/  SHF.L.U32 R42, R42, 0x17, RZ ;  /* 0x000000172a2a7819 */ /* 0x000fe400000006ff */
[----:B------:R-:W-:Y:S01]  /*b350*/  SHF.L.U32 R34, R46, 0x17, RZ ;  /* 0x000000172e227819 */ /* 0x000fe200000006ff */
[----:B------:R-:W3:Y:S01]  /*b360*/  MUFU.EX2 R47, R47 ;  /* 0x0000002f002f7308 */ /* 0x000ee20000000800 */
[----:B------:R-:W-:Y:S01]  /*b370*/  SHF.L.U32 R40, R40, 0x17, RZ ;  /* 0x0000001728287819 */ /* 0x000fe200000006ff */
[----:B-1----:R-:W-:Y:S01]  /*b380*/  FFMA R58, R38, R39, 1 ;  /* 0x3f800000263a7423 */ /* 0x002fe20000000027 */
[----:B------:R-:W-:-:S02]  /*b390*/  SHF.L.U32 R32, R50, 0x17, RZ ;  /* 0x0000001732207819 */ /* 0x000fc400000006ff */
[----:B------:R-:W-:Y:S02]  /*b3a0*/  SHF.L.U32 R30, R52, 0x17, RZ ;  /* 0x00000017341e7819 */ /* 0x000fe400000006ff */
[----:B------:R-:W-:Y:S01]  /*b3b0*/  SHF.L.U32 R8, R53, 0x17, RZ ;  /* 0x0000001735087819 */ /* 0x000fe200000006ff */
[----:B------:R1:W4:Y:S01]  /*b3c0*/  MUFU.EX2 R49, R48 ;  /* 0x0000003000317308 */ /* 0x0003220000000800 */
[----:B--2---:R-:W-:Y:S01]  /*b3d0*/  FFMA R42, R42, R43, 1 ;  /* 0x3f8000002a2a7423 */ /* 0x004fe2000000002b */
[----:B------:R-:W-:-:S06]  /*b3e0*/  FFMA R30, R30, R3, 1 ;  /* 0x3f8000001e1e7423 */ /* 0x000fcc0000000003 */
[----:B------:R-:W2:Y:S01]  /*b3f0*/  MUFU.EX2 R51, R51 ;  /* 0x0000003300337308 */ /* 0x000ea20000000800 */
[----:B-1----:R-:W-:Y:S01]  /*b400*/  FFMA R48, R9, R10, 1 ;  /* 0x3f80000009307423 */ /* 0x002fe2000000000a */
[----:B------:R-:W-:Y:S02]  /*b410*/  IMAD.SHL.U32 R9, R54, 0x800000, RZ ;  /* 0x0080000036097824 */ /* 0x000fe400078e00ff */
[----:B---3--:R-:W-:-:S04]  /*b420*/  FFMA R34, R34, R47, 1 ;  /* 0x3f80000022227423 */ /* 0x008fc8000000002f */
[----:B------:R-:W1:Y:S01]  /*b430*/  MUFU.EX2 R5, R5 ;  /* 0x0000000500057308 */ /* 0x000e620000000800 */
[----:B----4-:R-:W-:-:S07]  /*b440*/  FFMA R49, R40, R49, 1 ;  /* 0x3f80000028317423 */ /* 0x010fce0000000031 */
        /* <DEDUP_REMOVED lines=10> */
.L_x_292:
[----:B------:R-:W1:Y:S02]  /*b4f0*/  MUFU.RCP R11, R44 ;  /* 0x0000002c000b7308 */ /* 0x000e640000001000 */
[----:B-1----:R-:W-:-:S04]  /*b500*/  FFMA R0, R44, R11, -1 ;  /* 0xbf8000002c007423 */ /* 0x002fc8000000000b */
[----:B------:R-:W-:-:S04]  /*b510*/  FADD.FTZ R0, -R0, -RZ ;  /* 0x800000ff00007221 */ /* 0x000fc80000010100 */
[----:B------:R-:W-:-:S07]  /*b520*/  FFMA R11, R11, R0, R11 ;  /* 0x000000000b0b7223 */ /* 0x000fce000000000b */
.L_x_293:
[----:B------:R-:W-:Y:S05]  /*b530*/  BSYNC B1 ;  /* 0x0000000000017941 */ /* 0x000fea0003800000 */
.L_x_291:
        /* <DEDUP_REMOVED lines=10> */
.L_x_295:
[----:B------:R-:W1:Y:S02]  /*b5e0*/  MUFU.RCP R10, R55 ;  /* 0x00000037000a7308 */ /* 0x000e640000001000 */
[----:B-1----:R-:W-:-:S04]  /*b5f0*/  FFMA R0, R55, R10, -1 ;  /* 0xbf80000037007423 */ /* 0x002fc8000000000a */
[----:B------:R-:W-:-:S04]  /*b600*/  FADD.FTZ R3, -R0, -RZ ;  /* 0x800000ff00037221 */ /* 0x000fc80000010100 */
[----:B------:R-:W-:-:S07]  /*b610*/  FFMA R10, R10, R3, R10 ;  /* 0x000000030a0a7223 */ /* 0x000fce000000000a */
.L_x_296:
[----:B------:R-:W-:Y:S05]  /*b620*/  BSYNC B1 ;  /* 0x0000000000017941 */ /* 0x000fea0003800000 */
.L_x_294:
        /* <DEDUP_REMOVED lines=10> */
.L_x_298:
[----:B------:R-:W1:Y:S02]  /*b6d0*/  MUFU.RCP R35, R48 ;  /* 0x0000003000237308 */ /* 0x000e640000001000 */
[----:B-1----:R-:W-:-:S04]  /*b6e0*/  FFMA R0, R48, R35, -1 ;  /* 0xbf80000030007423 */ /* 0x002fc80000000023 */
[----:B------:R-:W-:-:S04]  /*b6f0*/  FADD.FTZ R0, -R0, -RZ ;  /* 0x800000ff00007221 */ /* 0x000fc80000010100 */
[----:B------:R-:W-:-:S07]  /*b700*/  FFMA R35, R35, R0, R35 ;  /* 0x0000000023237223 */ /* 0x000fce0000000023 */
.L_x_299:
[----:B------:R-:W-:Y:S05]  /*b710*/  BSYNC B1 ;  /* 0x0000000000017941 */ /* 0x000fea0003800000 */
.L_x_297:
        /* <DEDUP_REMOVED lines=10> */
.L_x_301:
[----:B------:R-:W1:Y:S02]  /*b7c0*/  MUFU.RCP R36, R57 ;  /* 0x0000003900247308 */ /* 0x000e640000001000 */
[----:B-1----:R-:W-:-:S04]  /*b7d0*/  FFMA R0, R57, R36, -1 ;  /* 0xbf80000039007423 */ /* 0x002fc80000000024 */
[----:B------:R-:W-:-:S04]  /*b7e0*/  FADD.FTZ R3, -R0, -RZ ;  /* 0x800000ff00037221 */ /* 0x000fc80000010100 */
[----:B------:R-:W-:-:S07]  /*b7f0*/  FFMA R36, R36, R3, R36 ;  /* 0x0000000324247223 */ /* 0x000fce0000000024 */
.L_x_302:
[----:B------:R-:W-:Y:S05]  /*b800*/  BSYNC B1 ;  /* 0x0000000000017941 */ /* 0x000fea0003800000 */
.L_x_300:
        /* <DEDUP_REMOVED lines=10> */
.L_x_304:
[----:B------:R-:W1:Y:S02]  /*b8b0*/  MUFU.RCP R37, R56 ;  /* 0x0000003800257308 */ /* 0x000e640000001000 */
[----:B-1----:R-:W-:-:S04]  /*b8c0*/  FFMA R0, R56, R37, -1 ;  /* 0xbf80000038007423 */ /* 0x002fc80000000025 */
[----:B------:R-:W-:-:S04]  /*b8d0*/  FADD.FTZ R0, -R0, -RZ ;  /* 0x800000ff00007221 */ /* 0x000fc80000010100 */
[----:B------:R-:W-:-:S07]  /*b8e0*/  FFMA R37, R37, R0, R37 ;  /* 0x0000000025257223 */ /* 0x000fce0000000025 */
.L_x_305:
[----:B------:R-:W-:Y:S05]  /*b8f0*/  BSYNC B1 ;  /* 0x0000000000017941 */ /* 0x000fea0003800000 */
.L_x_303:
        /* <DEDUP_REMOVED lines=10> */
.L_x_307:
[----:B------:R-:W1:Y:S02]  /*b9a0*/  MUFU.RCP R38, R59 ;  /* 0x0000003b00267308 */ /* 0x000e640000001000 */
[----:B-1----:R-:W-:-:S04]  /*b9b0*/  FFMA R0, R59, R38, -1 ;  /* 0xbf8000003b007423 */ /* 0x002fc80000000026 */
[----:B------:R-:W-:-:S04]  /*b9c0*/  FADD.FTZ R3, -R0, -RZ ;  /* 0x800000ff00037221 */ /* 0x000fc80000010100 */
[----:B------:R-:W-:-:S07]  /*b9d0*/  FFMA R38, R38, R3, R38 ;  /* 0x0000000326267223 */ /* 0x000fce0000000026 */
.L_x_308:
[----:B------:R-:W-:Y:S05]  /*b9e0*/  BSYNC B1 ;  /* 0x0000000000017941 */ /* 0x000fea0003800000 */
.L_x_306:
        /* <DEDUP_REMOVED lines=10> */
.L_x_310:
[----:B------:R-:W1:Y:S02]  /*ba90*/  MUFU.RCP R39, R58 ;  /* 0x0000003a00277308 */ /* 0x000e640000001000 */
[----:B-1----:R-:W-:-:S04]  /*baa0*/  FFMA R0, R58, R39, -1 ;  /* 0xbf8000003a007423 */ /* 0x002fc80000000027 */
[----:B------:R-:W-:-:S04]  /*bab0*/  FADD.FTZ R0, -R0, -RZ ;  /* 0x800000ff00007221 */ /* 0x000fc80000010100 */
[----:B------:R-:W-:-:S07]  /*bac0*/  FFMA R39, R39, R0, R39 ;  /* 0x0000000027277223 */ /* 0x000fce0000000027 */
.L_x_311:
[----:B------:R-:W-:Y:S05]  /*bad0*/  BSYNC B1 ;  /* 0x0000000000017941 */ /* 0x000fea0003800000 */
.L_x_309:
        /* <DEDUP_REMOVED lines=10> */
.L_x_313:
[----:B------:R-:W1:Y:S02]  /*bb80*/  MUFU.RCP R40, R41 ;  /* 0x0000002900287308 */ /* 0x000e640000001000 */
[----:B-1----:R-:W-:-:S04]  /*bb90*/  FFMA R0, R41, R40, -1 ;  /* 0xbf80000029007423 */ /* 0x002fc80000000028 */
[----:B------:R-:W-:-:S04]  /*bba0*/  FADD.FTZ R3, -R0, -RZ ;  /* 0x800000ff00037221 */ /* 0x000fc80000010100 */
[----:B------:R-:W-:-:S07]  /*bbb0*/  FFMA R40, R40, R3, R40 ;  /* 0x0000000328287223 */ /* 0x000fce0000000028 */
.L_x_314:
[----:B------:R-:W-:Y:S05]  /*bbc0*/  BSYNC B1 ;  /* 0x0000000000017941 */ /* 0x000fea0003800000 */
.L_x_312:
        /* <DEDUP_REMOVED lines=10> */
.L_x_316:
[----:B------:R-:W1:Y:S02]  /*bc70*/  MUFU.RCP R41, R42 ;  /* 0x0000002a00297308 */ /* 0x000e640000001000 */
[----:B-1----:R-:W-:-:S04]  /*bc80*/  FFMA R0, R42, R41, -1 ;  /* 0xbf8000002a007423 */ /* 0x002fc80000000029 */
[----:B------:R-:W-:-:S04]  /*bc90*/  FADD.FTZ R0, -R0, -RZ ;  /* 0x800000ff00007221 */ /* 0x000fc80000010100 */
[----:B------:R-:W-:-:S07]  /*bca0*/  FFMA R41, R41, R0, R41 ;  /* 0x0000000029297223 */ /* 0x000fce0000000029 */
.L_x_317:
[----:B------:R-:W-:Y:S05]  /*bcb0*/  BSYNC B1 ;  /* 0x0000000000017941 */ /* 0x000fea0003800000 */
.L_x_315:
        /* <DEDUP_REMOVED lines=10> */
.L_x_319:
[----:B------:R-:W1:Y:S02]  /*bd60*/  MUFU.RCP R42, R45 ;  /* 0x0000002d002a7308 */ /* 0x000e640000001000 */
[----:B-1----:R-:W-:-:S04]  /*bd70*/  FFMA R0, R45, R42, -1 ;  /* 0xbf8000002d007423 */ /* 0x002fc8000000002a */
[----:B------:R-:W-:-:S04]  /*bd80*/  FADD.FTZ R3, -R0, -RZ ;  /* 0x800000ff00037221 */ /* 0x000fc80000010100 */
[----:B------:R-:W-:-:S07]  /*bd90*/  FFMA R42, R42, R3, R42 ;  /* 0x000000032a2a7223 */ /* 0x000fce000000002a */
.L_x_320:
[----:B------:R-:W-:Y:S05]  /*bda0*/  BSYNC B1 ;  /* 0x0000000000017941 */ /* 0x000fea0003800000 */
.L_x_318:
        /* <DEDUP_REMOVED lines=10> */
.L_x_322:
[----:B------:R-:W1:Y:S02]  /*be50*/  MUFU.RCP R43, R34 ;  /* 0x00000022002b7308 */ /* 0x000e640000001000 */
[----:B-1----:R-:W-:-:S04]  /*be60*/  FFMA R0, R34, R43, -1 ;  /* 0xbf80000022007423 */ /* 0x002fc8000000002b */
[----:B------:R-:W-:-:S04]  /*be70*/  FADD.FTZ R0, -R0, -RZ ;  /* 0x800000ff00007221 */ /* 0x000fc80000010100 */
[----:B------:R-:W-:-:S07]  /*be80*/  FFMA R43, R43, R0, R43 ;  /* 0x000000002b2b7223 */ /* 0x000fce000000002b */
.L_x_323:
[----:B------:R-:W-:Y:S05]  /*be90*/  BSYNC B1 ;  /* 0x0000000000017941 */ /* 0x000fea0003800000 */
.L_x_321:
        /* <DEDUP_REMOVED lines=10> */
.L_x_325:
[----:B------:R-:W1:Y:S02]  /*bf40*/  MUFU.RCP R34, R49 ;  /* 0x0000003100227308 */ /* 0x000e640000001000 */
[----:B-1----:R-:W-:-:S04]  /*bf50*/  FFMA R0, R49, R34, -1 ;  /* 0xbf80000031007423 */ /* 0x002fc80000000022 */
[----:B------:R-:W-:-:S04]  /*bf60*/  FADD.FTZ R3, -R0, -RZ ;  /* 0x800000ff00037221 */ /* 0x000fc80000010100 */
[----:B------:R-:W-:-:S07]  /*bf70*/  FFMA R34, R34, R3, R34 ;  /* 0x0000000322227223 */ /* 0x000fce0000000022 */
.L_x_326:
[----:B------:R-:W-:Y:S05]  /*bf80*/  BSYNC B1 ;  /* 0x0000000000017941 */ /* 0x000fea0003800000 */
.L_x_324:
        /* <DEDUP_REMOVED lines=10> */
.L_x_328:
[----:B------:R-:W1:Y:S02]  /*c030*/  MUFU.RCP R45, R32 ;  /* 0x00000020002d7308 */ /* 0x000e640000001000 */
[----:B-1----:R-:W-:-:S04]  /*c040*/  FFMA R0, R32, R45, -1 ;  /* 0xbf80000020007423 */ /* 0x002fc8000000002d */
[----:B------:R-:W-:-:S04]  /*c050*/  FADD.FTZ R0, -R0, -RZ ;  /* 0x800000ff00007221 */ /* 0x000fc80000010100 */
[----:B------:R-:W-:-:S07]  /*c060*/  FFMA R45, R45, R0, R45 ;  /* 0x000000002d2d7223 */ /* 0x000fce000000002d */
.L_x_329:
[----:B------:R-:W-:Y:S05]  /*c070*/  BSYNC B1 ;  /* 0x0000000000017941 */ /* 0x000fea0003800000 */
.L_x_327:
        /* <DEDUP_REMOVED lines=10> */
.L_x_331:
[----:B------:R-:W1:Y:S02]  /*c120*/  MUFU.RCP R3, R30 ;  /* 0x0000001e00037308 */ /* 0x000e640000001000 */
[----:B-1----:R-:W-:-:S04]  /*c130*/  FFMA R0, R30, R3, -1 ;  /* 0xbf8000001e007423 */ /* 0x002fc80000000003 */
[----:B------:R-:W-:-:S04]  /*c140*/  FADD.FTZ R0, -R0, -RZ ;  /* 0x800000ff00007221 */ /* 0x000fc80000010100 */
[----:B------:R-:W-:-:S07]  /*c150*/  FFMA R32, R3, R0, R3 ;  /* 0x0000000003207223 */ /* 0x000fce0000000003 */
.L_x_332:
[----:B------:R-:W-:Y:S05]  /*c160*/  BSYNC B1 ;  /* 0x0000000000017941 */ /* 0x000fea0003800000 */
.L_x_330:
        /* <DEDUP_REMOVED lines=10> */
.L_x_334:
[----:B------:R-:W1:Y:S02]  /*c210*/  MUFU.RCP R47, R8 ;  /* 0x00000008002f7308 */ /* 0x000e640000001000 */
[----:B-1----:R-:W-:-:S04]  /*c220*/  FFMA R0, R8, R47, -1 ;  /* 0xbf80000008007423 */ /* 0x002fc8000000002f */
[----:B------:R-:W-:-:S04]  /*c230*/  FADD.FTZ R0, -R0, -RZ ;  /* 0x800000ff00007221 */ /* 0x000fc80000010100 */
[----:B------:R-:W-:-:S07]  /*c240*/  FFMA R47, R47, R0, R47 ;  /* 0x000000002f2f7223 */ /* 0x000fce000000002f */
.L_x_335:
[----:B------:R-:W-:Y:S05]  /*c250*/  BSYNC B1 ;  /* 0x0000000000017941 */ /* 0x000fea0003800000 */
.L_x_333:
        /* <DEDUP_REMOVED lines=9> */
.L_x_337:
[----:B------:R-:W1:Y:S02]  /*c2f0*/  MUFU.RCP R0, R9 ;  /* 0x0000000900007308 */ /* 0x000e640000001000 */
[----:B-1----:R-:W-:-:S04]  /*c300*/  FFMA R3, R9, R0, -1 ;  /* 0xbf80000009037423 */ /* 0x002fc80000000000 */
[----:B------:R-:W-:-:S04]  /*c310*/  FADD.FTZ R3, -R3, -RZ ;  /* 0x800000ff03037221 */ /* 0x000fc80000010100 */
[----:B------:R-:W-:-:S07]  /*c320*/  FFMA R0, R0, R3, R0 ;  /* 0x0000000300007223 */ /* 0x000fce0000000000 */
.L_x_338:
[----:B------:R-:W-:Y:S05]  /*c330*/  BSYNC B1 ;  /* 0x0000000000017941 */ /* 0x000fea0003800000 */
.L_x_336:
        /* <DEDUP_REMOVED lines=26> */
[----:B------:R-:W-:-:S05]  /*c4e0*/  F2FP.BF16.F32.PACK_AB R39, R0, R39 ;  /* 0x000000270027723e */ /* 0x000fca00000010ff */
[----:B------:R1:W-:Y:S01]  /*c4f0*/  STSM.16.M88.4 [R24], R36 ;  /* 0x0000002418007844 */ /* 0x0003e20000000200 */
        /* <DEDUP_REMOVED lines=17> */
.L_x_340:
[----:B------:R-:W-:Y:S05]  /*c610*/  BSYNC B0 ;  /* 0x0000000000007941 */ /* 0x000fea0003800000 */
.L_x_339:
[----:B------:R-:W-:Y:S06]  /*c620*/  BAR.SYNC.DEFER_BLOCKING 0x1, 0x100 ;  /* 0x0044000000007b1d */ /* 0x000fec0000010000 */
[----:B------:R-:W-:Y:S04]  /*c630*/  BSSY B0, `(.L_x_341) ;  /* 0x0000009000007945 */ /* 0x000fe80003800000 */
[----:B------:R-:W-:Y:S05]  /*c640*/  @P0 BRA `(.L_x_342) ;  /* 0x00000000001c0947 */ /* 0x000fea0003800000 */
[----:B------:R-:W-:-:S13]  /*c650*/  ISETP.NE.AND P2, PT, R158, 0x3, PT ;  /* 0x000000039e00780c */ /* 0x000fda0003f45270 */
[----:B------:R-:W-:Y:S05]  /*c660*/  @!P2 BRA `(.L_x_343) ;  /* 0x000000000004a947 */ /* 0x000fea0003800000 */
[----:B------:R-:W-:Y:S01]  /*c670*/  BPT.TRAP 0x1 ;  /* 0x000000040000795c */ /* 0x000fe20000300000 */
.L_x_343:
[----:B------:R-:W-:-:S04]  /*c680*/  ULEA UR4, UR5, UR45, 0x3 ;  /* 0x0000002d05047291 */ /* 0x000fc8000f8e183f */
[----:B------:R-:W-:-:S04]  /*c690*/  UIADD3 UR4, UR4, 0x60, URZ ;  /* 0x0000006004047890 */ /* 0x000fc8000fffe03f */
[----:B------:R-:W-:-:S09]  /*c6a0*/  UPRMT UR4, UR50, 0x654, UR4 ;  /* 0x0000065432047896 */ /* 0x000fd20008000004 */
[----:B------:R-:W-:Y:S03]  /*c6b0*/  SYNCS.ARRIVE.TRANS64.RED.A1T0 RZ, [UR4], RZ ;  /* 0x000000ffffff79a7 */ /* 0x000fe60008100404 */
.L_x_342:
[----:B------:R-:W-:Y:S05]  /*c6c0*/  BSYNC B0 ;  /* 0x0000000000007941 */ /* 0x000fea0003800000 */
.L_x_341:
        /* <DEDUP_REMOVED lines=8> */
.L_x_346:
[----:B------:R-:W-:Y:S01]  /*c750*/  LEA R0, R12, UR45, 0x3 ;  /* 0x0000002d0c007c11 */ /* 0x000fe2000f8e18ff */
[----:B------:R-:W-:Y:S01]  /*c760*/  BSSY B1, `(.L_x_347) ;  /* 0x0000007000017945 */ /* 0x000fe20003800000 */
[----:B------:R-:W-:Y:S02]  /*c770*/  SHF.L.U32 R3, R28, 0x1f, RZ ;  /* 0x0000001f1c037819 */ /* 0x000fe400000006ff */
[----:B------:R-:W-:Y:S02]  /*c780*/  IADD3 R5, R12, 0x1, RZ ;  /* 0x000000010c057810 */ /* 0x000fe40007ffe0ff */
[----:B------:R-:W2:Y:S02]  /*c790*/  SYNCS.PHASECHK.TRANS64.TRYWAIT P2, [R0+URZ+0x40], R3 ;  /* 0x00004003000075a7 */ /* 0x000ea4000804017f */
[----:B------:R-:W-:-:S04]  /*c7a0*/  ISETP.NE.AND P3, PT, R5, 0x4, PT ;  /* 0x000000040500780c */ /* 0x000fc80003f65270 */
[----:B------:R-:W-:Y:S01]  /*c7b0*/  SEL R35, RZ, 0x1, P3 ;  /* 0x00000001ff237807 */ /* 0x000fe20001800000 */
[----:B--2---:R-:W-:Y:S08]  /*c7c0*/  @!P2 BRA `(.L_x_348) ;  /* 0x0000009400a0a947 */ /* 0x004ff00003800000 */
.L_x_625:
[----:B------:R-:W-:Y:S05]  /*c7d0*/  BSYNC B1 ;  /* 0x0000000000017941 */ /* 0x000fea0003800000 */
.L_x_347:
[----:B------:R-:W-:Y:S05]  /*c7e0*/  @P1 BRA `(.L_x_349) ;  /* 0x0000000000941947 */ /* 0x000fea0003800000 */
[----:B------:R-:W-:Y:S01]  /*c7f0*/  LEA R14, R12, R33, 0xd ;  /* 0x000000210c0e7211 */ /* 0x000fe200078e68ff */
[----:B------:R-:W-:Y:S05]  /*c800*/  WARPSYNC.ALL ;  /* 0x0000000000007948 */ /* 0x000fea0003800000 */
[----:B-1----:R-:W-:Y:S01]  /*c810*/  IMAD R37, R155, 0x2, R14 ;  /* 0x000000029b257824 */ /* 0x002fe200078e020e */
[----:B------:R-:W2:Y:S05]  /*c820*/  LDSM.16.M88.4 R8, [R14] ;  /* 0x000000000e08783b */ /* 0x000eaa0000000200 */
[----:B------:R-:W1:Y:S01]  /*c830*/  LDSM.16.M88.4 R36, [R37] ;  /* 0x000000002524783b */ /* 0x000e620000000200 */
[----:B--2---:R-:W-:-:S02]  /*c840*/  SHF.L.U32 R0, R8, 0x10, RZ ;  /* 0x0000001008007819 */ /* 0x004fc400000006ff */
[----:B------:R-:W-:Y:S02]  /*c850*/  SHF.L.U32 R24, R10, 0x10, RZ ;  /* 0x000000100a187819 */ /* 0x000fe400000006ff */
[----:B------:R-:W-:Y:S01]  /*c860*/  LOP3.LUT R8, R8, 0xffff0000, RZ, 0xc0, !PT ;  /* 0xffff000008087812 */ /* 0x000fe200078ec0ff */
[----:B-1----:R-:W-:Y:S01]  /*c870*/  IMAD.U32 R44, R38, 0x10000, RZ ;  /* 0x00010000262c7824 */ /* 0x002fe200078e00ff */
        /* <DEDUP_REMOVED lines=28> */
.L_x_349:
[----:B------:R-:W-:Y:S02]  /*ca40*/  LOP3.LUT R28, R28, R35, RZ, 0x3c, !PT ;  /* 0x000000231c1c7212 */ /* 0x000fe400078e3cff */
[----:B------:R-:W-:-:S07]  /*ca50*/  SEL R12, R5, RZ, P3 ;  /* 0x000000ff050c7207 */ /* 0x000fce0001800000 */
.L_x_345:
[----:B------:R-:W-:Y:S05]  /*ca60*/  BSYNC B0 ;  /* 0x0000000000007941 */ /* 0x000fea0003800000 */
.L_x_344:
[----:B------:R-:W-:Y:S01]  /*ca70*/  MOV R52, 0x3bbb989d ;  /* 0x3bbb989d00347802 */ /* 0x000fe20000000f00 */
[C---:B------:R-:W-:Y:S01]  /*ca80*/  FFMA R105, R156.reuse, R105, R14 ;  /* 0x000000699c697223 */ /* 0x040fe2000000000e */
[----:B------:R-:W-:Y:S01]  /*ca90*/  MOV R53, 0x437c0000 ;  /* 0x437c000000357802 */ /* 0x000fe20000000f00 */
[C---:B------:R-:W-:Y:S01]  /*caa0*/  FFMA R104, R156.reuse, R104, R13 ;  /* 0x000000689c687223 */ /* 0x040fe2000000000d */
[C---:B------:R-:W-:Y:S01]  /*cab0*/  FFMA R106, R156.reuse, R106, R15 ;  /* 0x0000006a9c6a7223 */ /* 0x040fe2000000000f */
[-C--:B------:R-:W-:Y:S01]  /*cac0*/  FFMA.SAT R4, -R105, R52.reuse, 0.5 ;  /* 0x3f00000069047423 */ /* 0x080fe20000002134 */
[----:B------:R-:W-:Y:S01]  /*cad0*/  FFMA R107, R156, R107, R21 ;  /* 0x0000006b9c6b7223 */ /* 0x000fe20000000015 */
[-C--:B--2---:R-:W-:Y:S01]  /*cae0*/  FFMA.SAT R0, -R104, R52.reuse, 0.5 ;  /* 0x3f00000068007423 */ /* 0x084fe20000002134 */
[-C--:B------:R-:W-:Y:S01]  /*caf0*/  FFMA.SAT R5, -R106, R52.reuse, 0.5 ;  /* 0x3f0000006a057423 */ /* 0x080fe20000002134 */
[----:B------:R-:W-:Y:S01]  /*cb00*/  FFMA.RM R4, R4, R53, 12582913 ;  /* 0x4b40000104047423 */ /* 0x000fe20000004035 */
[----:B------:R-:W-:Y:S01]  /*cb10*/  FFMA R109, R156, R109, R159 ;  /* 0x0000006d9c6d7223 */ /* 0x000fe2000000009f */
[-C--:B------:R-:W-:Y:S01]  /*cb20*/  FFMA.RM R0, R0, R53.reuse, 12582913 ;  /* 0x4b40000100007423 */ /* 0x080fe20000004035 */
[-C--:B-1----:R-:W-:Y:S01]  /*cb30*/  FFMA.RM R9, R5, R53.reuse, 12582913 ;  /* 0x4b40000105097423 */ /* 0x082fe20000004035 */
[----:B------:R-:W-:Y:S01]  /*cb40*/  FADD R8, R4, -12583039 ;  /* 0xcb40007f04087421 */ /* 0x000fe20000000000 */
[-C--:B------:R-:W-:Y:S01]  /*cb50*/  FFMA.SAT R10, -R107, R52.reuse, 0.5 ;  /* 0x3f0000006b0a7423 */ /* 0x080fe20000002134 */
[----:B------:R-:W-:Y:S01]  /*cb60*/  FADD R3, R0, -12583039 ;  /* 0xcb40007f00037421 */ /* 0x000fe20000000000 */
[----:B------:R-:W-:Y:S01]  /*cb70*/  FFMA.SAT R34, -R109, R52, 0.5 ;  /* 0x3f0000006d227423 */ /* 0x000fe20000002134 */
[----:B------:R-:W-:Y:S01]  /*cb80*/  FFMA R8, -R105, 1.4426950216293334961, -R8 ;  /* 0x3fb8aa3b69087823 */ /* 0x000fe20000000908 */
[----:B------:R-:W-:Y:S01]  /*cb90*/  FADD R5, R9, -12583039 ;  /* 0xcb40007f09057421 */ /* 0x000fe20000000000 */
[C---:B------:R-:W-:Y:S01]  /*cba0*/  FFMA R110, R156.reuse, R110, R25 ;  /* 0x0000006e9c6e7223 */ /* 0x040fe20000000019 */
[----:B------:R-:W-:Y:S01]  /*cbb0*/  FFMA R108, R156, R108, R23 ;  /* 0x0000006c9c6c7223 */ /* 0x000fe20000000017 */
[----:B------:R-:W-:Y:S01]  /*cbc0*/  FFMA R8, -R105, 1.925963033500011079e-08, R8 ;  /* 0x32a5706069087823 */ /* 0x000fe20000000108 */
[-C--:B------:R-:W-:Y:S01]  /*cbd0*/  FFMA.RM R24, R10, R53.reuse, 12582913 ;  /* 0x4b4000010a187423 */ /* 0x080fe20000004035 */
[----:B------:R-:W-:Y:S01]  /*cbe0*/  FFMA R3, -R104, 1.4426950216293334961, -R3 ;  /* 0x3fb8aa3b68037823 */ /* 0x000fe20000000903 */
[----:B------:R-:W-:Y:S01]  /*cbf0*/  FFMA.RM R34, R34, R53, 12582913 ;  /* 0x4b40000122227423 */ /* 0x000fe20000004035 */
[----:B------:R-:W-:Y:S01]  /*cc00*/  FFMA R11, -R106, 1.4426950216293334961, -R5 ;  /* 0x3fb8aa3b6a0b7823 */ /* 0x000fe20000000905 */
[-C--:B------:R-:W-:Y:S01]  /*cc10*/  FFMA.SAT R36, -R110, R52.reuse, 0.5 ;  /* 0x3f0000006e247423 */ /* 0x080fe20000002134 */
[----:B------:R1:W-:Y:S01]  /*cc20*/  MUFU.EX2 R5, R8 ;  /* 0x0000000800057308 */ /* 0x0003e20000000800 */
[-C--:B------:R-:W-:Y:S01]  /*cc30*/  FFMA.SAT R30, -R108, R52.reuse, 0.5 ;  /* 0x3f0000006c1e7423 */ /* 0x080fe20000002134 */
[----:B------:R-:W-:Y:S01]  /*cc40*/  FADD R10, R24, -12583039 ;  /* 0xcb40007f180a7421 */ /* 0x000fe20000000000 */
[----:B------:R-:W-:Y:S01]  /*cc50*/  FFMA R3, -R104, 1.925963033500011079e-08, R3 ;  /* 0x32a5706068037823 */ /* 0x000fe20000000103 */
[----:B------:R-:W-:Y:S01]  /*cc60*/  FFMA R11, -R106, 1.925963033500011079e-08, R11 ;  /* 0x32a570606a0b7823 */ /* 0x000fe2000000010b */
[----:B------:R-:W-:Y:S01]  /*cc70*/  FFMA R113, R156, R113, R165 ;  /* 0x000000719c717223 */ /* 0x000fe200000000a5 */
[-C--:B------:R-:W-:Y:S01]  /*cc80*/  FFMA.RM R36, R36, R53.reuse, 12582913 ;  /* 0x4b40000124247423 */ /* 0x080fe20000004035 */
[----:B------:R-:W-:Y:S01]  /*cc90*/  FFMA.RM R32, R30, R53, 12582913 ;  /* 0x4b4000011e207423 */ /* 0x000fe20000004035 */
[----:B------:R-:W-:Y:S01]  /*cca0*/  FFMA R30, -R107, 1.4426950216293334961, -R10 ;  /* 0x3fb8aa3b6b1e7823 */ /* 0x000fe2000000090a */
[----:B-1----:R-:W-:Y:S01]  /*ccb0*/  FADD R8, R34, -12583039 ;  /* 0xcb40007f22087421 */ /* 0x002fe20000000000 */
[----:B------:R1:W-:Y:S01]  /*ccc0*/  MUFU.EX2 R10, R11 ;  /* 0x0000000b000a7308 */ /* 0x0003e20000000800 */
[----:B------:R-:W-:Y:S01]  /*ccd0*/  FFMA.SAT R42, -R113, R52, 0.5 ;  /* 0x3f000000712a7423 */ /* 0x000fe20000002134 */
[C---:B------:R-:W-:Y:S01]  /*cce0*/  FFMA R111, R156.reuse, R111, R161 ;  /* 0x0000006f9c6f7223 */ /* 0x040fe200000000a1 */
[----:B------:R-:W-:Y:S01]  /*ccf0*/  FFMA R8, -R109, 1.4426950216293334961, -R8 ;  /* 0x3fb8aa3b6d087823 */ /* 0x000fe20000000908 */
[----:B------:R-:W-:Y:S01]  /*cd00*/  FFMA R114, R156, R114, R27 ;  /* 0x000000729c727223 */ /* 0x000fe2000000001b */
[----:B------:R-:W-:Y:S01]  /*cd10*/  FFMA.RM R42, R42, R53, 12582913 ;  /* 0x4b4000012a2a7423 */ /* 0x000fe20000004035 */
[-C--:B------:R-:W-:Y:S01]  /*cd20*/  FFMA.SAT R38, -R111, R52.reuse, 0.5 ;  /* 0x3f0000006f267423 */ /* 0x080fe20000002134 */
[----:B------:R-:W-:Y:S01]  /*cd30*/  FFMA R8, -R109, 1.925963033500011079e-08, R8 ;  /* 0x32a570606d087823 */ /* 0x000fe20000000108 */
[----:B------:R-:W2:Y:S01]  /*cd40*/  MUFU.EX2 R3, R3 ;  /* 0x0000000300037308 */ /* 0x000ea20000000800 */
[----:B-1----:R-:W-:Y:S01]  /*cd50*/  FADD R11, R36, -12583039 ;  /* 0xcb40007f240b7421 */ /* 0x002fe20000000000 */
[----:B------:R-:W-:Y:S01]  /*cd60*/  FFMA.SAT R44, -R114, R52, 0.5 ;  /* 0x3f000000722c7423 */ /* 0x000fe20000002134 */
[----:B------:R-:W-:Y:S01]  /*cd70*/  FADD R35, R32, -12583039 ;  /* 0xcb40007f20237421 */ /* 0x000fe20000000000 */
[----:B------:R-:W-:Y:S01]  /*cd80*/  FFMA R117, R156, R117, R169 ;  /* 0x000000759c757223 */ /* 0x000fe200000000a9 */
[----:B------:R-:W-:Y:S01]  /*cd90*/  FFMA R39, -R110, 1.4426950216293334961, -R11 ;  /* 0x3fb8aa3b6e277823 */ /* 0x000fe2000000090b */
[----:B------:R-:W-:Y:S01]  /*cda0*/  FFMA R112, R156, R112, R163 ;  /* 0x000000709c707223 */ /* 0x000fe200000000a3 */
[----:B------:R-:W-:Y:S01]  /*cdb0*/  FFMA R30, -R107, 1.925963033500011079e-08, R30 ;  /* 0x32a570606b1e7823 */ /* 0x000fe2000000011e */
[----:B------:R1:W-:Y:S01]  /*cdc0*/  MUFU.EX2 R11, R8 ;  /* 0x00000008000b7308 */ /* 0x0003e20000000800 */
[-C--:B------:R-:W-:Y:S01]  /*cdd0*/  FFMA.RM R38, R38, R53.reuse, 12582913 ;  /* 0x4b40000126267423 */ /* 0x080fe20000004035 */
[----:B------:R-:W-:Y:S01]  /*cde0*/  FFMA.RM R44, R44, R53, 12582913 ;  /* 0x4b4000012c2c7423 */ /* 0x000fe20000004035 */
[-C--:B------:R-:W-:Y:S01]  /*cdf0*/  FFMA.SAT R49, -R117, R52.reuse, 0.5 ;  /* 0x3f00000075317423 */ /* 0x080fe20000002134 */
[----:B------:R-:W-:Y:S01]  /*ce00*/  FFMA R37, -R108, 1.4426950216293334961, -R35 ;  /* 0x3fb8aa3b6c257823 */ /* 0x000fe20000000923 */
[----:B------:R-:W-:Y:S01]  /*ce10*/  FFMA.SAT R40, -R112, R52, 0.5 ;  /* 0x3f00000070287423 */ /* 0x000fe20000002134 */
[C---:B------:R-:W-:Y:S01]  /*ce20*/  FFMA R116, R156.reuse, R116, R29 ;  /* 0x000000749c747223 */ /* 0x040fe2000000001d */
[----:B------:R-:W-:Y:S01]  /*ce30*/  FFMA R118, R156, R118, R31 ;  /* 0x000000769c767223 */ /* 0x000fe2000000001f */
[----:B------:R3:W4:Y:S01]  /*ce40*/  MUFU.EX2 R35, R30 ;  /* 0x0000001e00237308 */ /* 0x0007220000000800 */
[----:B-1----:R-:W-:Y:S01]  /*ce50*/  FADD R8, R42, -12583039 ;  /* 0xcb40007f2a087421 */ /* 0x002fe20000000000 */
[----:B------:R-:W-:Y:S01]  /*ce60*/  SHF.L.U32 R0, R0, 0x17, RZ ;  /* 0x0000001700007819 */ /* 0x000fe200000006ff */
[----:B------:R-:W-:Y:S01]  /*ce70*/  FFMA R115, R156, R115, R167 ;  /* 0x000000739c737223 */ /* 0x000fe200000000a7 */
[----:B------:R-:W-:Y:S01]  /*ce80*/  FADD R45, R44, -12583039 ;  /* 0xcb40007f2c2d7421 */ /* 0x000fe20000000000 */
[----:B------:R-:W-:Y:S01]  /*ce90*/  FFMA R8, -R113, 1.4426950216293334961, -R8 ;  /* 0x3fb8aa3b71087823 */ /* 0x000fe20000000908 */
[----:B------:R-:W-:Y:S01]  /*cea0*/  FFMA R119, R156, R119, R171 ;  /* 0x000000779c777223 */ /* 0x000fe200000000ab */
[-C--:B------:R-:W-:Y:S01]  /*ceb0*/  FFMA.RM R50, R49, R53.reuse, 12582913 ;  /* 0x4b40000131327423 */ /* 0x080fe20000004035 */
[----:B------:R-:W-:Y:S01]  /*cec0*/  FFMA.RM R40, R40, R53, 12582913 ;  /* 0x4b40000128287423 */ /* 0x000fe20000004035 */
[----:B---3--:R-:W-:Y:S01]  /*ced0*/  FADD R30, R38, -12583039 ;  /* 0xcb40007f261e7421 */ /* 0x008fe20000000000 */
[----:B------:R-:W-:Y:S01]  /*cee0*/  FFMA R8, -R113, 1.925963033500011079e-08, R8 ;  /* 0x32a5706071087823 */ /* 0x000fe20000000108 */
[-C--:B------:R-:W-:Y:S01]  /*cef0*/  FFMA.SAT R48, -R116, R52.reuse, 0.5 ;  /* 0x3f00000074307423 */ /* 0x080fe20000002134 */
[-C--:B------:R-:W-:Y:S01]  /*cf00*/  FFMA.SAT R51, -R118, R52.reuse, 0.5 ;  /* 0x3f00000076337423 */ /* 0x080fe20000002134 */
[----:B------:R-:W-:Y:S01]  /*cf10*/  FFMA R30, -R111, 1.4426950216293334961, -R30 ;  /* 0x3fb8aa3b6f1e7823 */ /* 0x000fe2000000091e */
[-C--:B------:R-:W-:Y:S01]  /*cf20*/  FFMA.SAT R46, -R115, R52.reuse, 0.5 ;  /* 0x3f000000732e7423 */ /* 0x080fe20000002134 */
[----:B--2---:R-:W-:Y:S01]  /*cf30*/  FFMA R54, R0, R3, 1 ;  /* 0x3f80000000367423 */ /* 0x004fe20000000003 */
[----:B------:R-:W-:Y:S01]  /*cf40*/  FFMA R47, -R114, 1.4426950216293334961, -R45 ;  /* 0x3fb8aa3b722f7823 */ /* 0x000fe2000000092d */
[----:B------:R-:W-:Y:S01]  /*cf50*/  FFMA.SAT R52, -R119, R52, 0.5 ;  /* 0x3f00000077347423 */ /* 0x000fe20000002134 */
[----:B------:R-:W-:Y:S01]  /*cf60*/  FADD R0, R50, -12583039 ;  /* 0xcb40007f32007421 */ /* 0x000fe20000000000 */
[----:B------:R-:W-:Y:S01]  /*cf70*/  FADD R41, R40, -12583039 ;  /* 0xcb40007f28297421 */ /* 0x000fe20000000000 */
[----:B------:R1:W-:Y:S01]  /*cf80*/  MUFU.EX2 R45, R8 ;  /* 0x00000008002d7308 */ /* 0x0003e20000000800 */
[-C--:B------:R-:W-:Y:S01]  /*cf90*/  FFMA.RM R48, R48, R53.reuse, 12582913 ;  /* 0x4b40000130307423 */ /* 0x080fe20000004035 */
[----:B------:R-:W-:Y:S01]  /*cfa0*/  SHF.L.U32 R4, R4, 0x17, RZ ;  /* 0x0000001704047819 */ /* 0x000fe200000006ff */
[----:B------:R-:W-:Y:S01]  /*cfb0*/  FFMA R30, -R111, 1.925963033500011079e-08, R30 ;  /* 0x32a570606f1e7823 */ /* 0x000fe2000000011e */
[-C--:B------:R-:W-:Y:S01]  /*cfc0*/  FFMA.RM R46, R46, R53.reuse, 12582913 ;  /* 0x4b4000012e2e7423 */ /* 0x080fe20000004035 */
[-C--:B------:R-:W-:Y:S01]  /*cfd0*/  FFMA.RM R52, R52, R53.reuse, 12582913 ;  /* 0x4b40000134347423 */ /* 0x080fe20000004035 */
[----:B------:R-:W-:Y:S01]  /*cfe0*/  FFMA R0, -R117, 1.4426950216293334961, -R0 ;  /* 0x3fb8aa3b75007823 */ /* 0x000fe20000000900 */
[----:B------:R-:W-:Y:S01]  /*cff0*/  FADD R49, R48, -12583039 ;  /* 0xcb40007f30317421 */ /* 0x000fe20000000000 */
[----:B------:R-:W-:Y:S01]  /*d000*/  FFMA R43, -R112, 1.4426950216293334961, -R41 ;  /* 0x3fb8aa3b702b7823 */ /* 0x000fe20000000929 */
[----:B-1----:R-:W-:Y:S01]  /*d010*/  FFMA.RM R8, R51, R53, 12582913 ;  /* 0x4b40000133087423 */ /* 0x002fe20000004035 */
[----:B------:R1:W2:Y:S01]  /*d020*/  MUFU.EX2 R41, R30 ;  /* 0x0000001e00297308 */ /* 0x0002a20000000800 */
[----:B------:R-:W-:Y:S01]  /*d030*/  FFMA R53, R4, R5, 1 ;  /* 0x3f80000004357423 */ /* 0x000fe20000000005 */
[----:B------:R-:W-:Y:S01]  /*d040*/  FFMA R0, -R117, 1.925963033500011079e-08, R0 ;  /* 0x32a5706075007823 */ /* 0x000fe20000000100 */
[----:B------:R-:W-:Y:S01]  /*d050*/  FADD R3, R8, -12583039 ;  /* 0xcb40007f08037421 */ /* 0x000fe20000000000 */
[----:B------:R-:W-:Y:S01]  /*d060*/  FADD R4, R52, -12583039 ;  /* 0xcb40007f34047421 */ /* 0x000fe20000000000 */
[----:B------:R-:W-:Y:S01]  /*d070*/  FFMA R51, -R116, 1.4426950216293334961, -R49 ;  /* 0x3fb8aa3b74337823 */ /* 0x000fe20000000931 */
[----:B------:R-:W-:Y:S01]  /*d080*/  FFMA R37, -R108, 1.925963033500011079e-08, R37 ;  /* 0x32a570606c257823 */ /* 0x000fe20000000125 */
[----:B------:R-:W-:Y:S01]  /*d090*/  FFMA R5, -R118, 1.4426950216293334961, -R3 ;  /* 0x3fb8aa3b76057823 */ /* 0x000fe20000000903 */
[----:B------:R-:W-:Y:S01]  /*d0a0*/  FFMA R4, -R119, 1.4426950216293334961, -R4 ;  /* 0x3fb8aa3b77047823 */ /* 0x000fe20000000904 */
[----:B-1----:R-:W-:Y:S01]  /*d0b0*/  FADD R30, R46, -12583039 ;  /* 0xcb40007f2e1e7421 */ /* 0x002fe20000000000 */
[----:B------:R1:W-:Y:S01]  /*d0c0*/  MUFU.EX2 R3, R0 ;  /* 0x0000000000037308 */ /* 0x0003e20000000800 */
[----:B------:R-:W-:Y:S01]  /*d0d0*/  FFMA R47, -R114, 1.925963033500011079e-08, R47 ;  /* 0x32a57060722f7823 */ /* 0x000fe2000000012f */
[----:B------:R-:W-:Y:S01]  /*d0e0*/  FFMA R51, -R116, 1.925963033500011079e-08, R51 ;  /* 0x32a5706074337823 */ /* 0x000fe20000000133 */
[----:B------:R-:W-:Y:S01]  /*d0f0*/  FFMA R30, -R115, 1.4426950216293334961, -R30 ;  /* 0x3fb8aa3b731e7823 */ /* 0x000fe2000000091e */
[----:B------:R-:W-:Y:S01]  /*d100*/  FFMA R39, -R110, 1.925963033500011079e-08, R39 ;  /* 0x32a570606e277823 */ /* 0x000fe20000000127 */
[----:B------:R-:W-:Y:S01]  /*d110*/  FFMA R43, -R112, 1.925963033500011079e-08, R43 ;  /* 0x32a57060702b7823 */ /* 0x000fe2000000012b */
[----:B------:R-:W-:Y:S01]  /*d120*/  SHF.L.U32 R9, R9, 0x17, RZ ;  /* 0x0000001709097819 */ /* 0x000fe200000006ff */
[----:B------:R-:W-:Y:S01]  /*d130*/  FFMA R5, -R118, 1.925963033500011079e-08, R5 ;  /* 0x32a5706076057823 */ /* 0x000fe20000000105 */
[----:B------:R-:W-:Y:S01]  /*d140*/  FFMA R30, -R115, 1.925963033500011079e-08, R30 ;  /* 0x32a57060731e7823 */ /* 0x000fe2000000011e */
[----:B-1----:R-:W-:-:S02]  /*d150*/  VIADD R0, R54, 0x1800000 ;  /* 0x0180000036007836 */ /* 0x002fc40000000000 */
[----:B------:R-:W-:Y:S01]  /*d160*/  FFMA R4, -R119, 1.925963033500011079e-08, R4 ;  /* 0x32a5706077047823 */ /* 0x000fe20000000104 */
[----:B------:R-:W1:Y:S01]  /*d170*/  MUFU.EX2 R37, R37 ;  /* 0x0000002500257308 */ /* 0x000e620000000800 */
[----:B------:R-:W-:Y:S01]  /*d180*/  FFMA R10, R9, R10, 1 ;  /* 0x3f800000090a7423 */ /* 0x000fe2000000000a */
[----:B------:R-:W-:Y:S01]  /*d190*/  SHF.L.U32 R32, R32, 0x17, RZ ;  /* 0x0000001720207819 */ /* 0x000fe200000006ff */
[----:B------:R-:W-:Y:S01]  /*d1a0*/  IMAD.SHL.U32 R24, R24, 0x800000, RZ ;  /* 0x0080000018187824 */ /* 0x000fe200078e00ff */
[----:B------:R-:W-:Y:S01]  /*d1b0*/  LOP3.LUT R0, R0, 0x7f800000, RZ, 0xc0, !PT ;  /* 0x7f80000000007812 */ /* 0x000fe200078ec0ff */
[----:B------:R-:W-:Y:S01]  /*d1c0*/  BSSY B1, `(.L_x_350) ;  /* 0x000002b000017945 */ /* 0x000fe20003800000 */
[----:B------:R-:W-:Y:S01]  /*d1d0*/  SHF.L.U32 R38, R38, 0x17, RZ ;  /* 0x0000001726267819 */ /* 0x000fe200000006ff */
[----:B----4-:R-:W-:Y:S01]  /*d1e0*/  FFMA R35, R24, R35, 1 ;  /* 0x3f80000018237423 */ /* 0x010fe20000000023 */
[----:B------:R-:W3:Y:S01]  /*d1f0*/  MUFU.EX2 R47, R47 ;  /* 0x0000002f002f7308 */ /* 0x000ee20000000800 */
[----:B------:R-:W-:-:S02]  /*d200*/  ISETP.GT.U32.AND P2, PT, R0, 0x1ffffff, PT ;  /* 0x01ffffff0000780c */ /* 0x000fc40003f44070 */
[----:B------:R-:W-:Y:S01]  /*d210*/  SHF.L.U32 R44, R44, 0x17, RZ ;  /* 0x000000172c2c7819 */ /* 0x000fe200000006ff */
[----:B--2---:R-:W-:Y:S01]  /*d220*/  FFMA R41, R38, R41, 1 ;  /* 0x3f80000026297423 */ /* 0x004fe20000000029 */
[----:B------:R-:W-:Y:S02]  /*d230*/  SHF.L.U32 R48, R48, 0x17, RZ ;  /* 0x0000001730307819 */ /* 0x000fe400000006ff */
[----:B------:R-:W-:Y:S01]  /*d240*/  SHF.L.U32 R34, R34, 0x17, RZ ;  /* 0x0000001722227819 */ /* 0x000fe200000006ff */
[----:B------:R-:W2:Y:S01]  /*d250*/  MUFU.EX2 R51, R51 ;  /* 0x0000003300337308 */ /* 0x000ea20000000800 */
[----:B------:R-:W-:Y:S01]  /*d260*/  SHF.L.U32 R36, R36, 0x17, RZ ;  /* 0x0000001724247819 */ /* 0x000fe200000006ff */
[----:B-1----:R-:W-:Y:S01]  /*d270*/  FFMA R32, R32, R37, 1 ;  /* 0x3f80000020207423 */ /* 0x002fe20000000025 */
[----:B------:R-:W-:Y:S01]  /*d280*/  SHF.L.U32 R40, R40, 0x17, RZ ;  /* 0x0000001728287819 */ /* 0x000fe200000006ff */
[----:B------:R-:W-:Y:S01]  /*d290*/  FFMA R37, R34, R11, 1 ;  /* 0x3f80000022257423 */ /* 0x000fe2000000000b */
[----:B------:R-:W-:-:S02]  /*d2a0*/  SHF.L.U32 R42, R42, 0x17, RZ ;  /* 0x000000172a2a7819 */ /* 0x000fc400000006ff */
[----:B------:R-:W-:Y:S01]  /*d2b0*/  SHF.L.U32 R46, R46, 0x17, RZ ;  /* 0x000000172e2e7819 */ /* 0x000fe200000006ff */
[----:B------:R-:W1:Y:S01]  /*d2c0*/  MUFU.EX2 R39, R39 ;  /* 0x0000002700277308 */ /* 0x000e620000000800 */
[----:B------:R-:W-:Y:S01]  /*d2d0*/  SHF.L.U32 R50, R50, 0x17, RZ ;  /* 0x0000001732327819 */ /* 0x000fe200000006ff */
[----:B---3--:R-:W-:Y:S01]  /*d2e0*/  FFMA R44, R44, R47, 1 ;  /* 0x3f8000002c2c7423 */ /* 0x008fe2000000002f */
[----:B------:R-:W-:Y:S01]  /*d2f0*/  SHF.L.U32 R8, R8, 0x17, RZ ;  /* 0x0000001708087819 */ /* 0x000fe200000006ff */
[----:B------:R-:W-:Y:S01]  /*d300*/  FFMA R45, R42, R45, 1 ;  /* 0x3f8000002a2d7423 */ /* 0x000fe2000000002d */
[----:B------:R-:W-:Y:S01]  /*d310*/  SHF.L.U32 R52, R52, 0x17, RZ ;  /* 0x0000001734347819 */ /* 0x000fe200000006ff */
[----:B------:R-:W-:Y:S02]  /*d320*/  FFMA R47, R50, R3, 1 ;  /* 0x3f800000322f7423 */ /* 0x000fe40000000003 */
[----:B------:R-:W3:Y:S01]  /*d330*/  MUFU.EX2 R43, R43 ;  /* 0x0000002b002b7308 */ /* 0x000ee20000000800 */
[----:B--2---:R-:W-:-:S07]  /*d340*/  FFMA R48, R48, R51, 1 ;  /* 0x3f80000030307423 */ /* 0x004fce0000000033 */
        /* <DEDUP_REMOVED lines=9> */
[----:B------:R-:W-:Y:S01]  /*d3e0*/  IMAD.MOV.U32 R0, RZ, RZ, R54 ;  /* 0x000000ffff007224 */ /* 0x000fe200078e0036 */
[----:B------:R-:W-:-:S07]  /*d3f0*/  MOV R4, 0xd410 ;  /* 0x0000d41000047802 */ /* 0x000fce0000000f00 */
[----:B------:R-:W-:Y:S05]  /*d400*/  CALL.REL.NOINC `($__internal_0_$__cuda_sm20_rcp_rn_f32_slowpath) ;  /* 0x0000009000707944 */ /* 0x000fea0003c00000 */
[----:B------:R-:W-:Y:S01]  /*d410*/  MOV R9, R0 ;  /* 0x0000000000097202 */ /* 0x000fe20000000f00 */
[----:B------:R-:W-:Y:S06]  /*d420*/  BRA `(.L_x_352) ;  /* 0x0000000000107947 */ /* 0x000fec0003800000 */
.L_x_351:
[----:B------:R-:W1:Y:S02]  /*d430*/  MUFU.RCP R9, R54 ;  /* 0x0000003600097308 */ /* 0x000e640000001000 */
[----:B-1----:R-:W-:-:S04]  /*d440*/  FFMA R0, R54, R9, -1 ;  /* 0xbf80000036007423 */ /* 0x002fc80000000009 */
[----:B------:R-:W-:-:S04]  /*d450*/  FADD.FTZ R0, -R0, -RZ ;  /* 0x800000ff00007221 */ /* 0x000fc80000010100 */
[----:B------:R-:W-:-:S07]  /*d460*/  FFMA R9, R9, R0, R9 ;  /* 0x0000000009097223 */ /* 0x000fce0000000009 */
.L_x_352:
[----:B------:R-:W-:Y:S05]  /*d470*/  BSYNC B1 ;  /* 0x0000000000017941 */ /* 0x000fea0003800000 */
.L_x_350:
        /* <DEDUP_REMOVED lines=10> */
.L_x_354:
[----:B------:R-:W1:Y:S02]  /*d520*/  MUFU.RCP R8, R53 ;  /* 0x0000003500087308 */ /* 0x000e640000001000 */
[----:B-1----:R-:W-:-:S04]  /*d530*/  FFMA R0, R53, R8, -1 ;  /* 0xbf80000035007423 */ /* 0x002fc80000000008 */
[----:B------:R-:W-:-:S04]  /*d540*/  FADD.FTZ R3, -R0, -RZ ;  /* 0x800000ff00037221 */ /* 0x000fc80000010100 */
[----:B------:R-:W-:-:S07]  /*d550*/  FFMA R8, R8, R3, R8 ;  /* 0x0000000308087223 */ /* 0x000fce0000000008 */
.L_x_355:
[----:B------:R-:W-:Y:S05]  /*d560*/  BSYNC B1 ;  /* 0x0000000000017941 */ /* 0x000fea0003800000 */
.L_x_353:
        /* <DEDUP_REMOVED lines=10> */
.L_x_357:
[----:B------:R-:W1:Y:S02]  /*d610*/  MUFU.RCP R11, R10 ;  /* 0x0000000a000b7308 */ /* 0x000e640000001000 */
[----:B-1----:R-:W-:-:S04]  /*d620*/  FFMA R0, R10, R11, -1 ;  /* 0xbf8000000a007423 */ /* 0x002fc8000000000b */
[----:B------:R-:W-:-:S04]  /*d630*/  FADD.FTZ R0, -R0, -RZ ;  /* 0x800000ff00007221 */ /* 0x000fc80000010100 */
[----:B------:R-:W-:-:S07]  /*d640*/  FFMA R11, R11, R0, R11 ;  /* 0x000000000b0b7223 */ /* 0x000fce000000000b */
.L_x_358:
[----:B------:R-:W-:Y:S05]  /*d650*/  BSYNC B1 ;  /* 0x0000000000017941 */ /* 0x000fea0003800000 */
.L_x_356:
        /* <DEDUP_REMOVED lines=10> */
.L_x_360:
[----:B------:R-:W1:Y:S02]  /*d700*/  MUFU.RCP R10, R35 ;  /* 0x00000023000a7308 */ /* 0x000e640000001000 */
[----:B-1----:R-:W-:-:S04]  /*d710*/  FFMA R0, R35, R10, -1 ;  /* 0xbf80000023007423 */ /* 0x002fc8000000000a */
[----:B------:R-:W-:-:S04]  /*d720*/  FADD.FTZ R3, -R0, -RZ ;  /* 0x800000ff00037221 */ /* 0x000fc80000010100 */
[----:B------:R-:W-:-:S07]  /*d730*/  FFMA R10, R10, R3, R10 ;  /* 0x000000030a0a7223 */ /* 0x000fce000000000a */
.L_x_361:
[----:B------:R-:W-:Y:S05]  /*d740*/  BSYNC B1 ;  /* 0x0000000000017941 */ /* 0x000fea0003800000 */
.L_x_359:
        /* <DEDUP_REMOVED lines=10> */
.L_x_363:
[----:B------:R-:W1:Y:S02]  /*d7f0*/  MUFU.RCP R35, R32 ;  /* 0x0000002000237308 */ /* 0x000e640000001000 */
[----:B-1----:R-:W-:-:S04]  /*d800*/  FFMA R0, R32, R35, -1 ;  /* 0xbf80000020007423 */ /* 0x002fc80000000023 */
[----:B------:R-:W-:-:S04]  /*d810*/  FADD.FTZ R0, -R0, -RZ ;  /* 0x800000ff00007221 */ /* 0x000fc80000010100 */
[----:B------:R-:W-:-:S07]  /*d820*/  FFMA R35, R35, R0, R35 ;  /* 0x0000000023237223 */ /* 0x000fce0000000023 */
.L_x_364:
[----:B------:R-:W-:Y:S05]  /*d830*/  BSYNC B1 ;  /* 0x0000000000017941 */ /* 0x000fea0003800000 */
.L_x_362:
        /* <DEDUP_REMOVED lines=10> */
.L_x_366:
[----:B------:R-:W1:Y:S02]  /*d8e0*/  MUFU.RCP R24, R37 ;  /* 0x0000002500187308 */ /* 0x000e640000001000 */
[----:B-1----:R-:W-:-:S04]  /*d8f0*/  FFMA R0, R37, R24, -1 ;  /* 0xbf80000025007423 */ /* 0x002fc80000000018 */
[----:B------:R-:W-:-:S04]  /*d900*/  FADD.FTZ R3, -R0, -RZ ;  /* 0x800000ff00037221 */ /* 0x000fc80000010100 */
[----:B------:R-:W-:-:S07]  /*d910*/  FFMA R24, R24, R3, R24 ;  /* 0x0000000318187223 */ /* 0x000fce0000000018 */
.L_x_367:
[----:B------:R-:W-:Y:S05]  /*d920*/  BSYNC B1 ;  /* 0x0000000000017941 */ /* 0x000fea0003800000 */
.L_x_365:
        /* <DEDUP_REMOVED lines=10> */
.L_x_369:
[----:B------:R-:W1:Y:S02]  /*d9d0*/  MUFU.RCP R37, R36 ;  /* 0x0000002400257308 */ /* 0x000e640000001000 */
[----:B-1----:R-:W-:-:S04]  /*d9e0*/  FFMA R0, R36, R37, -1 ;  /* 0xbf80000024007423 */ /* 0x002fc80000000025 */
[----:B------:R-:W-:-:S04]  /*d9f0*/  FADD.FTZ R0, -R0, -RZ ;  /* 0x800000ff00007221 */ /* 0x000fc80000010100 */
[----:B------:R-:W-:-:S07]  /*da00*/  FFMA R37, R37, R0, R37 ;  /* 0x0000000025257223 */ /* 0x000fce0000000025 */
.L_x_370:
[----:B------:R-:W-:Y:S05]  /*da10*/  BSYNC B1 ;  /* 0x0000000000017941 */ /* 0x000fea0003800000 */
.L_x_368:
        /* <DEDUP_REMOVED lines=10> */
.L_x_372:
[----:B------:R-:W1:Y:S02]  /*dac0*/  MUFU.RCP R30, R41 ;  /* 0x00000029001e7308 */ /* 0x000e640000001000 */
[----:B-1----:R-:W-:-:S04]  /*dad0*/  FFMA R0, R41, R30, -1 ;  /* 0xbf80000029007423 */ /* 0x002fc8000000001e */
[----:B------:R-:W-:-:S04]  /*dae0*/  FADD.FTZ R3, -R0, -RZ ;  /* 0x800000ff00037221 */ /* 0x000fc80000010100 */
[----:B------:R-:W-:-:S07]  /*daf0*/  FFMA R30, R30, R3, R30 ;  /* 0x000000031e1e7223 */ /* 0x000fce000000001e */
.L_x_373:
[----:B------:R-:W-:Y:S05]  /*db00*/  BSYNC B1 ;  /* 0x0000000000017941 */ /* 0x000fea0003800000 */
.L_x_371:
        /* <DEDUP_REMOVED lines=10> */
.L_x_375:
[----:B------:R-:W1:Y:S02]  /*dbb0*/  MUFU.RCP R39, R40 ;  /* 0x0000002800277308 */ /* 0x000e640000001000 */
[----:B-1----:R-:W-:-:S04]  /*dbc0*/  FFMA R0, R40, R39, -1 ;  /* 0xbf80000028007423 */ /* 0x002fc80000000027 */
[----:B------:R-:W-:-:S04]  /*dbd0*/  FADD.FTZ R0, -R0, -RZ ;  /* 0x800000ff00007221 */ /* 0x000fc80000010100 */
[----:B------:R-:W-:-:S07]  /*dbe0*/  FFMA R39, R39, R0, R39 ;  /* 0x0000000027277223 */ /* 0x000fce0000000027 */
.L_x_376:
[----:B------:R-:W-:Y:S05]  /*dbf0*/  BSYNC B1 ;  /* 0x0000000000017941 */ /* 0x000fea0003800000 */
.L_x_374:
        /* <DEDUP_REMOVED lines=10> */
.L_x_378:
[----:B------:R-:W1:Y:S02]  /*dca0*/  MUFU.RCP R32, R45 ;  /* 0x0000002d00207308 */ /* 0x000e640000001000 */
[----:B-1----:R-:W-:-:S04]  /*dcb0*/  FFMA R0, R45, R32, -1 ;  /* 0xbf8000002d007423 */ /* 0x002fc80000000020 */
[----:B------:R-:W-:-:S04]  /*dcc0*/  FADD.FTZ R3, -R0, -RZ ;  /* 0x800000ff00037221 */ /* 0x000fc80000010100 */
[----:B------:R-:W-:-:S07]  /*dcd0*/  FFMA R32, R32, R3, R32 ;  /* 0x0000000320207223 */ /* 0x000fce0000000020 */
.L_x_379:
[----:B------:R-:W-:Y:S05]  /*dce0*/  BSYNC B1 ;  /* 0x0000000000017941 */ /* 0x000fea0003800000 */
.L_x_377:
        /* <DEDUP_REMOVED lines=10> */
.L_x_381:
[----:B------:R-:W1:Y:S02]  /*dd90*/  MUFU.RCP R41, R44 ;  /* 0x0000002c00297308 */ /* 0x000e640000001000 */
[----:B-1----:R-:W-:-:S04]  /*dda0*/  FFMA R0, R44, R41, -1 ;  /* 0xbf8000002c007423 */ /* 0x002fc80000000029 */
[----:B------:R-:W-:-:S04]  /*ddb0*/  FADD.FTZ R0, -R0, -RZ ;  /* 0x800000ff00007221 */ /* 0x000fc80000010100 */
[----:B------:R-:W-:-:S07]  /*ddc0*/  FFMA R41, R41, R0, R41 ;  /* 0x0000000029297223 */ /* 0x000fce0000000029 */
.L_x_382:
[----:B------:R-:W-:Y:S05]  /*ddd0*/  BSYNC B1 ;  /* 0x0000000000017941 */ /* 0x000fea0003800000 */
.L_x_380:
        /* <DEDUP_REMOVED lines=10> */
.L_x_384:
[----:B------:R-:W1:Y:S02]  /*de80*/  MUFU.RCP R34, R49 ;  /* 0x0000003100227308 */ /* 0x000e640000001000 */
[----:B-1----:R-:W-:-:S04]  /*de90*/  FFMA R0, R49, R34, -1 ;  /* 0xbf80000031007423 */ /* 0x002fc80000000022 */
[----:B------:R-:W-:-:S04]  /*dea0*/  FADD.FTZ R3, -R0, -RZ ;  /* 0x800000ff00037221 */ /* 0x000fc80000010100 */
[----:B------:R-:W-:-:S07]  /*deb0*/  FFMA R34, R34, R3, R34 ;  /* 0x0000000322227223 */ /* 0x000fce0000000022 */
.L_x_385:
[----:B------:R-:W-:Y:S05]  /*dec0*/  BSYNC B1 ;  /* 0x0000000000017941 */ /* 0x000fea0003800000 */
.L_x_383:
        /* <DEDUP_REMOVED lines=10> */
.L_x_387:
[----:B------:R-:W1:Y:S02]  /*df70*/  MUFU.RCP R43, R48 ;  /* 0x00000030002b7308 */ /* 0x000e640000001000 */
[----:B-1----:R-:W-:-:S04]  /*df80*/  FFMA R0, R48, R43, -1 ;  /* 0xbf80000030007423 */ /* 0x002fc8000000002b */
[----:B------:R-:W-:-:S04]  /*df90*/  FADD.FTZ R0, -R0, -RZ ;  /* 0x800000ff00007221 */ /* 0x000fc80000010100 */
[----:B------:R-:W-:-:S07]  /*dfa0*/  FFMA R43, R43, R0, R43 ;  /* 0x000000002b2b7223 */ /* 0x000fce000000002b */
.L_x_388:
[----:B------:R-:W-:Y:S05]  /*dfb0*/  BSYNC B1 ;  /* 0x0000000000017941 */ /* 0x000fea0003800000 */
.L_x_386:
        /* <DEDUP_REMOVED lines=10> */
.L_x_390:
[----:B------:R-:W1:Y:S02]  /*e060*/  MUFU.RCP R36, R47 ;  /* 0x0000002f00247308 */ /* 0x000e640000001000 */
[----:B-1----:R-:W-:-:S04]  /*e070*/  FFMA R0, R47, R36, -1 ;  /* 0xbf8000002f007423 */ /* 0x002fc80000000024 */
[----:B------:R-:W-:-:S04]  /*e080*/  FADD.FTZ R3, -R0, -RZ ;  /* 0x800000ff00037221 */ /* 0x000fc80000010100 */
[----:B------:R-:W-:-:S07]  /*e090*/  FFMA R36, R36, R3, R36 ;  /* 0x0000000324247223 */ /* 0x000fce0000000024 */
.L_x_391:
[----:B------:R-:W-:Y:S05]  /*e0a0*/  BSYNC B1 ;  /* 0x0000000000017941 */ /* 0x000fea0003800000 */
.L_x_389:
        /* <DEDUP_REMOVED lines=10> */
.L_x_393:
[----:B------:R-:W1:Y:S02]  /*e150*/  MUFU.RCP R45, R38 ;  /* 0x00000026002d7308 */ /* 0x000e640000001000 */
[----:B-1----:R-:W-:-:S04]  /*e160*/  FFMA R0, R38, R45, -1 ;  /* 0xbf80000026007423 */ /* 0x002fc8000000002d */
[----:B------:R-:W-:-:S04]  /*e170*/  FADD.FTZ R0, -R0, -RZ ;  /* 0x800000ff00007221 */ /* 0x000fc80000010100 */
[----:B------:R-:W-:-:S07]  /*e180*/  FFMA R45, R45, R0, R45 ;  /* 0x000000002d2d7223 */ /* 0x000fce000000002d */
.L_x_394:
[----:B------:R-:W-:Y:S05]  /*e190*/  BSYNC B1 ;  /* 0x0000000000017941 */ /* 0x000fea0003800000 */
.L_x_392:
        /* <DEDUP_REMOVED lines=9> */
.L_x_396:
[----:B------:R-:W1:Y:S02]  /*e230*/  MUFU.RCP R0, R51 ;  /* 0x0000003300007308 */ /* 0x000e640000001000 */
[----:B-1----:R-:W-:-:S04]  /*e240*/  FFMA R3, R51, R0, -1 ;  /* 0xbf80000033037423 */ /* 0x002fc80000000000 */
[----:B------:R-:W-:-:S04]  /*e250*/  FADD.FTZ R3, -R3, -RZ ;  /* 0x800000ff03037221 */ /* 0x000fc80000010100 */
[----:B------:R-:W-:-:S07]  /*e260*/  FFMA R0, R0, R3, R0 ;  /* 0x0000000300007223 */ /* 0x000fce0000000000 */
.L_x_397:
[----:B------:R-:W-:Y:S05]  /*e270*/  BSYNC B1 ;  /* 0x0000000000017941 */ /* 0x000fea0003800000 */
.L_x_395:
        /* <DEDUP_REMOVED lines=45> */
.L_x_399:
[----:B------:R-:W-:Y:S05]  /*e550*/  BSYNC B0 ;  /* 0x0000000000007941 */ /* 0x000fea0003800000 */
.L_x_398:
[----:B------:R-:W-:Y:S06]  /*e560*/  BAR.SYNC.DEFER_BLOCKING 0x1, 0x100 ;  /* 0x0044000000007b1d */ /* 0x000fec0000010000 */
[----:B------:R-:W-:Y:S04]  /*e570*/  BSSY B0, `(.L_x_400) ;  /* 0x0000009000007945 */ /* 0x000fe80003800000 */
[----:B------:R-:W-:Y:S05]  /*e580*/  @P0 BRA `(.L_x_401) ;  /* 0x00000000001c0947 */ /* 0x000fea0003800000 */
[----:B------:R-:W-:-:S13]  /*e590*/  ISETP.NE.AND P2, PT, R158, 0x3, PT ;  /* 0x000000039e00780c */ /* 0x000fda0003f45270 */
[----:B------:R-:W-:Y:S05]  /*e5a0*/  @!P2 BRA `(.L_x_402) ;  /* 0x000000000004a947 */ /* 0x000fea0003800000 */
[----:B------:R-:W-:Y:S01]  /*e5b0*/  BPT.TRAP 0x1 ;  /* 0x000000040000795c */ /* 0x000fe20000300000 */
.L_x_402:
[----:B------:R-:W-:-:S04]  /*e5c0*/  ULEA UR4, UR5, UR45, 0x3 ;  /* 0x0000002d05047291 */ /* 0x000fc8000f8e183f */
[----:B------:R-:W-:-:S04]  /*e5d0*/  UIADD3 UR4, UR4, 0x60, URZ ;  /* 0x0000006004047890 */ /* 0x000fc8000fffe03f */
[----:B------:R-:W-:-:S09]  /*e5e0*/  UPRMT UR4, UR50, 0x654, UR4 ;  /* 0x0000065432047896 */ /* 0x000fd20008000004 */
[----:B------:R-:W-:Y:S03]  /*e5f0*/  SYNCS.ARRIVE.TRANS64.RED.A1T0 RZ, [UR4], RZ ;  /* 0x000000ffffff79a7 */ /* 0x000fe60008100404 */
.L_x_401:
[----:B------:R-:W-:Y:S05]  /*e600*/  BSYNC B0 ;  /* 0x0000000000007941 */ /* 0x000fea0003800000 */
.L_x_400:
        /* <DEDUP_REMOVED lines=8> */
.L_x_405:
        /* <DEDUP_REMOVED lines=8> */
.L_x_626:
[----:B------:R-:W-:Y:S05]  /*e710*/  BSYNC B1 ;  /* 0x0000000000017941 */ /* 0x000fea0003800000 */
.L_x_406:
[----:B------:R-:W-:Y:S05]  /*e720*/  @P1 BRA `(.L_x_408) ;  /* 0x0000000000941947 */ /* 0x000fea0003800000 */
[----:B------:R-:W-:Y:S01]  /*e730*/  LEA R14, R12, R33, 0xd ;  /* 0x000000210c0e7211 */ /* 0x000fe200078e68ff */
[----:B------:R-:W-:Y:S05]  /*e740*/  WARPSYNC.ALL ;  /* 0x0000000000007948 */ /* 0x000fea0003800000 */
[----:B------:R-:W-:Y:S01]  /*e750*/  LEA R37, R155, R14, 0x1 ;  /* 0x0000000e9b257211 */ /* 0x000fe200078e08ff */
[----:B-1----:R-:W2:Y:S05]  /*e760*/  LDSM.16.M88.4 R8, [R14] ;  /* 0x000000000e08783b */ /* 0x002eaa0000000200 */
[----:B------:R-:W1:Y:S01]  /*e770*/  LDSM.16.M88.4 R36, [R37] ;  /* 0x000000002524783b */ /* 0x000e620000000200 */
[----:B--2---:R-:W-:Y:S01]  /*e780*/  IMAD.U32 R0, R8, 0x10000, RZ ;  /* 0x0001000008007824 */ /* 0x004fe200078e00ff */
[----:B------:R-:W-:-:S02]  /*e790*/  SHF.L.U32 R24, R10, 0x10, RZ ;  /* 0x000000100a187819 */ /* 0x000fc400000006ff */
[----:B------:R-:W-:Y:S01]  /*e7a0*/  LOP3.LUT R8, R8, 0xffff0000, RZ, 0xc0, !PT ;  /* 0xffff000008087812 */ /* 0x000fe200078ec0ff */
[----:B------:R-:W-:Y:S01]  /*e7b0*/  FMUL R13, R157, R0 ;  /* 0x000000009d0d7220 */ /* 0x000fe20000400000 */
[----:B-1----:R-:W-:Y:S01]  /*e7c0*/  SHF.L.U32 R32, R36, 0x10, RZ ;  /* 0x0000001024207819 */ /* 0x002fe200000006ff */
[----:B------:R-:W-:Y:S01]  /*e7d0*/  IMAD.U32 R44, R39, 0x10000, RZ ;  /* 0x00010000272c7824 */ /* 0x000fe200078e00ff */
        /* <DEDUP_REMOVED lines=25> */
[----:B------:R-:W-:-:S07]  /*e970*/  FMUL R171, R157, R46 ;  /* 0x0000002e9dab7220 */ /* 0x000fce0000400000 */
.L_x_408:
[----:B------:R-:W-:Y:S02]  /*e980*/  LOP3.LUT R28, R28, R35, RZ, 0x3c, !PT ;  /* 0x000000231c1c7212 */ /* 0x000fe400078e3cff */
[----:B------:R-:W-:-:S07]  /*e990*/  SEL R12, R5, RZ, P3 ;  /* 0x000000ff050c7207 */ /* 0x000fce0001800000 */
.L_x_404:
[----:B------:R-:W-:Y:S05]  /*e9a0*/  BSYNC B0 ;  /* 0x0000000000007941 */ /* 0x000fea0003800000 */
.L_x_403:
        /* <DEDUP_REMOVED lines=8> */
[-C--:B--2---:R-:W-:Y:S01]  /*ea30*/  FFMA.SAT R0, -R120, R52.reuse, 0.5 ;  /* 0x3f00000078007423 */ /* 0x084fe20000002134 */
[----:B------:R-:W-:Y:S01]  /*ea40*/  FFMA.RM R4, R4, R53, 12582913 ;  /* 0x4b40000104047423 */ /* 0x000fe20000004035 */
[----:B------:R-:W-:Y:S01]  /*ea50*/  FFMA R125, R156, R125, R159 ;  /* 0x0000007d9c7d7223 */ /* 0x000fe2000000009f */
[-C--:B-1----:R-:W-:Y:S01]  /*ea60*/  FFMA.RM R9, R5, R53.reuse, 12582913 ;  /* 0x4b40000105097423 */ /* 0x082fe20000004035 */
[-C--:B------:R-:W-:Y:S01]  /*ea70*/  FFMA.RM R0, R0, R53.reuse, 12582913 ;  /* 0x4b40000100007423 */ /* 0x080fe20000004035 */
[----:B------:R-:W-:Y:S01]  /*ea80*/  FADD R8, R4, -12583039 ;  /* 0xcb40007f04087421 */ /* 0x000fe20000000000 */
[-C--:B------:R-:W-:Y:S01]  /*ea90*/  FFMA.SAT R10, -R123, R52.reuse, 0.5 ;  /* 0x3f0000007b0a7423 */ /* 0x080fe20000002134 */
[----:B------:R-:W-:Y:S01]  /*eaa0*/  FFMA.SAT R32, -R125, R52, 0.5 ;  /* 0x3f0000007d207423 */ /* 0x000fe20000002134 */
[----:B------:R-:W-:Y:S01]  /*eab0*/  FADD R5, R9, -12583039 ;  /* 0xcb40007f09057421 */ /* 0x000fe20000000000 */
[C---:B------:R-:W-:Y:S01]  /*eac0*/  FFMA R8, -R121.reuse, 1.4426950216293334961, -R8 ;  /* 0x3fb8aa3b79087823 */ /* 0x040fe20000000908 */
[----:B------:R-:W-:Y:S01]  /*ead0*/  FFMA R126, R156, R126, R25 ;  /* 0x0000007e9c7e7223 */ /* 0x000fe20000000019 */
[----:B------:R-:W-:Y:S01]  /*eae0*/  FADD R3, R0, -12583039 ;  /* 0xcb40007f00037421 */ /* 0x000fe20000000000 */
[----:B------:R-:W-:Y:S01]  /*eaf0*/  FFMA R124, R156, R124, R23 ;  /* 0x0000007c9c7c7223 */ /* 0x000fe20000000017 */
[----:B------:R-:W-:Y:S01]  /*eb00*/  FFMA R8, -R121, 1.925963033500011079e-08, R8 ;  /* 0x32a5706079087823 */ /* 0x000fe20000000108 */
[-C--:B------:R-:W-:Y:S01]  /*eb10*/  FFMA.RM R24, R10, R53.reuse, 12582913 ;  /* 0x4b4000010a187423 */ /* 0x080fe20000004035 */
[----:B------:R-:W-:Y:S01]  /*eb20*/  FFMA.RM R32, R32, R53, 12582913 ;  /* 0x4b40000120207423 */ /* 0x000fe20000004035 */
[----:B------:R-:W-:Y:S01]  /*eb30*/  FFMA R11, -R122, 1.4426950216293334961, -R5 ;  /* 0x3fb8aa3b7a0b7823 */ /* 0x000fe20000000905 */
[-C--:B------:R-:W-:Y:S01]  /*eb40*/  FFMA.SAT R34, -R126, R52.reuse, 0.5 ;  /* 0x3f0000007e227423 */ /* 0x080fe20000002134 */
[----:B------:R-:W-:Y:S01]  /*eb50*/  FFMA R3, -R120, 1.4426950216293334961, -R3 ;  /* 0x3fb8aa3b78037823 */ /* 0x000fe20000000903 */
[----:B------:R1:W-:Y:S01]  /*eb60*/  MUFU.EX2 R5, R8 ;  /* 0x0000000800057308 */ /* 0x0003e20000000800 */
[-C--:B------:R-:W-:Y:S01]  /*eb70*/  FFMA.SAT R26, -R124, R52.reuse, 0.5 ;  /* 0x3f0000007c1a7423 */ /* 0x080fe20000002134 */
[----:B------:R-:W-:Y:S01]  /*eb80*/  FADD R10, R24, -12583039 ;  /* 0xcb40007f180a7421 */ /* 0x000fe20000000000 */
[----:B------:R-:W-:Y:S01]  /*eb90*/  FFMA R11, -R122, 1.925963033500011079e-08, R11 ;  /* 0x32a570607a0b7823 */ /* 0x000fe2000000010b */
[----:B------:R-:W-:Y:S01]  /*eba0*/  FFMA R129, R156, R129, R165 ;  /* 0x000000819c817223 */ /* 0x000fe200000000a5 */
[-C--:B------:R-:W-:Y:S01]  /*ebb0*/  FFMA.RM R34, R34, R53.reuse, 12582913 ;  /* 0x4b40000122227423 */ /* 0x080fe20000004035 */
[----:B------:R-:W-:Y:S01]  /*ebc0*/  FFMA R3, -R120, 1.925963033500011079e-08, R3 ;  /* 0x32a5706078037823 */ /* 0x000fe20000000103 */
[----:B------:R-:W-:Y:S01]  /*ebd0*/  FFMA.RM R30, R26, R53, 12582913 ;  /* 0x4b4000011a1e7423 */ /* 0x000fe20000004035 */
[----:B------:R-:W-:Y:S01]  /*ebe0*/  FFMA R26, -R123, 1.4426950216293334961, -R10 ;  /* 0x3fb8aa3b7b1a7823 */ /* 0x000fe2000000090a */
[----:B-1----:R-:W-:Y:S01]  /*ebf0*/  FADD R8, R32, -12583039 ;  /* 0xcb40007f20087421 */ /* 0x002fe20000000000 */
[----:B------:R1:W-:Y:S01]  /*ec00*/  MUFU.EX2 R10, R11 ;  /* 0x0000000b000a7308 */ /* 0x0003e20000000800 */
[----:B------:R-:W-:Y:S01]  /*ec10*/  FFMA.SAT R40, -R129, R52, 0.5 ;  /* 0x3f00000081287423 */ /* 0x000fe20000002134 */
[C---:B------:R-:W-:Y:S01]  /*ec20*/  FFMA R130, R156.reuse, R130, R27 ;  /* 0x000000829c827223 */ /* 0x040fe2000000001b */
[C---:B------:R-:W-:Y:S01]  /*ec30*/  FFMA R8, -R125.reuse, 1.4426950216293334961, -R8 ;  /* 0x3fb8aa3b7d087823 */ /* 0x040fe20000000908 */
        /* <DEDUP_REMOVED lines=11> */
[-C--:B------:R-:W-:Y:S01]  /*ecf0*/  FFMA.RM R42, R42, R53.reuse, 12582913 ;  /* 0x4b4000012a2a7423 */ /* 0x080fe20000004035 */
[----:B------:R1:W-:Y:S01]  /*ed00*/  MUFU.EX2 R11, R8 ;  /* 0x00000008000b7308 */ /* 0x0003e20000000800 */
[----:B------:R-:W-:Y:S01]  /*ed10*/  FFMA R26, -R123, 1.925963033500011079e-08, R26 ;  /* 0x32a570607b1a7823 */ /* 0x000fe2000000011a */
[----:B------:R-:W-:Y:S01]  /*ed20*/  FFMA.RM R36, R36, R53, 12582913 ;  /* 0x4b40000124247423 */ /* 0x000fe20000004035 */
[----:B------:R-:W-:Y:S01]  /*ed30*/  FFMA R37, -R124, 1.4426950216293334961, -R35 ;  /* 0x3fb8aa3b7c257823 */ /* 0x000fe20000000923 */
[----:B------:R-:W-:Y:S01]  /*ed40*/  FFMA.SAT R38, -R128, R52, 0.5 ;  /* 0x3f00000080267423 */ /* 0x000fe20000002134 */
[----:B------:R-:W-:Y:S01]  /*ed50*/  FFMA R132, R156, R132, R29 ;  /* 0x000000849c847223 */ /* 0x000fe2000000001d */
[----:B------:R-:W-:Y:S01]  /*ed60*/  FADD R45, R42, -12583039 ;  /* 0xcb40007f2a2d7421 */ /* 0x000fe20000000000 */
[----:B------:R-:W-:Y:S01]  /*ed70*/  FFMA.SAT R48, -R133, R52, 0.5 ;  /* 0x3f00000085307423 */ /* 0x000fe20000002134 */
[----:B------:R3:W4:Y:S01]  /*ed80*/  MUFU.EX2 R35, R26 ;  /* 0x0000001a00237308 */ /* 0x0007220000000800 */
[----:B-1----:R-:W-:Y:S01]  /*ed90*/  FADD R8, R40, -12583039 ;  /* 0xcb40007f28087421 */ /* 0x002fe20000000000 */
[C---:B------:R-:W-:Y:S01]  /*eda0*/  FFMA R134, R156.reuse, R134, R31 ;  /* 0x000000869c867223 */ /* 0x040fe2000000001f */
[----:B------:R-:W-:Y:S01]  /*edb0*/  FFMA R131, R156, R131, R167 ;  /* 0x000000839c837223 */ /* 0x000fe200000000a7 */
[----:B------:R-:W-:Y:S01]  /*edc0*/  SHF.L.U32 R0, R0, 0x17, RZ ;  /* 0x0000001700007819 */ /* 0x000fe200000006ff */
[C---:B------:R-:W-:Y:S01]  /*edd0*/  FFMA R8, -R129.reuse, 1.4426950216293334961, -R8 ;  /* 0x3fb8aa3b81087823 */ /* 0x040fe20000000908 */
[----:B------:R-:W-:Y:S01]  /*ede0*/  FFMA R135, R156, R135, R171 ;  /* 0x000000879c877223 */ /* 0x000fe200000000ab */
[-C--:B------:R-:W-:Y:S01]  /*edf0*/  FFMA.RM R38, R38, R53.reuse, 12582913 ;  /* 0x4b40000126267423 */ /* 0x080fe20000004035 */
[-C--:B------:R-:W-:Y:S01]  /*ee00*/  FFMA.SAT R46, -R132, R52.reuse, 0.5 ;  /* 0x3f000000842e7423 */ /* 0x080fe20000002134 */
[----:B---3--:R-:W-:Y:S01]  /*ee10*/  FADD R26, R36, -12583039 ;  /* 0xcb40007f241a7421 */ /* 0x008fe20000000000 */
[----:B------:R-:W-:Y:S01]  /*ee20*/  FFMA R8, -R129, 1.925963033500011079e-08, R8 ;  /* 0x32a5706081087823 */ /* 0x000fe20000000108 */
[-C--:B------:R-:W-:Y:S01]  /*ee30*/  FFMA.RM R48, R48, R53.reuse, 12582913 ;  /* 0x4b40000130307423 */ /* 0x080fe20000004035 */
[----:B------:R-:W-:Y:S01]  /*ee40*/  FFMA R47, -R130, 1.4426950216293334961, -R45 ;  /* 0x3fb8aa3b822f7823 */ /* 0x000fe2000000092d */
[-C--:B------:R-:W-:Y:S01]  /*ee50*/  FFMA.SAT R50, -R134, R52.reuse, 0.5 ;  /* 0x3f00000086327423 */ /* 0x080fe20000002134 */
[----:B------:R-:W-:Y:S01]  /*ee60*/  FFMA R26, -R127, 1.4426950216293334961, -R26 ;  /* 0x3fb8aa3b7f1a7823 */ /* 0x000fe2000000091a */
[-C--:B------:R-:W-:Y:S01]  /*ee70*/  FFMA.SAT R44, -R131, R52.reuse, 0.5 ;  /* 0x3f000000832c7423 */ /* 0x080fe20000002134 */
[----:B------:R2:W-:Y:S01]  /*ee80*/  MUFU.EX2 R45, R8 ;  /* 0x00000008002d7308 */ /* 0x0005e20000000800 */
[----:B------:R-:W-:Y:S01]  /*ee90*/  FFMA.SAT R52, -R135, R52, 0.5 ;  /* 0x3f00000087347423 */ /* 0x000fe20000002134 */
[----:B------:R-:W-:Y:S01]  /*eea0*/  FADD R41, R38, -12583039 ;  /* 0xcb40007f26297421 */ /* 0x000fe20000000000 */
[-C--:B------:R-:W-:Y:S01]  /*eeb0*/  FFMA.RM R46, R46, R53.reuse, 12582913 ;  /* 0x4b4000012e2e7423 */ /* 0x080fe20000004035 */
[-C--:B------:R-:W-:Y:S01]  /*eec0*/  FFMA.RM R50, R50, R53.reuse, 12582913 ;  /* 0x4b40000132327423 */ /* 0x080fe20000004035 */
[----:B------:R-:W-:Y:S01]  /*eed0*/  SHF.L.U32 R4, R4, 0x17, RZ ;  /* 0x0000001704047819 */ /* 0x000fe200000006ff */
[----:B------:R-:W-:Y:S01]  /*eee0*/  FFMA R26, -R127, 1.925963033500011079e-08, R26 ;  /* 0x32a570607f1a7823 */ /* 0x000fe2000000011a */
[-C--:B------:R-:W-:Y:S01]  /*eef0*/  FFMA.RM R44, R44, R53.reuse, 12582913 ;  /* 0x4b4000012c2c7423 */ /* 0x080fe20000004035 */
[----:B------:R-:W-:Y:S01]  /*ef00*/  FFMA.RM R52, R52, R53, 12582913 ;  /* 0x4b40000134347423 */ /* 0x000fe20000004035 */
[----:B--2---:R-:W-:Y:S01]  /*ef10*/  FFMA R8, R0, R3, 1 ;  /* 0x3f80000000087423 */ /* 0x004fe20000000003 */
[----:B------:R-:W-:Y:S01]  /*ef20*/  FADD R0, R48, -12583039 ;  /* 0xcb40007f30007421 */ /* 0x000fe20000000000 */
[----:B------:R-:W-:Y:S01]  /*ef30*/  FADD R49, R46, -12583039 ;  /* 0xcb40007f2e317421 */ /* 0x000fe20000000000 */
[----:B------:R-:W-:Y:S01]  /*ef40*/  FFMA R43, -R128, 1.4426950216293334961, -R41 ;  /* 0x3fb8aa3b802b7823 */ /* 0x000fe20000000929 */
[----:B------:R-:W-:Y:S01]  /*ef50*/  FADD R3, R50, -12583039 ;  /* 0xcb40007f32037421 */ /* 0x000fe20000000000 */
[C---:B------:R-:W-:Y:S01]  /*ef60*/  FFMA R0, -R133.reuse, 1.4426950216293334961, -R0 ;  /* 0x3fb8aa3b85007823 */ /* 0x040fe20000000900 */
[----:B------:R1:W-:Y:S01]  /*ef70*/  MUFU.EX2 R41, R26 ;  /* 0x0000001a00297308 */ /* 0x0003e20000000800 */
[----:B------:R-:W-:Y:S01]  /*ef80*/  FFMA R53, R4, R5, 1 ;  /* 0x3f80000004357423 */ /* 0x000fe20000000005 */
[----:B------:R-:W-:Y:S01]  /*ef90*/  FADD R4, R52, -12583039 ;  /* 0xcb40007f34047421 */ /* 0x000fe20000000000 */
[----:B------:R-:W-:Y:S01]  /*efa0*/  FFMA R51, -R132, 1.4426950216293334961, -R49 ;  /* 0x3fb8aa3b84337823 */ /* 0x000fe20000000931 */
[----:B------:R-:W-:Y:S01]  /*efb0*/  FFMA R0, -R133, 1.925963033500011079e-08, R0 ;  /* 0x32a5706085007823 */ /* 0x000fe20000000100 */
[----:B------:R-:W-:Y:S01]  /*efc0*/  FFMA R5, -R134, 1.4426950216293334961, -R3 ;  /* 0x3fb8aa3b86057823 */ /* 0x000fe20000000903 */
[----:B------:R-:W-:Y:S01]  /*efd0*/  FFMA R4, -R135, 1.4426950216293334961, -R4 ;  /* 0x3fb8aa3b87047823 */ /* 0x000fe20000000904 */
[----:B------:R-:W-:Y:S01]  /*efe0*/  FFMA R37, -R124, 1.925963033500011079e-08, R37 ;  /* 0x32a570607c257823 */ /* 0x000fe20000000125 */
[----:B------:R-:W-:Y:S01]  /*eff0*/  FFMA R47, -R130, 1.925963033500011079e-08, R47 ;  /* 0x32a57060822f7823 */ /* 0x000fe2000000012f */
[----:B-1----:R-:W-:Y:S01]  /*f000*/  FADD R26, R44, -12583039 ;  /* 0xcb40007f2c1a7421 */ /* 0x002fe20000000000 */
[----:B------:R-:W-:Y:S01]  /*f010*/  FFMA R51, -R132, 1.925963033500011079e-08, R51 ;  /* 0x32a5706084337823 */ /* 0x000fe20000000133 */
[----:B------:R1:W-:Y:S01]  /*f020*/  MUFU.EX2 R3, R0 ;  /* 0x0000000000037308 */ /* 0x0003e20000000800 */
[----:B------:R-:W-:Y:S01]  /*f030*/  FFMA R39, -R126, 1.925963033500011079e-08, R39 ;  /* 0x32a570607e277823 */ /* 0x000fe20000000127 */
[----:B------:R-:W-:Y:S01]  /*f040*/  FFMA R26, -R131, 1.4426950216293334961, -R26 ;  /* 0x3fb8aa3b831a7823 */ /* 0x000fe2000000091a */
[----:B------:R-:W-:Y:S01]  /*f050*/  FFMA R43, -R128, 1.925963033500011079e-08, R43 ;  /* 0x32a57060802b7823 */ /* 0x000fe2000000012b */
[----:B------:R-:W-:Y:S01]  /*f060*/  SHF.L.U32 R9, R9, 0x17, RZ ;  /* 0x0000001709097819 */ /* 0x000fe200000006ff */
[----:B------:R-:W-:Y:S01]  /*f070*/  FFMA R5, -R134, 1.925963033500011079e-08, R5 ;  /* 0x32a5706086057823 */ /* 0x000fe20000000105 */
[----:B------:R-:W-:Y:S01]  /*f080*/  FFMA R26, -R131, 1.925963033500011079e-08, R26 ;  /* 0x32a57060831a7823 */ /* 0x000fe2000000011a */
[----:B------:R-:W-:Y:S01]  /*f090*/  FFMA R4, -R135, 1.925963033500011079e-08, R4 ;  /* 0x32a5706087047823 */ /* 0x000fe20000000104 */
[----:B------:R-:W2:Y:S01]  /*f0a0*/  MUFU.EX2 R37, R37 ;  /* 0x0000002500257308 */ /* 0x000ea20000000800 */
[----:B-1----:R-:W-:Y:S01]  /*f0b0*/  IADD3 R0, R8, 0x1800000, RZ ;  /* 0x0180000008007810 */ /* 0x002fe20007ffe0ff */
[----:B------:R-:W-:Y:S01]  /*f0c0*/  FFMA R10, R9, R10, 1 ;  /* 0x3f800000090a7423 */ /* 0x000fe2000000000a */
[----:B------:R-:W-:Y:S01]  /*f0d0*/  SHF.L.U32 R46, R46, 0x17, RZ ;  /* 0x000000172e2e7819 */ /* 0x000fe200000006ff */
[----:B------:R-:W-:Y:S01]  /*f0e0*/  IMAD.SHL.U32 R30, R30, 0x800000, RZ ;  /* 0x008000001e1e7824 */ /* 0x000fe200078e00ff */
[----:B------:R-:W-:Y:S01]  /*f0f0*/  LOP3.LUT R0, R0, 0x7f800000, RZ, 0xc0, !PT ;  /* 0x7f80000000007812 */ /* 0x000fe200078ec0ff */
[----:B------:R-:W-:Y:S01]  /*f100*/  IMAD.SHL.U32 R42, R42, 0x800000, RZ ;  /* 0x008000002a2a7824 */ /* 0x000fe200078e00ff */
[----:B------:R-:W-:Y:S01]  /*f110*/  SHF.L.U32 R24, R24, 0x17, RZ ;  /* 0x0000001718187819 */ /* 0x000fe200000006ff */
[----:B------:R-:W1:Y:S01]  /*f120*/  MUFU.EX2 R47, R47 ;  /* 0x0000002f002f7308 */ /* 0x000e620000000800 */
[----:B------:R-:W-:Y:S01]  /*f130*/  ISETP.GT.U32.AND P2, PT, R0, 0x1ffffff, PT ;  /* 0x01ffffff0000780c */ /* 0x000fe20003f44070 */
[----:B------:R-:W-:Y:S01]  /*f140*/  BSSY B1, `(.L_x_409) ;  /* 0x0000027000017945 */ /* 0x000fe20003800000 */
[----:B------:R-:W-:Y:S01]  /*f150*/  SHF.L.U32 R32, R32, 0x17, RZ ;  /* 0x0000001720207819 */ /* 0x000fe200000006ff */
[----:B----4-:R-:W-:Y:S01]  /*f160*/  FFMA R35, R24, R35, 1 ;  /* 0x3f80000018237423 */ /* 0x010fe20000000023 */
[----:B------:R-:W-:-:S02]  /*f170*/  SHF.L.U32 R34, R34, 0x17, RZ ;  /* 0x0000001722227819 */ /* 0x000fc400000006ff */
[----:B------:R-:W-:Y:S01]  /*f180*/  SHF.L.U32 R36, R36, 0x17, RZ ;  /* 0x0000001724247819 */ /* 0x000fe200000006ff */
[----:B------:R-:W3:Y:S01]  /*f190*/  MUFU.EX2 R51, R51 ;  /* 0x0000003300337308 */ /* 0x000ee20000000800 */
[----:B------:R-:W-:Y:S01]  /*f1a0*/  SHF.L.U32 R38, R38, 0x17, RZ ;  /* 0x0000001726267819 */ /* 0x000fe200000006ff */
[----:B--2---:R-:W-:Y:S01]  /*f1b0*/  FFMA R30, R30, R37, 1 ;  /* 0x3f8000001e1e7423 */ /* 0x004fe20000000025 */
[----:B------:R-:W-:Y:S01]  /*f1c0*/  SHF.L.U32 R40, R40, 0x17, RZ ;  /* 0x0000001728287819 */ /* 0x000fe200000006ff */
[----:B------:R-:W-:Y:S01]  /*f1d0*/  FFMA R37, R32, R11, 1 ;  /* 0x3f80000020257423 */ /* 0x000fe2000000000b */
[----:B------:R-:W-:Y:S01]  /*f1e0*/  SHF.L.U32 R44, R44, 0x17, RZ ;  /* 0x000000172c2c7819 */ /* 0x000fe200000006ff */
[----:B------:R-:W-:Y:S01]  /*f1f0*/  FFMA R41, R36, R41, 1 ;  /* 0x3f80000024297423 */ /* 0x000fe20000000029 */
[----:B------:R-:W-:Y:S01]  /*f200*/  SHF.L.U32 R48, R48, 0x17, RZ ;  /* 0x0000001730307819 */ /* 0x000fe200000006ff */
[----:B------:R-:W2:Y:S01]  /*f210*/  MUFU.EX2 R39, R39 ;  /* 0x0000002700277308 */ /* 0x000ea20000000800 */
[----:B------:R-:W-:Y:S01]  /*f220*/  SHF.L.U32 R50, R50, 0x17, RZ ;  /* 0x0000001732327819 */ /* 0x000fe200000006ff */
[----:B-1----:R-:W-:Y:S01]  /*f230*/  FFMA R42, R42, R47, 1 ;  /* 0x3f8000002a2a7423 */ /* 0x002fe2000000002f */
[----:B------:R-:W-:Y:S01]  /*f240*/  SHF.L.U32 R52, R52, 0x17, RZ ;  /* 0x0000001734347819 */ /* 0x000fe200000006ff */
[----:B------:R-:W-:Y:S01]  /*f250*/  FFMA R45, R40, R45, 1 ;  /* 0x3f800000282d7423 */ /* 0x000fe2000000002d */
[----:B------:R-:W-:-:S03]  /*f260*/  FFMA R47, R48, R3, 1 ;  /* 0x3f800000302f7423 */ /* 0x000fc60000000003 */
[----:B------:R-:W1:Y:S01]  /*f270*/  MUFU.EX2 R43, R43 ;  /* 0x0000002b002b7308 */ /* 0x000e620000000800 */
[----:B---3--:R-:W-:-:S07]  /*f280*/  FFMA R46, R46, R51, 1 ;  /* 0x3f8000002e2e7423 */ /* 0x008fce0000000033 */
[----:B------:R-:W3:Y:S01]  /*f290*/  MUFU.EX2 R49, R26 ;  /* 0x0000001a00317308 */ /* 0x000ee20000000800 */
[----:B--2---:R-:W-:-:S07]  /*f2a0*/  FFMA R34, R34, R39, 1 ;  /* 0x3f80000022227423 */ /* 0x004fce0000000027 */
[----:B------:R-:W2:Y:S01]  /*f2b0*/  MUFU.EX2 R5, R5 ;  /* 0x0000000500057308 */ /* 0x000ea20000000800 */
[----:B-1----:R-:W-:-:S07]  /*f2c0*/  FFMA R38, R38, R43, 1 ;  /* 0x3f80000026267423 */ /* 0x002fce000000002b */
[----:B------:R-:W1:Y:S01]  /*f2d0*/  MUFU.EX2 R9, R4 ;  /* 0x0000000400097308 */ /* 0x000e620000000800 */
[----:B---3--:R-:W-:Y:S01]  /*f2e0*/  FFMA R49, R44, R49, 1 ;  /* 0x3f8000002c317423 */ /* 0x008fe20000000031 */
[----:B--2---:R-:W-:Y:S01]  /*f2f0*/  FFMA R50, R50, R5, 1 ;  /* 0x3f80000032327423 */ /* 0x004fe20000000005 */
[----:B-1----:R-:W-:Y:S01]  /*f300*/  FFMA R51, R52, R9, 1 ;  /* 0x3f80000034337423 */ /* 0x002fe20000000009 */
[----:B------:R-:W-:Y:S06]  /*f310*/  @P2 BRA `(.L_x_410) ;  /* 0x0000000000142947 */ /* 0x000fec0003800000 */
[----:B------:R-:W-:Y:S02]  /*f320*/  MOV R0, R8 ;  /* 0x0000000800007202 */ /* 0x000fe40000000f00 */
[----:B------:R-:W-:-:S07]  /*f330*/  MOV R4, 0xf350 ;  /* 0x0000f35000047802 */ /* 0x000fce0000000f00 */
[----:B------:R-:W-:Y:S05]  /*f340*/  CALL.REL.NOINC `($__internal_0_$__cuda_sm20_rcp_rn_f32_slowpath) ;  /* 0x0000007000a07944 */ /* 0x000fea0003c00000 */
[----:B------:R-:W-:Y:S01]  /*f350*/  IMAD.MOV.U32 R9, RZ, RZ, R0 ;  /* 0x000000ffff097224 */ /* 0x000fe200078e0000 */
[----:B------:R-:W-:Y:S06]  /*f360*/  BRA `(.L_x_411) ;  /* 0x0000000000107947 */ /* 0x000fec0003800000 */
.L_x_410:
[----:B------:R-:W1:Y:S02]  /*f370*/  MUFU.RCP R9, R8 ;  /* 0x0000000800097308 */ /* 0x000e640000001000 */
[----:B-1----:R-:W-:-:S04]  /*f380*/  FFMA R0, R8, R9, -1 ;  /* 0xbf80000008007423 */ /* 0x002fc80000000009 */
[----:B------:R-:W-:-:S04]  /*f390*/  FADD.FTZ R0, -R0, -RZ ;  /* 0x800000ff00007221 */ /* 0x000fc80000010100 */
[----:B------:R-:W-:-:S07]  /*f3a0*/  FFMA R9, R9, R0, R9 ;  /* 0x0000000009097223 */ /* 0x000fce0000000009 */
.L_x_411:
[----:B------:R-:W-:Y:S05]  /*f3b0*/  BSYNC B1 ;  /* 0x0000000000017941 */ /* 0x000fea0003800000 */
.L_x_409:
        /* <DEDUP_REMOVED lines=10> */
.L_x_413:
[----:B------:R-:W1:Y:S02]  /*f460*/  MUFU.RCP R8, R53 ;  /* 0x0000003500087308 */ /* 0x000e640000001000 */
[----:B-1----:R-:W-:-:S04]  /*f470*/  FFMA R0, R53, R8, -1 ;  /* 0xbf80000035007423 */ /* 0x002fc80000000008 */
[----:B------:R-:W-:-:S04]  /*f480*/  FADD.FTZ R3, -R0, -RZ ;  /* 0x800000ff00037221 */ /* 0x000fc80000010100 */
[----:B------:R-:W-:-:S07]  /*f490*/  FFMA R8, R8, R3, R8 ;  /* 0x0000000308087223 */ /* 0x000fce0000000008 */
.L_x_414:
[----:B------:R-:W-:Y:S05]  /*f4a0*/  BSYNC B1 ;  /* 0x0000000000017941 */ /* 0x000fea0003800000 */
.L_x_412:
        /* <DEDUP_REMOVED lines=10> */
.L_x_416:
[----:B------:R-:W1:Y:S02]  /*f550*/  MUFU.RCP R11, R10 ;  /* 0x0000000a000b7308 */ /* 0x000e640000001000 */
[----:B-1----:R-:W-:-:S04]  /*f560*/  FFMA R0, R10, R11, -1 ;  /* 0xbf8000000a007423 */ /* 0x002fc8000000000b */
[----:B------:R-:W-:-:S04]  /*f570*/  FADD.FTZ R0, -R0, -RZ ;  /* 0x800000ff00007221 */ /* 0x000fc80000010100 */
[----:B------:R-:W-:-:S07]  /*f580*/  FFMA R11, R11, R0, R11 ;  /* 0x000000000b0b7223 */ /* 0x000fce000000000b */
.L_x_417:
[----:B------:R-:W-:Y:S05]  /*f590*/  BSYNC B1 ;  /* 0x0000000000017941 */ /* 0x000fea0003800000 */
.L_x_415:
        /* <DEDUP_REMOVED lines=10> */
.L_x_419:
[----:B------:R-:W1:Y:S02]  /*f640*/  MUFU.RCP R10, R35 ;  /* 0x00000023000a7308 */ /* 0x000e640000001000 */
[----:B-1----:R-:W-:-:S04]  /*f650*/  FFMA R0, R35, R10, -1 ;  /* 0xbf80000023007423 */ /* 0x002fc8000000000a */
[----:B------:R-:W-:-:S04]  /*f660*/  FADD.FTZ R3, -R0, -RZ ;  /* 0x800000ff00037221 */ /* 0x000fc80000010100 */
[----:B------:R-:W-:-:S07]  /*f670*/  FFMA R10, R10, R3, R10 ;  /* 0x000000030a0a7223 */ /* 0x000fce000000000a */
.L_x_420:
[----:B------:R-:W-:Y:S05]  /*f680*/  BSYNC B1 ;  /* 0x0000000000017941 */ /* 0x000fea0003800000 */
.L_x_418:
        /* <DEDUP_REMOVED lines=10> */
.L_x_422:
[----:B------:R-:W1:Y:S02]  /*f730*/  MUFU.RCP R35, R30 ;  /* 0x0000001e00237308 */ /* 0x000e640000001000 */
[----:B-1----:R-:W-:-:S04]  /*f740*/  FFMA R0, R30, R35, -1 ;  /* 0xbf8000001e007423 */ /* 0x002fc80000000023 */
[----:B------:R-:W-:-:S04]  /*f750*/  FADD.FTZ R0, -R0, -RZ ;  /* 0x800000ff00007221 */ /* 0x000fc80000010100 */
[----:B------:R-:W-:-:S07]  /*f760*/  FFMA R35, R35, R0, R35 ;  /* 0x0000000023237223 */ /* 0x000fce0000000023 */
.L_x_423:
[----:B------:R-:W-:Y:S05]  /*f770*/  BSYNC B1 ;  /* 0x0000000000017941 */ /* 0x000fea0003800000 */
.L_x_421:
        /* <DEDUP_REMOVED lines=10> */
.L_x_425:
[----:B------:R-:W1:Y:S02]  /*f820*/  MUFU.RCP R24, R37 ;  /* 0x0000002500187308 */ /* 0x000e640000001000 */
[----:B-1----:R-:W-:-:S04]  /*f830*/  FFMA R0, R37, R24, -1 ;  /* 0xbf80000025007423 */ /* 0x002fc80000000018 */
[----:B------:R-:W-:-:S04]  /*f840*/  FADD.FTZ R3, -R0, -RZ ;  /* 0x800000ff00037221 */ /* 0x000fc80000010100 */
[----:B------:R-:W-:-:S07]  /*f850*/  FFMA R24, R24, R3, R24 ;  /* 0x0000000318187223 */ /* 0x000fce0000000018 */
.L_x_426:
[----:B------:R-:W-:Y:S05]  /*f860*/  BSYNC B1 ;  /* 0x0000000000017941 */ /* 0x000fea0003800000 */
.L_x_424:
        /* <DEDUP_REMOVED lines=10> */
.L_x_428:
[----:B------:R-:W1:Y:S02]  /*f910*/  MUFU.RCP R37, R34 ;  /* 0x0000002200257308 */ /* 0x000e640000001000 */
[----:B-1----:R-:W-:-:S04]  /*f920*/  FFMA R0, R34, R37, -1 ;  /* 0xbf80000022007423 */ /* 0x002fc80000000025 */
[----:B------:R-:W-:-:S04]  /*f930*/  FADD.FTZ R0, -R0, -RZ ;  /* 0x800000ff00007221 */ /* 0x000fc80000010100 */
[----:B------:R-:W-:-:S07]  /*f940*/  FFMA R37, R37, R0, R37 ;  /* 0x0000000025257223 */ /* 0x000fce0000000025 */
.L_x_429:
[----:B------:R-:W-:Y:S05]  /*f950*/  BSYNC B1 ;  /* 0x0000000000017941 */ /* 0x000fea0003800000 */
.L_x_427:
        /* <DEDUP_REMOVED lines=10> */
.L_x_431:
[----:B------:R-:W1:Y:S02]  /*fa00*/  MUFU.RCP R26, R41 ;  /* 0x00000029001a7308 */ /* 0x000e640000001000 */
[----:B-1----:R-:W-:-:S04]  /*fa10*/  FFMA R0, R41, R26, -1 ;  /* 0xbf80000029007423 */ /* 0x002fc8000000001a */
[----:B------:R-:W-:-:S04]  /*fa20*/  FADD.FTZ R3, -R0, -RZ ;  /* 0x800000ff00037221 */ /* 0x000fc80000010100 */
[----:B------:R-:W-:-:S07]  /*fa30*/  FFMA R26, R26, R3, R26 ;  /* 0x000000031a1a7223 */ /* 0x000fce000000001a */
.L_x_432:
[----:B------:R-:W-:Y:S05]  /*fa40*/  BSYNC B1 ;  /* 0x0000000000017941 */ /* 0x000fea0003800000 */
.L_x_430:
        /* <DEDUP_REMOVED lines=10> */
.L_x_434:
[----:B------:R-:W1:Y:S02]  /*faf0*/  MUFU.RCP R39, R38 ;  /* 0x0000002600277308 */ /* 0x000e640000001000 */
[----:B-1----:R-:W-:-:S04]  /*fb00*/  FFMA R0, R38, R39, -1 ;  /* 0xbf80000026007423 */ /* 0x002fc80000000027 */
[----:B------:R-:W-:-:S04]  /*fb10*/  FADD.FTZ R0, -R0, -RZ ;  /* 0x800000ff00007221 */ /* 0x000fc80000010100 */
[----:B------:R-:W-:-:S07]  /*fb20*/  FFMA R39, R39, R0, R39 ;  /* 0x0000000027277223 */ /* 0x000fce0000000027 */
.L_x_435:
[----:B------:R-:W-:Y:S05]  /*fb30*/  BSYNC B1 ;  /* 0x0000000000017941 */ /* 0x000fea0003800000 */
.L_x_433:
        /* <DEDUP_REMOVED lines=10> */
.L_x_437:
[----:B------:R-:W1:Y:S02]  /*fbe0*/  MUFU.RCP R30, R45 ;  /* 0x0000002d001e7308 */ /* 0x000e640000001000 */
[----:B-1----:R-:W-:-:S04]  /*fbf0*/  FFMA R0, R45, R30, -1 ;  /* 0xbf8000002d007423 */ /* 0x002fc8000000001e */
[----:B------:R-:W-:-:S04]  /*fc00*/  FADD.FTZ R3, -R0, -RZ ;  /* 0x800000ff00037221 */ /* 0x000fc80000010100 */
[----:B------:R-:W-:-:S07]  /*fc10*/  FFMA R30, R30, R3, R30 ;  /* 0x000000031e1e7223 */ /* 0x000fce000000001e */
.L_x_438:
[----:B------:R-:W-:Y:S05]  /*fc20*/  BSYNC B1 ;  /* 0x0000000000017941 */ /* 0x000fea0003800000 */
.L_x_436:
        /* <DEDUP_REMOVED lines=10> */
.L_x_440:
[----:B------:R-:W1:Y:S02]  /*fcd0*/  MUFU.RCP R41, R42 ;  /* 0x0000002a00297308 */ /* 0x000e640000001000 */
[----:B-1----:R-:W-:-:S04]  /*fce0*/  FFMA R0, R42, R41, -1 ;  /* 0xbf8000002a007423 */ /* 0x002fc80000000029 */
[----:B------:R-:W-:-:S04]  /*fcf0*/  FADD.FTZ R0, -R0, -RZ ;  /* 0x800000ff00007221 */ /* 0x000fc80000010100 */
[----:B------:R-:W-:-:S07]  /*fd00*/  FFMA R41, R41, R0, R41 ;  /* 0x0000000029297223 */ /* 0x000fce0000000029 */
.L_x_441:
[----:B------:R-:W-:Y:S05]  /*fd10*/  BSYNC B1 ;  /* 0x0000000000017941 */ /* 0x000fea0003800000 */
.L_x_439:
        /* <DEDUP_REMOVED lines=10> */
.L_x_443:
[----:B------:R-:W1:Y:S02]  /*fdc0*/  MUFU.RCP R32, R49 ;  /* 0x0000003100207308 */ /* 0x000e640000001000 */
[----:B-1----:R-:W-:-:S04]  /*fdd0*/  FFMA R0, R49, R32, -1 ;  /* 0xbf80000031007423 */ /* 0x002fc80000000020 */
[----:B------:R-:W-:-:S04]  /*fde0*/  FADD.FTZ R3, -R0, -RZ ;  /* 0x800000ff00037221 */ /* 0x000fc80000010100 */
[----:B------:R-:W-:-:S07]  /*fdf0*/  FFMA R32, R32, R3, R32 ;  /* 0x0000000320207223 */ /* 0x000fce0000000020 */
.L_x_444:
[----:B------:R-:W-:Y:S05]  /*fe00*/  BSYNC B1 ;  /* 0x0000000000017941 */ /* 0x000fea0003800000 */
.L_x_442:
        /* <DEDUP_REMOVED lines=10> */
.L_x_446:
[----:B------:R-:W1:Y:S02]  /*feb0*/  MUFU.RCP R43, R46 ;  /* 0x0000002e002b7308 */ /* 0x000e640000001000 */
[----:B-1----:R-:W-:-:S04]  /*fec0*/  FFMA R0, R46, R43, -1 ;  /* 0xbf8000002e007423 */ /* 0x002fc8000000002b */
[----:B------:R-:W-:-:S04]  /*fed0*/  FADD.FTZ R0, -R0, -RZ ;  /* 0x800000ff00007221 */ /* 0x000fc80000010100 */
[----:B------:R-:W-:-:S07]  /*fee0*/  FFMA R43, R43, R0, R43 ;  /* 0x000000002b2b7223 */ /* 0x000fce000000002b */
.L_x_447:
[----:B------:R-:W-:Y:S05]  /*fef0*/  BSYNC B1 ;  /* 0x0000000000017941 */ /* 0x000fea0003800000 */
.L_x_445:
        /* <DEDUP_REMOVED lines=10> */
.L_x_449:
[----:B------:R-:W1:Y:S02]  /*ffa0*/  MUFU.RCP R34, R47 ;  /* 0x0000002f00227308 */ /* 0x000e640000001000 */
[----:B-1----:R-:W-:-:S04]  /*ffb0*/  FFMA R0, R47, R34, -1 ;  /* 0xbf8000002f007423 */ /* 0x002fc80000000022 */
[----:B------:R-:W-:-:S04]  /*ffc0*/  FADD.FTZ R3, -R0, -RZ ;  /* 0x800000ff00037221 */ /* 0x000fc80000010100 */
[----:B------:R-:W-:-:S07]  /*ffd0*/  FFMA R34, R34, R3, R34 ;  /* 0x0000000322227223 */ /* 0x000fce0000000022 */
.L_x_450:
[----:B------:R-:W-:Y:S05]  /*ffe0*/  BSYNC B1 ;  /* 0x0000000000017941 */ /* 0x000fea0003800000 */
.L_x_448:
        /* <DEDUP_REMOVED lines=10> */
.L_x_452:
[----:B------:R-:W1:Y:S02]  /*10090*/  MUFU.RCP R45, R50 ;  /* 0x00000032002d7308 */ /* 0x000e640000001000 */
[----:B-1----:R-:W-:-:S04]  /*100a0*/  FFMA R0, R50, R45, -1 ;  /* 0xbf80000032007423 */ /* 0x002fc8000000002d */
[----:B------:R-:W-:-:S04]  /*100b0*/  FADD.FTZ R0, -R0, -RZ ;  /* 0x800000ff00007221 */ /* 0x000fc80000010100 */
[----:B------:R-:W-:-:S07]  /*100c0*/  FFMA R45, R45, R0, R45 ;  /* 0x000000002d2d7223 */ /* 0x000fce000000002d */
.L_x_453:
[----:B------:R-:W-:Y:S05]  /*100d0*/  BSYNC B1 ;  /* 0x0000000000017941 */ /* 0x000fea0003800000 */
.L_x_451:
        /* <DEDUP_REMOVED lines=9> */
.L_x_455:
[----:B------:R-:W1:Y:S02]  /*10170*/  MUFU.RCP R0, R51 ;  /* 0x0000003300007308 */ /* 0x000e640000001000 */
[----:B-1----:R-:W-:-:S04]  /*10180*/  FFMA R3, R51, R0, -1 ;  /* 0xbf80000033037423 */ /* 0x002fc80000000000 */
[----:B------:R-:W-:-:S04]  /*10190*/  FADD.FTZ R3, -R3, -RZ ;  /* 0x800000ff03037221 */ /* 0x000fc80000010100 */
[----:B------:R-:W-:-:S07]  /*101a0*/  FFMA R0, R0, R3, R0 ;  /* 0x0000000300007223 */ /* 0x000fce0000000000 */
.L_x_456:
[----:B------:R-:W-:Y:S05]  /*101b0*/  BSYNC B1 ;  /* 0x0000000000017941 */ /* 0x000fea0003800000 */
.L_x_454:
        /* <DEDUP_REMOVED lines=45> */
.L_x_458:
[----:B------:R-:W-:Y:S05]  /*10490*/  BSYNC B0 ;  /* 0x0000000000007941 */ /* 0x000fea0003800000 */
.L_x_457:
[----:B------:R-:W-:Y:S06]  /*104a0*/  BAR.SYNC.DEFER_BLOCKING 0x1, 0x100 ;  /* 0x0044000000007b1d */ /* 0x000fec0000010000 */
[----:B------:R-:W-:Y:S04]  /*104b0*/  BSSY B0, `(.L_x_459) ;  /* 0x0000009000007945 */ /* 0x000fe80003800000 */
[----:B------:R-:W-:Y:S05]  /*104c0*/  @P0 BRA `(.L_x_460) ;  /* 0x00000000001c0947 */ /* 0x000fea0003800000 */
[----:B------:R-:W-:-:S13]  /*104d0*/  ISETP.NE.AND P2, PT, R158, 0x3, PT ;  /* 0x000000039e00780c */ /* 0x000fda0003f45270 */
[----:B------:R-:W-:Y:S05]  /*104e0*/  @!P2 BRA `(.L_x_461) ;  /* 0x000000000004a947 */ /* 0x000fea0003800000 */
[----:B------:R-:W-:Y:S01]  /*104f0*/  BPT.TRAP 0x1 ;  /* 0x000000040000795c */ /* 0x000fe20000300000 */
.L_x_461:
[----:B------:R-:W-:-:S04]  /*10500*/  ULEA UR4, UR5, UR45, 0x3 ;  /* 0x0000002d05047291 */ /* 0x000fc8000f8e183f */
[----:B------:R-:W-:-:S04]  /*10510*/  UIADD3 UR4, UR4, 0x60, URZ ;  /* 0x0000006004047890 */ /* 0x000fc8000fffe03f */
[----:B------:R-:W-:-:S09]  /*10520*/  UPRMT UR4, UR50, 0x654, UR4 ;  /* 0x0000065432047896 */ /* 0x000fd20008000004 */
[----:B------:R-:W-:Y:S03]  /*10530*/  SYNCS.ARRIVE.TRANS64.RED.A1T0 RZ, [UR4], RZ ;  /* 0x000000ffffff79a7 */ /* 0x000fe60008100404 */
.L_x_460:
[----:B------:R-:W-:Y:S05]  /*10540*/  BSYNC B0 ;  /* 0x0000000000007941 */ /* 0x000fea0003800000 */
.L_x_459:
        /* <DEDUP_REMOVED lines=8> */
.L_x_464:
[----:B------:R-:W-:Y:S01]  /*105d0*/  SHF.L.U32 R28, R28, 0x1f, RZ ;  /* 0x0000001f1c1c7819 */ /* 0x000fe200000006ff */
[----:B------:R-:W-:Y:S01]  /*105e0*/  BSSY B1, `(.L_x_465) ;  /* 0x0000004000017945 */ /* 0x000fe20003800000 */
[----:B------:R-:W-:-:S04]  /*105f0*/  LEA R3, R12, UR45, 0x3 ;  /* 0x0000002d0c037c11 */ /* 0x000fc8000f8e18ff */
[----:B------:R-:W2:Y:S02]  /*10600*/  SYNCS.PHASECHK.TRANS64.TRYWAIT P2, [R3+URZ+0x40], R28 ;  /* 0x0000401c030075a7 */ /* 0x000ea4000804017f */
[----:B--2---:R-:W-:Y:S05]  /*10610*/  @!P2 BRA `(.L_x_466) ;  /* 0x000000580034a947 */ /* 0x004fea0003800000 */
.L_x_627:
[----:B------:R-:W-:Y:S05]  /*10620*/  BSYNC B1 ;  /* 0x0000000000017941 */ /* 0x000fea0003800000 */
.L_x_465:
[----:B------:R-:W-:Y:S05]  /*10630*/  @P1 BRA `(.L_x_463) ;  /* 0x0000000000941947 */ /* 0x000fea0003800000 */
[----:B------:R-:W-:Y:S01]  /*10640*/  LEA R12, R12, R33, 0xd ;  /* 0x000000210c0c7211 */ /* 0x000fe200078e68ff */
[----:B------:R-:W-:Y:S05]  /*10650*/  WARPSYNC.ALL ;  /* 0x0000000000007948 */ /* 0x000fea0003800000 */
[----:B------:R-:W-:Y:S01]  /*10660*/  LEA R0, R155, R12, 0x1 ;  /* 0x0000000c9b007211 */ /* 0x000fe200078e08ff */
[----:B-1----:R-:W1:Y:S04]  /*10670*/  LDSM.16.M88.4 R8, [R12] ;  /* 0x000000000c08783b */ /* 0x002e680000000200 */
[----:B------:R-:W3:Y:S01]  /*10680*/  LDSM.16.M88.4 R32, [R0] ;  /* 0x000000000020783b */ /* 0x000ee20000000200 */
[----:B-1----:R-:W-:Y:S01]  /*10690*/  SHF.L.U32 R4, R8, 0x10, RZ ;  /* 0x0000001008047819 */ /* 0x002fe200000006ff */
[----:B------:R-:W-:Y:S01]  /*106a0*/  IMAD.U32 R26, R10, 0x10000, RZ ;  /* 0x000100000a1a7824 */ /* 0x000fe200078e00ff */
[----:B------:R-:W-:-:S02]  /*106b0*/  LOP3.LUT R8, R8, 0xffff0000, RZ, 0xc0, !PT ;  /* 0xffff000008087812 */ /* 0x000fc400078ec0ff */
[----:B---3--:R-:W-:Y:S01]  /*106c0*/  SHF.L.U32 R12, R32, 0x10, RZ ;  /* 0x00000010200c7819 */ /* 0x008fe200000006ff */
        /* <DEDUP_REMOVED lines=9> */
[----:B--2---:R-:W-:Y:S01]  /*10760*/  SHF.L.U32 R28, R11, 0x10, RZ ;  /* 0x000000100b1c7819 */ /* 0x004fe200000006ff */
        /* <DEDUP_REMOVED lines=18> */
.L_x_463:
[----:B------:R-:W-:Y:S05]  /*10890*/  BSYNC B0 ;  /* 0x0000000000007941 */ /* 0x000fea0003800000 */
.L_x_462:
[----:B------:R-:W-:Y:S01]  /*108a0*/  MOV R48, 0x3bbb989d ;  /* 0x3bbb989d00307802 */ /* 0x000fe20000000f00 */
[C---:B------:R-:W-:Y:S01]  /*108b0*/  FFMA R13, R156.reuse, R136, R13 ;  /* 0x000000889c0d7223 */ /* 0x040fe2000000000d */
[----:B------:R-:W-:Y:S02]  /*108c0*/  IMAD.MOV.U32 R49, RZ, RZ, 0x437c0000 ;  /* 0x437c0000ff317424 */ /* 0x000fe400078e00ff */
[C---:B------:R-:W-:Y:S01]  /*108d0*/  FFMA R14, R156.reuse, R137, R14 ;  /* 0x000000899c0e7223 */ /* 0x040fe2000000000e */
[C---:B------:R-:W-:Y:S01]  /*108e0*/  FFMA R21, R156.reuse, R139, R21 ;  /* 0x0000008b9c157223 */ /* 0x040fe20000000015 */
[----:B------:R-:W-:Y:S01]  /*108f0*/  FFMA.SAT R0, -R13, R48, 0.5 ;  /* 0x3f0000000d007423 */ /* 0x000fe20000002130 */
[----:B------:R-:W-:Y:S01]  /*10900*/  FFMA R15, R156, R138, R15 ;  /* 0x0000008a9c0f7223 */ /* 0x000fe2000000000f */
[-C--:B--2---:R-:W-:Y:S01]  /*10910*/  FFMA.SAT R3, -R14, R48.reuse, 0.5 ;  /* 0x3f0000000e037423 */ /* 0x084fe20000002130 */
[-C--:B-1----:R-:W-:Y:S01]  /*10920*/  FFMA.SAT R10, -R21, R48.reuse, 0.5 ;  /* 0x3f000000150a7423 */ /* 0x082fe20000002130 */
[-C--:B------:R-:W-:Y:S01]  /*10930*/  FFMA.RM R0, R0, R49.reuse, 12582913 ;  /* 0x4b40000100007423 */ /* 0x080fe20000004031 */
[----:B------:R-:W-:Y:S01]  /*10940*/  FFMA.SAT R6, -R15, R48, 0.5 ;  /* 0x3f0000000f067423 */ /* 0x000fe20000002130 */
[----:B------:R-:W-:Y:S01]  /*10950*/  FFMA.RM R5, R3, R49, 12582913 ;  /* 0x4b40000103057423 */ /* 0x000fe20000004031 */
[----:B------:R-:W-:Y:S01]  /*10960*/  FFMA R141, R156, R141, R159 ;  /* 0x0000008d9c8d7223 */ /* 0x000fe2000000009f */
[----:B------:R-:W-:Y:S01]  /*10970*/  FADD R4, R0, -12583039 ;  /* 0xcb40007f00047421 */ /* 0x000fe20000000000 */
[----:B------:R-:W-:Y:S01]  /*10980*/  FFMA R23, R156, R140, R23 ;  /* 0x0000008c9c177223 */ /* 0x000fe20000000017 */
[----:B------:R-:W-:Y:S01]  /*10990*/  FADD R3, R5, -12583039 ;  /* 0xcb40007f05037421 */ /* 0x000fe20000000000 */
[-C--:B------:R-:W-:Y:S01]  /*109a0*/  FFMA.RM R12, R10, R49.reuse, 12582913 ;  /* 0x4b4000010a0c7423 */ /* 0x080fe20000004031 */
[----:B------:R-:W-:Y:S01]  /*109b0*/  FFMA R4, -R13, 1.4426950216293334961, -R4 ;  /* 0x3fb8aa3b0d047823 */ /* 0x000fe20000000904 */
[-C--:B------:R-:W-:Y:S01]  /*109c0*/  FFMA.RM R8, R6, R49.reuse, 12582913 ;  /* 0x4b40000106087423 */ /* 0x080fe20000004031 */
[-C--:B------:R-:W-:Y:S01]  /*109d0*/  FFMA.SAT R28, -R141, R48.reuse, 0.5 ;  /* 0x3f0000008d1c7423 */ /* 0x080fe20000002130 */
[----:B------:R-:W-:Y:S01]  /*109e0*/  FFMA.SAT R11, -R23, R48, 0.5 ;  /* 0x3f000000170b7423 */ /* 0x000fe20000002130 */
[----:B------:R-:W-:Y:S01]  /*109f0*/  FFMA R4, -R13, 1.925963033500011079e-08, R4 ;  /* 0x32a570600d047823 */ /* 0x000fe20000000104 */
[----:B------:R-:W-:Y:S01]  /*10a00*/  FFMA R9, -R14, 1.4426950216293334961, -R3 ;  /* 0x3fb8aa3b0e097823 */ /* 0x000fe20000000903 */
[----:B------:R-:W-:Y:S01]  /*10a10*/  FADD R24, R12, -12583039 ;  /* 0xcb40007f0c187421 */ /* 0x000fe20000000000 */
[----:B------:R-:W-:Y:S01]  /*10a20*/  FADD R6, R8, -12583039 ;  /* 0xcb40007f08067421 */ /* 0x000fe20000000000 */
[----:B------:R1:W-:Y:S01]  /*10a30*/  MUFU.EX2 R3, R4 ;  /* 0x0000000400037308 */ /* 0x0003e20000000800 */
[----:B------:R-:W-:Y:S01]  /*10a40*/  FFMA.RM R28, R28, R49, 12582913 ;  /* 0x4b4000011c1c7423 */ /* 0x000fe20000004031 */
[C---:B------:R-:W-:Y:S01]  /*10a50*/  FFMA R143, R156.reuse, R143, R161 ;  /* 0x0000008f9c8f7223 */ /* 0x040fe200000000a1 */
[----:B------:R-:W-:Y:S01]  /*10a60*/  FFMA R25, R156, R142, R25 ;  /* 0x0000008e9c197223 */ /* 0x000fe20000000019 */
[----:B------:R-:W-:Y:S01]  /*10a70*/  FFMA R24, -R21, 1.4426950216293334961, -R24 ;  /* 0x3fb8aa3b15187823 */ /* 0x000fe20000000918 */
[----:B------:R-:W-:Y:S01]  /*10a80*/  FFMA R10, -R15, 1.4426950216293334961, -R6 ;  /* 0x3fb8aa3b0f0a7823 */ /* 0x000fe20000000906 */
[----:B------:R-:W-:Y:S01]  /*10a90*/  FADD R30, R28, -12583039 ;  /* 0xcb40007f1c1e7421 */ /* 0x000fe20000000000 */
[-C--:B------:R-:W-:Y:S01]  /*10aa0*/  FFMA.SAT R34, -R143, R48.reuse, 0.5 ;  /* 0x3f0000008f227423 */ /* 0x080fe20000002130 */
[----:B------:R-:W-:Y:S01]  /*10ab0*/  FFMA R9, -R14, 1.925963033500011079e-08, R9 ;  /* 0x32a570600e097823 */ /* 0x000fe20000000109 */
[-C--:B-1----:R-:W-:Y:S01]  /*10ac0*/  FFMA.RM R4, R11, R49.reuse, 12582913 ;  /* 0x4b4000010b047423 */ /* 0x082fe20000004031 */
[----:B------:R-:W-:Y:S01]  /*10ad0*/  FFMA.SAT R32, -R25, R48, 0.5 ;  /* 0x3f00000019207423 */ /* 0x000fe20000002130 */
[----:B------:R-:W-:Y:S01]  /*10ae0*/  FFMA R144, R156, R144, R163 ;  /* 0x000000909c907223 */ /* 0x000fe200000000a3 */
[----:B------:R-:W-:Y:S01]  /*10af0*/  FFMA R24, -R21, 1.925963033500011079e-08, R24 ;  /* 0x32a5706015187823 */ /* 0x000fe20000000118 */
[----:B------:R-:W-:Y:S01]  /*10b00*/  FADD R26, R4, -12583039 ;  /* 0xcb40007f041a7421 */ /* 0x000fe20000000000 */
[----:B------:R-:W-:Y:S01]  /*10b10*/  FFMA R10, -R15, 1.925963033500011079e-08, R10 ;  /* 0x32a570600f0a7823 */ /* 0x000fe2000000010a */
[----:B------:R-:W-:Y:S01]  /*10b20*/  FFMA R30, -R141, 1.4426950216293334961, -R30 ;  /* 0x3fb8aa3b8d1e7823 */ /* 0x000fe2000000091e */
[-C--:B------:R-:W-:Y:S01]  /*10b30*/  FFMA.RM R34, R34, R49.reuse, 12582913 ;  /* 0x4b40000122227423 */ /* 0x080fe20000004031 */
[----:B------:R-:W-:Y:S01]  /*10b40*/  FFMA R26, -R23, 1.4426950216293334961, -R26 ;  /* 0x3fb8aa3b171a7823 */ /* 0x000fe2000000091a */
[----:B------:R-:W-:Y:S01]  /*10b50*/  FFMA.RM R32, R32, R49, 12582913 ;  /* 0x4b40000120207423 */ /* 0x000fe20000004031 */
[----:B------:R-:W-:Y:S01]  /*10b60*/  MUFU.EX2 R6, R9 ;  /* 0x0000000900067308 */ /* 0x000fe20000000800 */
[----:B------:R-:W-:Y:S01]  /*10b70*/  FFMA.SAT R36, -R144, R48, 0.5 ;  /* 0x3f00000090247423 */ /* 0x000fe20000002130 */
[----:B------:R-:W-:Y:S01]  /*10b80*/  FFMA R30, -R141, 1.925963033500011079e-08, R30 ;  /* 0x32a570608d1e7823 */ /* 0x000fe2000000011e */
[----:B------:R-:W-:Y:S01]  /*10b90*/  FFMA R26, -R23, 1.925963033500011079e-08, R26 ;  /* 0x32a57060171a7823 */ /* 0x000fe2000000011a */
[C---:B------:R-:W-:Y:S01]  /*10ba0*/  FFMA R27, R156.reuse, R146, R27 ;  /* 0x000000929c1b7223 */ /* 0x040fe2000000001b */
[----:B------:R-:W-:Y:S01]  /*10bb0*/  FFMA R145, R156, R145, R165 ;  /* 0x000000919c917223 */ /* 0x000fe200000000a5 */
[----:B------:R-:W-:Y:S01]  /*10bc0*/  FFMA.RM R36, R36, R49, 12582913 ;  /* 0x4b40000124247423 */ /* 0x000fe20000004031 */
[C---:B------:R-:W-:Y:S01]  /*10bd0*/  FFMA R149, R156.reuse, R149, R169 ;  /* 0x000000959c957223 */ /* 0x040fe200000000a9 */
[----:B------:R1:W-:Y:S01]  /*10be0*/  MUFU.EX2 R9, R24 ;  /* 0x0000001800097308 */ /* 0x0003e20000000800 */
[----:B------:R-:W-:Y:S01]  /*10bf0*/  FFMA R147, R156, R147, R167 ;  /* 0x000000939c937223 */ /* 0x000fe200000000a7 */
[----:B------:R-:W-:Y:S01]  /*10c00*/  FADD R39, R36, -12583039 ;  /* 0xcb40007f24277421 */ /* 0x000fe20000000000 */
[C---:B------:R-:W-:Y:S01]  /*10c10*/  FFMA R29, R156.reuse, R148, R29 ;  /* 0x000000949c1d7223 */ /* 0x040fe2000000001d */
[C---:B------:R-:W-:Y:S01]  /*10c20*/  FFMA R31, R156.reuse, R150, R31 ;  /* 0x000000969c1f7223 */ /* 0x040fe2000000001f */
[----:B------:R-:W-:Y:S01]  /*10c30*/  FFMA R151, R156, R151, R171 ;  /* 0x000000979c977223 */ /* 0x000fe200000000ab */
[----:B------:R-:W-:Y:S01]  /*10c40*/  FFMA R41, -R144, 1.4426950216293334961, -R39 ;  /* 0x3fb8aa3b90297823 */ /* 0x000fe20000000927 */
[-C--:B------:R-:W-:Y:S01]  /*10c50*/  FFMA.SAT R44, -R149, R48.reuse, 0.5 ;  /* 0x3f000000952c7423 */ /* 0x080fe20000002130 */
[----:B------:R2:W3:Y:S01]  /*10c60*/  MUFU.EX2 R11, R10 ;  /* 0x0000000a000b7308 */ /* 0x0004e20000000800 */
[----:B-1----:R-:W-:Y:S01]  /*10c70*/  FADD R24, R34, -12583039 ;  /* 0xcb40007f22187421 */ /* 0x002fe20000000000 */
[-C--:B------:R-:W-:Y:S01]  /*10c80*/  FFMA.SAT R38, -R147, R48.reuse, 0.5 ;  /* 0x3f00000093267423 */ /* 0x080fe20000002130 */
[-C--:B------:R-:W-:Y:S01]  /*10c90*/  FFMA.SAT R42, -R29, R48.reuse, 0.5 ;  /* 0x3f0000001d2a7423 */ /* 0x080fe20000002130 */
[-C--:B------:R-:W-:Y:S01]  /*10ca0*/  FFMA.SAT R46, -R31, R48.reuse, 0.5 ;  /* 0x3f0000001f2e7423 */ /* 0x080fe20000002130 */
[C---:B------:R-:W-:Y:S01]  /*10cb0*/  FFMA R24, -R143.reuse, 1.4426950216293334961, -R24 ;  /* 0x3fb8aa3b8f187823 */ /* 0x040fe20000000918 */
[----:B------:R-:W-:Y:S01]  /*10cc0*/  SHF.L.U32 R0, R0, 0x17, RZ ;  /* 0x0000001700007819 */ /* 0x000fe200000006ff */
[-C--:B------:R-:W-:Y:S01]  /*10cd0*/  FFMA.RM R44, R44, R49.reuse, 12582913 ;  /* 0x4b4000012c2c7423 */ /* 0x080fe20000004031 */
[----:B------:R1:W-:Y:S01]  /*10ce0*/  MUFU.EX2 R35, R30 ;  /* 0x0000001e00237308 */ /* 0x0003e20000000800 */
[----:B--2---:R-:W-:Y:S01]  /*10cf0*/  FADD R10, R32, -12583039 ;  /* 0xcb40007f200a7421 */ /* 0x004fe20000000000 */
[----:B------:R-:W-:Y:S01]  /*10d00*/  FFMA R24, -R143, 1.925963033500011079e-08, R24 ;  /* 0x32a570608f187823 */ /* 0x000fe20000000118 */
[-C--:B------:R-:W-:Y:S01]  /*10d10*/  FFMA.RM R38, R38, R49.reuse, 12582913 ;  /* 0x4b40000126267423 */ /* 0x080fe20000004031 */
[-C--:B------:R-:W-:Y:S01]  /*10d20*/  FFMA.RM R42, R42, R49.reuse, 12582913 ;  /* 0x4b4000012a2a7423 */ /* 0x080fe20000004031 */
[----:B------:R-:W-:Y:S01]  /*10d30*/  FFMA R10, -R25, 1.4426950216293334961, -R10 ;  /* 0x3fb8aa3b190a7823 */ /* 0x000fe2000000090a */
[-C--:B------:R-:W-:Y:S01]  /*10d40*/  FFMA.RM R46, R46, R49.reuse, 12582913 ;  /* 0x4b4000012e2e7423 */ /* 0x080fe20000004031 */
[----:B------:R-:W-:Y:S01]  /*10d50*/  SHF.L.U32 R5, R5, 0x17, RZ ;  /* 0x0000001705057819 */ /* 0x000fe200000006ff */
[----:B------:R2:W4:Y:S01]  /*10d60*/  MUFU.EX2 R33, R26 ;  /* 0x0000001a00217308 */ /* 0x0005220000000800 */
[-C--:B-1----:R-:W-:Y:S01]  /*10d70*/  FFMA.SAT R30, -R27, R48.reuse, 0.5 ;  /* 0x3f0000001b1e7423 */ /* 0x082fe20000002130 */
[----:B------:R-:W-:Y:S01]  /*10d80*/  FFMA R10, -R25, 1.925963033500011079e-08, R10 ;  /* 0x32a57060190a7823 */ /* 0x000fe2000000010a */
[----:B------:R-:W-:Y:S01]  /*10d90*/  SHF.L.U32 R8, R8, 0x17, RZ ;  /* 0x0000001708087819 */ /* 0x000fe200000006ff */
[----:B------:R-:W-:Y:S01]  /*10da0*/  FADD R40, R38, -12583039 ;  /* 0xcb40007f26287421 */ /* 0x000fe20000000000 */
[----:B------:R-:W-:Y:S01]  /*10db0*/  FFMA.RM R30, R30, R49, 12582913 ;  /* 0x4b4000011e1e7423 */ /* 0x000fe20000004031 */
[----:B------:R-:W-:Y:S01]  /*10dc0*/  FFMA R41, -R144, 1.925963033500011079e-08, R41 ;  /* 0x32a5706090297823 */ /* 0x000fe20000000129 */
[----:B------:R-:W-:Y:S01]  /*10dd0*/  SHF.L.U32 R12, R12, 0x17, RZ ;  /* 0x000000170c0c7819 */ /* 0x000fe200000006ff */
[----:B------:R1:W-:Y:S01]  /*10de0*/  MUFU.EX2 R39, R24 ;  /* 0x0000001800277308 */ /* 0x0003e20000000800 */
[-C--:B--2---:R-:W-:Y:S01]  /*10df0*/  FFMA.SAT R26, -R145, R48.reuse, 0.5 ;  /* 0x3f000000911a7423 */ /* 0x084fe20000002130 */
[----:B------:R-:W-:Y:S01]  /*10e00*/  FFMA.SAT R48, -R151, R48, 0.5 ;  /* 0x3f00000097307423 */ /* 0x000fe20000002130 */
[----:B---3--:R-:W-:Y:S01]  /*10e10*/  FFMA R51, R8, R11, 1 ;  /* 0x3f80000008337423 */ /* 0x008fe2000000000b */
[C---:B------:R-:W-:Y:S01]  /*10e20*/  FFMA R40, -R147.reuse, 1.4426950216293334961, -R40 ;  /* 0x3fb8aa3b93287823 */ /* 0x040fe20000000928 */
[-C--:B------:R-:W-:Y:S01]  /*10e30*/  FFMA.RM R26, R26, R49.reuse, 12582913 ;  /* 0x4b4000011a1a7423 */ /* 0x080fe20000004031 */
[----:B------:R-:W-:Y:S01]  /*10e40*/  FFMA.RM R48, R48, R49, 12582913 ;  /* 0x4b40000130307423 */ /* 0x000fe20000004031 */
[----:B------:R-:W-:Y:S01]  /*10e50*/  FFMA R49, R0, R3, 1 ;  /* 0x3f80000000317423 */ /* 0x000fe20000000003 */
[----:B------:R2:W-:Y:S01]  /*10e60*/  MUFU.EX2 R37, R10 ;  /* 0x0000000a00257308 */ /* 0x0005e20000000800 */
[----:B-1----:R-:W-:Y:S01]  /*10e70*/  FADD R24, R30, -12583039 ;  /* 0xcb40007f1e187421 */ /* 0x002fe20000000000 */
[----:B------:R-:W-:Y:S01]  /*10e80*/  FADD R0, R44, -12583039 ;  /* 0xcb40007f2c007421 */ /* 0x000fe20000000000 */
[----:B------:R-:W-:Y:S01]  /*10e90*/  FADD R8, R48, -12583039 ;  /* 0xcb40007f30087421 */ /* 0x000fe20000000000 */
[----:B------:R-:W-:Y:S01]  /*10ea0*/  FFMA R40, -R147, 1.925963033500011079e-08, R40 ;  /* 0x32a5706093287823 */ /* 0x000fe20000000128 */
[----:B------:R-:W-:Y:S01]  /*10eb0*/  FFMA R24, -R27, 1.4426950216293334961, -R24 ;  /* 0x3fb8aa3b1b187823 */ /* 0x000fe20000000918 */
[----:B------:R-:W-:Y:S01]  /*10ec0*/  FFMA R0, -R149, 1.4426950216293334961, -R0 ;  /* 0x3fb8aa3b95007823 */ /* 0x000fe20000000900 */
[----:B------:R-:W-:Y:S01]  /*10ed0*/  FFMA R8, -R151, 1.4426950216293334961, -R8 ;  /* 0x3fb8aa3b97087823 */ /* 0x000fe20000000908 */
[----:B------:R-:W1:Y:S01]  /*10ee0*/  MUFU.EX2 R41, R41 ;  /* 0x0000002900297308 */ /* 0x000e620000000800 */
[----:B--2---:R-:W-:Y:S01]  /*10ef0*/  FADD R10, R26, -12583039 ;  /* 0xcb40007f1a0a7421 */ /* 0x004fe20000000000 */
[----:B------:R-:W-:Y:S01]  /*10f00*/  FFMA R24, -R27, 1.925963033500011079e-08, R24 ;  /* 0x32a570601b187823 */ /* 0x000fe20000000118 */
[----:B------:R-:W-:Y:S01]  /*10f10*/  FFMA R0, -R149, 1.925963033500011079e-08, R0 ;  /* 0x32a5706095007823 */ /* 0x000fe20000000100 */
[----:B------:R-:W-:Y:S01]  /*10f20*/  FFMA R8, -R151, 1.925963033500011079e-08, R8 ;  /* 0x32a5706097087823 */ /* 0x000fe20000000108 */
[C---:B------:R-:W-:Y:S01]  /*10f30*/  FFMA R10, -R145.reuse, 1.4426950216293334961, -R10 ;  /* 0x3fb8aa3b910a7823 */ /* 0x040fe2000000090a */
[----:B------:R-:W-:Y:S01]  /*10f40*/  FFMA R53, R12, R9, 1 ;  /* 0x3f8000000c357423 */ /* 0x000fe20000000009 */
[----:B------:R-:W-:Y:S01]  /*10f50*/  SHF.L.U32 R36, R36, 0x17, RZ ;  /* 0x0000001724247819 */ /* 0x000fe200000006ff */
[----:B------:R2:W-:Y:S01]  /*10f60*/  MUFU.EX2 R45, R24 ;  /* 0x00000018002d7308 */ /* 0x0005e20000000800 */
[----:B------:R-:W-:Y:S01]  /*10f70*/  FFMA R10, -R145, 1.925963033500011079e-08, R10 ;  /* 0x32a57060910a7823 */ /* 0x000fe2000000010a */
[----:B------:R-:W-:Y:S01]  /*10f80*/  SHF.L.U32 R4, R4, 0x17, RZ ;  /* 0x0000001704047819 */ /* 0x000fe200000006ff */
[----:B------:R-:W-:Y:S01]  /*10f90*/  IMAD.SHL.U32 R32, R32, 0x800000, RZ ;  /* 0x0080000020207824 */ /* 0x000fe200078e00ff */
[----:B------:R-:W-:Y:S01]  /*10fa0*/  SHF.L.U32 R28, R28, 0x17, RZ ;  /* 0x000000171c1c7819 */ /* 0x000fe200000006ff */
[----:B------:R-:W-:Y:S01]  /*10fb0*/  BSSY B1, `(.L_x_467) ;  /* 0x000002f000017945 */ /* 0x000fe20003800000 */
[----:B------:R-:W-:Y:S01]  /*10fc0*/  SHF.L.U32 R34, R34, 0x17, RZ ;  /* 0x0000001722227819 */ /* 0x000fe200000006ff */
[----:B----4-:R-:W-:Y:S01]  /*10fd0*/  FFMA R33, R4, R33, 1 ;  /* 0x3f80000004217423 */ /* 0x010fe20000000021 */
[----:B------:R3:W4:Y:S01]  /*10fe0*/  MUFU.EX2 R43, R10 ;  /* 0x0000000a002b7308 */ /* 0x0007220000000800 */
[----:B--2---:R-:W-:Y:S01]  /*10ff0*/  FFMA R24, R5, R6, 1 ;  /* 0x3f80000005187423 */ /* 0x004fe20000000006 */
[----:B------:R-:W-:Y:S01]  /*11000*/  FADD R6, R46, -12583039 ;  /* 0xcb40007f2e067421 */ /* 0x000fe20000000000 */
[----:B------:R-:W-:Y:S01]  /*11010*/  SHF.L.U32 R26, R26, 0x17, RZ ;  /* 0x000000171a1a7819 */ /* 0x000fe200000006ff */
[----:B-1----:R-:W-:Y:S01]  /*11020*/  FFMA R36, R36, R41, 1 ;  /* 0x3f80000024247423 */ /* 0x002fe20000000029 */
[----:B------:R-:W-:Y:S01]  /*11030*/  SHF.L.U32 R30, R30, 0x17, RZ ;  /* 0x000000171e1e7819 */ /* 0x000fe200000006ff */
[C---:B------:R-:W-:Y:S01]  /*11040*/  FFMA R6, -R31.reuse, 1.4426950216293334961, -R6 ;  /* 0x3fb8aa3b1f067823 */ /* 0x040fe20000000906 */
[----:B------:R-:W-:Y:S01]  /*11050*/  SHF.L.U32 R38, R38, 0x17, RZ ;  /* 0x0000001726267819 */ /* 0x000fe200000006ff */
[----:B------:R1:W2:Y:S01]  /*11060*/  MUFU.EX2 R5, R0 ;  /* 0x0000000000057308 */ /* 0x0002a20000000800 */
[----:B---3--:R-:W-:Y:S01]  /*11070*/  FADD R10, R42, -12583039 ;  /* 0xcb40007f2a0a7421 */ /* 0x008fe20000000000 */
[----:B------:R-:W-:Y:S01]  /*11080*/  FFMA R6, -R31, 1.925963033500011079e-08, R6 ;  /* 0x32a570601f067823 */ /* 0x000fe20000000106 */
[----:B------:R-:W-:Y:S01]  /*11090*/  SHF.L.U32 R44, R44, 0x17, RZ ;  /* 0x000000172c2c7819 */ /* 0x000fe200000006ff */
[----:B------:R-:W-:-:S02]  /*110a0*/  IMAD.SHL.U32 R42, R42, 0x800000, RZ ;  /* 0x008000002a2a7824 */ /* 0x000fc400078e00ff */
[----:B------:R-:W-:Y:S01]  /*110b0*/  FFMA R10, -R29, 1.4426950216293334961, -R10 ;  /* 0x3fb8aa3b1d0a7823 */ /* 0x000fe2000000090a */
[----:B------:R-:W-:Y:S01]  /*110c0*/  SHF.L.U32 R46, R46, 0x17, RZ ;  /* 0x000000172e2e7819 */ /* 0x000fe200000006ff */
[----:B------:R-:W-:Y:S01]  /*110d0*/  FFMA R35, R28, R35, 1 ;  /* 0x3f8000001c237423 */ /* 0x000fe20000000023 */
[----:B------:R-:W3:Y:S01]  /*110e0*/  MUFU.EX2 R47, R40 ;  /* 0x00000028002f7308 */ /* 0x000ee20000000800 */
[----:B-1----:R-:W-:Y:S01]  /*110f0*/  IADD3 R0, R49, 0x1800000, RZ ;  /* 0x0180000031007810 */ /* 0x002fe20007ffe0ff */
[----:B------:R-:W-:Y:S01]  /*11100*/  FFMA R10, -R29, 1.925963033500011079e-08, R10 ;  /* 0x32a570601d0a7823 */ /* 0x000fe2000000010a */
[----:B------:R-:W-:Y:S01]  /*11110*/  SHF.L.U32 R48, R48, 0x17, RZ ;  /* 0x0000001730307819 */ /* 0x000fe200000006ff */
[----:B------:R-:W-:Y:S01]  /*11120*/  FFMA R37, R32, R37, 1 ;  /* 0x3f80000020257423 */ /* 0x000fe20000000025 */
[----:B------:R-:W-:Y:S01]  /*11130*/  LOP3.LUT R0, R0, 0x7f800000, RZ, 0xc0, !PT ;  /* 0x7f80000000007812 */ /* 0x000fe200078ec0ff */
[----:B------:R-:W-:Y:S01]  /*11140*/  FFMA R39, R34, R39, 1 ;  /* 0x3f80000022277423 */ /* 0x000fe20000000027 */
[----:B----4-:R-:W-:Y:S01]  /*11150*/  FFMA R43, R26, R43, 1 ;  /* 0x3f8000001a2b7423 */ /* 0x010fe2000000002b */
[----:B------:R-:W1:Y:S01]  /*11160*/  MUFU.EX2 R3, R10 ;  /* 0x0000000a00037308 */ /* 0x000e620000000800 */
[----:B------:R-:W-:Y:S01]  /*11170*/  ISETP.GT.U32.AND P1, PT, R0, 0x1ffffff, PT ;  /* 0x01ffffff0000780c */ /* 0x000fe20003f24070 */
[----:B------:R-:W-:Y:S01]  /*11180*/  FFMA R45, R30, R45, 1 ;  /* 0x3f8000001e2d7423 */ /* 0x000fe2000000002d */
[----:B--2---:R-:W-:-:S05]  /*11190*/  FFMA R55, R44, R5, 1 ;  /* 0x3f8000002c377423 */ /* 0x004fca0000000005 */
        /* <DEDUP_REMOVED lines=12> */
.L_x_468:
[----:B------:R-:W1:Y:S02]  /*11260*/  MUFU.RCP R6, R49 ;  /* 0x0000003100067308 */ /* 0x000e640000001000 */
[----:B-1----:R-:W-:-:S04]  /*11270*/  FFMA R0, R49, R6, -1 ;  /* 0xbf80000031007423 */ /* 0x002fc80000000006 */
[----:B------:R-:W-:-:S04]  /*11280*/  FADD.FTZ R3, -R0, -RZ ;  /* 0x800000ff00037221 */ /* 0x000fc80000010100 */
[----:B------:R-:W-:-:S07]  /*11290*/  FFMA R6, R6, R3, R6 ;  /* 0x0000000306067223 */ /* 0x000fce0000000006 */
.L_x_469:
[----:B------:R-:W-:Y:S05]  /*112a0*/  BSYNC B1 ;  /* 0x0000000000017941 */ /* 0x000fea0003800000 */
.L_x_467:
        /* <DEDUP_REMOVED lines=10> */
.L_x_471:
[----:B------:R-:W1:Y:S02]  /*11350*/  MUFU.RCP R9, R24 ;  /* 0x0000001800097308 */ /* 0x000e640000001000 */
[----:B-1----:R-:W-:-:S04]  /*11360*/  FFMA R0, R24, R9, -1 ;  /* 0xbf80000018007423 */ /* 0x002fc80000000009 */
[----:B------:R-:W-:-:S04]  /*11370*/  FADD.FTZ R0, -R0, -RZ ;  /* 0x800000ff00007221 */ /* 0x000fc80000010100 */
[----:B------:R-:W-:-:S07]  /*11380*/  FFMA R9, R9, R0, R9 ;  /* 0x0000000009097223 */ /* 0x000fce0000000009 */
.L_x_472:
[----:B------:R-:W-:Y:S05]  /*11390*/  BSYNC B1 ;  /* 0x0000000000017941 */ /* 0x000fea0003800000 */
.L_x_470:
        /* <DEDUP_REMOVED lines=10> */
.L_x_474:
[----:B------:R-:W1:Y:S02]  /*11440*/  MUFU.RCP R8, R51 ;  /* 0x0000003300087308 */ /* 0x000e640000001000 */
[----:B-1----:R-:W-:-:S04]  /*11450*/  FFMA R0, R51, R8, -1 ;  /* 0xbf80000033007423 */ /* 0x002fc80000000008 */
[----:B------:R-:W-:-:S04]  /*11460*/  FADD.FTZ R3, -R0, -RZ ;  /* 0x800000ff00037221 */ /* 0x000fc80000010100 */
[----:B------:R-:W-:-:S07]  /*11470*/  FFMA R8, R8, R3, R8 ;  /* 0x0000000308087223 */ /* 0x000fce0000000008 */
.L_x_475:
[----:B------:R-:W-:Y:S05]  /*11480*/  BSYNC B1 ;  /* 0x0000000000017941 */ /* 0x000fea0003800000 */
.L_x_473:
        /* <DEDUP_REMOVED lines=10> */
.L_x_477:
[----:B------:R-:W1:Y:S02]  /*11530*/  MUFU.RCP R10, R53 ;  /* 0x00000035000a7308 */ /* 0x000e640000001000 */
[----:B-1----:R-:W-:-:S04]  /*11540*/  FFMA R0, R53, R10, -1 ;  /* 0xbf80000035007423 */ /* 0x002fc8000000000a */
[----:B------:R-:W-:-:S04]  /*11550*/  FADD.FTZ R3, -R0, -RZ ;  /* 0x800000ff00037221 */ /* 0x000fc80000010100 */
[----:B------:R-:W-:-:S07]  /*11560*/  FFMA R10, R10, R3, R10 ;  /* 0x000000030a0a7223 */ /* 0x000fce000000000a */
.L_x_478:
[----:B------:R-:W-:Y:S05]  /*11570*/  BSYNC B1 ;  /* 0x0000000000017941 */ /* 0x000fea0003800000 */
.L_x_476:
        /* <DEDUP_REMOVED lines=10> */
.L_x_480:
[----:B------:R-:W1:Y:S02]  /*11620*/  MUFU.RCP R12, R33 ;  /* 0x00000021000c7308 */ /* 0x000e640000001000 */
[----:B-1----:R-:W-:-:S04]  /*11630*/  FFMA R0, R33, R12, -1 ;  /* 0xbf80000021007423 */ /* 0x002fc8000000000c */
[----:B------:R-:W-:-:S04]  /*11640*/  FADD.FTZ R3, -R0, -RZ ;  /* 0x800000ff00037221 */ /* 0x000fc80000010100 */
[----:B------:R-:W-:-:S07]  /*11650*/  FFMA R12, R12, R3, R12 ;  /* 0x000000030c0c7223 */ /* 0x000fce000000000c */
.L_x_481:
[----:B------:R-:W-:Y:S05]  /*11660*/  BSYNC B1 ;  /* 0x0000000000017941 */ /* 0x000fea0003800000 */
.L_x_479:
        /* <DEDUP_REMOVED lines=10> */
.L_x_483:
[----:B------:R-:W1:Y:S02]  /*11710*/  MUFU.RCP R24, R35 ;  /* 0x0000002300187308 */ /* 0x000e640000001000 */
[----:B-1----:R-:W-:-:S04]  /*11720*/  FFMA R0, R35, R24, -1 ;  /* 0xbf80000023007423 */ /* 0x002fc80000000018 */
[----:B------:R-:W-:-:S04]  /*11730*/  FADD.FTZ R3, -R0, -RZ ;  /* 0x800000ff00037221 */ /* 0x000fc80000010100 */
[----:B------:R-:W-:-:S07]  /*11740*/  FFMA R24, R24, R3, R24 ;  /* 0x0000000318187223 */ /* 0x000fce0000000018 */
.L_x_484:
[----:B------:R-:W-:Y:S05]  /*11750*/  BSYNC B1 ;  /* 0x0000000000017941 */ /* 0x000fea0003800000 */
.L_x_482:
        /* <DEDUP_REMOVED lines=10> */
.L_x_486:
[----:B------:R-:W1:Y:S02]  /*11800*/  MUFU.RCP R26, R37 ;  /* 0x00000025001a7308 */ /* 0x000e640000001000 */
[----:B-1----:R-:W-:-:S04]  /*11810*/  FFMA R0, R37, R26, -1 ;  /* 0xbf80000025007423 */ /* 0x002fc8000000001a */
[----:B------:R-:W-:-:S04]  /*11820*/  FADD.FTZ R3, -R0, -RZ ;  /* 0x800000ff00037221 */ /* 0x000fc80000010100 */
[----:B------:R-:W-:-:S07]  /*11830*/  FFMA R26, R26, R3, R26 ;  /* 0x000000031a1a7223 */ /* 0x000fce000000001a */
.L_x_487:
[----:B------:R-:W-:Y:S05]  /*11840*/  BSYNC B1 ;  /* 0x0000000000017941 */ /* 0x000fea0003800000 */
.L_x_485:
        /* <DEDUP_REMOVED lines=10> */
.L_x_489:
[----:B------:R-:W1:Y:S02]  /*118f0*/  MUFU.RCP R28, R39 ;  /* 0x00000027001c7308 */ /* 0x000e640000001000 */
[----:B-1----:R-:W-:-:S04]  /*11900*/  FFMA R0, R39, R28, -1 ;  /* 0xbf80000027007423 */ /* 0x002fc8000000001c */
[----:B------:R-:W-:-:S04]  /*11910*/  FADD.FTZ R3, -R0, -RZ ;  /* 0x800000ff00037221 */ /* 0x000fc80000010100 */
[----:B------:R-:W-:-:S07]  /*11920*/  FFMA R28, R28, R3, R28 ;  /* 0x000000031c1c7223 */ /* 0x000fce000000001c */
.L_x_490:
[----:B------:R-:W-:Y:S05]  /*11930*/  BSYNC B1 ;  /* 0x0000000000017941 */ /* 0x000fea0003800000 */
.L_x_488:
        /* <DEDUP_REMOVED lines=10> */
.L_x_492:
[----:B------:R-:W1:Y:S02]  /*119e0*/  MUFU.RCP R11, R36 ;  /* 0x00000024000b7308 */ /* 0x000e640000001000 */
[----:B-1----:R-:W-:-:S04]  /*119f0*/  FFMA R0, R36, R11, -1 ;  /* 0xbf80000024007423 */ /* 0x002fc8000000000b */
[----:B------:R-:W-:-:S04]  /*11a00*/  FADD.FTZ R0, -R0, -RZ ;  /* 0x800000ff00007221 */ /* 0x000fc80000010100 */
[----:B------:R-:W-:-:S07]  /*11a10*/  FFMA R11, R11, R0, R11 ;  /* 0x000000000b0b7223 */ /* 0x000fce000000000b */
.L_x_493:
[----:B------:R-:W-:Y:S05]  /*11a20*/  BSYNC B1 ;  /* 0x0000000000017941 */ /* 0x000fea0003800000 */
.L_x_491:
        /* <DEDUP_REMOVED lines=10> */
.L_x_495:
[----:B------:R-:W1:Y:S02]  /*11ad0*/  MUFU.RCP R30, R43 ;  /* 0x0000002b001e7308 */ /* 0x000e640000001000 */
[----:B-1----:R-:W-:-:S04]  /*11ae0*/  FFMA R0, R43, R30, -1 ;  /* 0xbf8000002b007423 */ /* 0x002fc8000000001e */
[----:B------:R-:W-:-:S04]  /*11af0*/  FADD.FTZ R3, -R0, -RZ ;  /* 0x800000ff00037221 */ /* 0x000fc80000010100 */
[----:B------:R-:W-:-:S07]  /*11b00*/  FFMA R30, R30, R3, R30 ;  /* 0x000000031e1e7223 */ /* 0x000fce000000001e */
.L_x_496:
[----:B------:R-:W-:Y:S05]  /*11b10*/  BSYNC B1 ;  /* 0x0000000000017941 */ /* 0x000fea0003800000 */
.L_x_494:
        /* <DEDUP_REMOVED lines=10> */
.L_x_498:
[----:B------:R-:W1:Y:S02]  /*11bc0*/  MUFU.RCP R32, R45 ;  /* 0x0000002d00207308 */ /* 0x000e640000001000 */
[----:B-1----:R-:W-:-:S04]  /*11bd0*/  FFMA R0, R45, R32, -1 ;  /* 0xbf8000002d007423 */ /* 0x002fc80000000020 */
[----:B------:R-:W-:-:S04]  /*11be0*/  FADD.FTZ R3, -R0, -RZ ;  /* 0x800000ff00037221 */ /* 0x000fc80000010100 */
[----:B------:R-:W-:-:S07]  /*11bf0*/  FFMA R32, R32, R3, R32 ;  /* 0x0000000320207223 */ /* 0x000fce0000000020 */
.L_x_499:
[----:B------:R-:W-:Y:S05]  /*11c00*/  BSYNC B1 ;  /* 0x0000000000017941 */ /* 0x000fea0003800000 */
.L_x_497:
        /* <DEDUP_REMOVED lines=10> */
.L_x_501:
[----:B------:R-:W1:Y:S02]  /*11cb0*/  MUFU.RCP R34, R47 ;  /* 0x0000002f00227308 */ /* 0x000e640000001000 */
[----:B-1----:R-:W-:-:S04]  /*11cc0*/  FFMA R0, R47, R34, -1 ;  /* 0xbf8000002f007423 */ /* 0x002fc80000000022 */
[----:B------:R-:W-:-:S04]  /*11cd0*/  FADD.FTZ R3, -R0, -RZ ;  /* 0x800000ff00037221 */ /* 0x000fc80000010100 */
[----:B------:R-:W-:-:S07]  /*11ce0*/  FFMA R34, R34, R3, R34 ;  /* 0x0000000322227223 */ /* 0x000fce0000000022 */
.L_x_502:
[----:B------:R-:W-:Y:S05]  /*11cf0*/  BSYNC B1 ;  /* 0x0000000000017941 */ /* 0x000fea0003800000 */
.L_x_500:
        /* <DEDUP_REMOVED lines=10> */
.L_x_504:
[----:B------:R-:W1:Y:S02]  /*11da0*/  MUFU.RCP R36, R41 ;  /* 0x0000002900247308 */ /* 0x000e640000001000 */
[----:B-1----:R-:W-:-:S04]  /*11db0*/  FFMA R0, R41, R36, -1 ;  /* 0xbf80000029007423 */ /* 0x002fc80000000024 */
[----:B------:R-:W-:-:S04]  /*11dc0*/  FADD.FTZ R3, -R0, -RZ ;  /* 0x800000ff00037221 */ /* 0x000fc80000010100 */
[----:B------:R-:W-:-:S07]  /*11dd0*/  FFMA R36, R36, R3, R36 ;  /* 0x0000000324247223 */ /* 0x000fce0000000024 */
.L_x_505:
[----:B------:R-:W-:Y:S05]  /*11de0*/  BSYNC B1 ;  /* 0x0000000000017941 */ /* 0x000fea0003800000 */
.L_x_503:
        /* <DEDUP_REMOVED lines=10> */
.L_x_507:
[----:B------:R-:W1:Y:S02]  /*11e90*/  MUFU.RCP R38, R55 ;  /* 0x0000003700267308 */ /* 0x000e640000001000 */
[----:B-1----:R-:W-:-:S04]  /*11ea0*/  FFMA R0, R55, R38, -1 ;  /* 0xbf80000037007423 */ /* 0x002fc80000000026 */
[----:B------:R-:W-:-:S04]  /*11eb0*/  FADD.FTZ R3, -R0, -RZ ;  /* 0x800000ff00037221 */ /* 0x000fc80000010100 */
[----:B------:R-:W-:-:S07]  /*11ec0*/  FFMA R38, R38, R3, R38 ;  /* 0x0000000326267223 */ /* 0x000fce0000000026 */
.L_x_508:
[----:B------:R-:W-:Y:S05]  /*11ed0*/  BSYNC B1 ;  /* 0x0000000000017941 */ /* 0x000fea0003800000 */
.L_x_506:
        /* <DEDUP_REMOVED lines=10> */
.L_x_510:
[----:B------:R-:W1:Y:S02]  /*11f80*/  MUFU.RCP R40, R57 ;  /* 0x0000003900287308 */ /* 0x000e640000001000 */
[----:B-1----:R-:W-:-:S04]  /*11f90*/  FFMA R0, R57, R40, -1 ;  /* 0xbf80000039007423 */ /* 0x002fc80000000028 */
[----:B------:R-:W-:-:S04]  /*11fa0*/  FADD.FTZ R3, -R0, -RZ ;  /* 0x800000ff00037221 */ /* 0x000fc80000010100 */
[----:B------:R-:W-:-:S07]  /*11fb0*/  FFMA R40, R40, R3, R40 ;  /* 0x0000000328287223 */ /* 0x000fce0000000028 */
.L_x_511:
[----:B------:R-:W-:Y:S05]  /*11fc0*/  BSYNC B1 ;  /* 0x0000000000017941 */ /* 0x000fea0003800000 */
.L_x_509:
        /* <DEDUP_REMOVED lines=9> */
.L_x_513:
[----:B------:R-:W1:Y:S02]  /*12060*/  MUFU.RCP R0, R59 ;  /* 0x0000003b00007308 */ /* 0x000e640000001000 */
[----:B-1----:R-:W-:-:S04]  /*12070*/  FFMA R3, R59, R0, -1 ;  /* 0xbf8000003b037423 */ /* 0x002fc80000000000 */
[----:B------:R-:W-:-:S04]  /*12080*/  FADD.FTZ R3, -R3, -RZ ;  /* 0x800000ff03037221 */ /* 0x000fc80000010100 */
[----:B------:R-:W-:-:S07]  /*12090*/  FFMA R0, R0, R3, R0 ;  /* 0x0000000300007223 */ /* 0x000fce0000000000 */
.L_x_514:
[----:B------:R-:W-:Y:S05]  /*120a0*/  BSYNC B1 ;  /* 0x0000000000017941 */ /* 0x000fea0003800000 */
.L_x_512:
        /* <DEDUP_REMOVED lines=45> */
.L_x_516:
[----:B------:R-:W-:Y:S05]  /*12380*/  BSYNC B0 ;  /* 0x0000000000007941 */ /* 0x000fea0003800000 */
.L_x_515:
[----:B------:R-:W-:Y:S06]  /*12390*/  BAR.SYNC.DEFER_BLOCKING 0x1, 0x100 ;  /* 0x0044000000007b1d */ /* 0x000fec0000010000 */
[----:B------:R-:W-:Y:S04]  /*123a0*/  BSSY B0, `(.L_x_517) ;  /* 0x0000009000007945 */ /* 0x000fe80003800000 */
[----:B------:R-:W-:Y:S05]  /*123b0*/  @P0 BRA `(.L_x_518) ;  /* 0x00000000001c0947 */ /* 0x000fea0003800000 */
[----:B------:R-:W-:-:S13]  /*123c0*/  ISETP.NE.AND P0, PT, R158, 0x3, PT ;  /* 0x000000039e00780c */ /* 0x000fda0003f05270 */
[----:B------:R-:W-:Y:S05]  /*123d0*/  @!P0 BRA `(.L_x_519) ;  /* 0x0000000000048947 */ /* 0x000fea0003800000 */
[----:B------:R-:W-:Y:S01]  /*123e0*/  BPT.TRAP 0x1 ;  /* 0x000000040000795c */ /* 0x000fe20000300000 */
.L_x_519:
[----:B------:R-:W-:-:S04]  /*123f0*/  ULEA UR4, UR36, UR45, 0x3 ;  /* 0x0000002d24047291 */ /* 0x000fc8000f8e183f */
[----:B------:R-:W-:-:S04]  /*12400*/  UIADD3 UR4, UR4, 0x60, URZ ;  /* 0x0000006004047890 */ /* 0x000fc8000fffe03f */
[----:B------:R-:W-:-:S09]  /*12410*/  UPRMT UR4, UR50, 0x654, UR4 ;  /* 0x0000065432047896 */ /* 0x000fd20008000004 */
[----:B------:R-:W-:Y:S03]  /*12420*/  SYNCS.ARRIVE.TRANS64.RED.A1T0 RZ, [UR4], RZ ;  /* 0x000000ffffff79a7 */ /* 0x000fe60008100404 */
.L_x_518:
[----:B------:R-:W-:Y:S05]  /*12430*/  BSYNC B0 ;  /* 0x0000000000007941 */ /* 0x000fea0003800000 */
.L_x_517:
[----:B------:R-:W-:Y:S01]  /*12440*/  IADD3 R2, P0, R2, UR46, RZ ;  /* 0x0000002e02027c10 */ /* 0x000fe2000ff1e0ff */
[----:B------:R-:W-:Y:S01]  /*12450*/  ULDC.64 UR4, c[0x0][0x8f8] ;  /* 0x00023e0000047ab9 */ /* 0x000fe20000000a00 */
[----:B------:R-:W-:Y:S01]  /*12460*/  UIADD3 UR36, UR36, 0x1, URZ ;  /* 0x0000000124247890 */ /* 0x000fe2000fffe03f */
[----:B------:R-:W-:Y:S01]  /*12470*/  PRMT R0, RZ, 0x7610, R0 ;  /* 0x00007610ff007816 */ /* 0x000fe20000000000 */
[----:B------:R-:W-:Y:S01]  /*12480*/  UMOV UR55, 0xffffffff ;  /* 0xffffffff00377882 */ /* 0x000fe20000000000 */
[----:B------:R-:W-:Y:S01]  /*12490*/  IADD3.X R16, R16, UR38, RZ, P0, !PT ;  /* 0x0000002610107c10 */ /* 0x000fe200087fe4ff */
[----:B------:R-:W-:Y:S01]  /*124a0*/  UISETP.NE.AND UP0, UPT, UR36, 0x4, UPT ;  /* 0x000000042400788c */ /* 0x000fe2000bf05270 */
[----:B------:R-:W-:Y:S02]  /*124b0*/  ISETP.GE.U32.AND P0, PT, R2, UR4, PT ;  /* 0x0000000402007c0c */ /* 0x000fe4000bf06070 */
[----:B------:R-:W-:Y:S01]  /*124c0*/  MOV R23, 0xffffffff ;  /* 0xffffffff00177802 */ /* 0x000fe20000000f00 */
[----:B------:R-:W-:Y:S01]  /*124d0*/  USEL UR36, UR36, URZ, UP0 ;  /* 0x0000003f24247287 */ /* 0x000fe20008000000 */
[----:B------:R-:W-:-:S02]  /*124e0*/  ISETP.GE.U32.AND.EX P0, PT, R16, UR5, PT, P0 ;  /* 0x0000000510007c0c */ /* 0x000fc4000bf06100 */
[----:B------:R-:W-:-:S11]  /*124f0*/  MOV R159, 0xffffffff ;  /* 0xffffffff009f7802 */ /* 0x000fd60000000f00 */
[----:B------:R-:W-:Y:S05]  /*12500*/  @P0 BRA `(.L_x_520) ;  /* 0x00000004006c0947 */ /* 0x000fea0003800000 */
[----:B------:R-:W2:Y:S01]  /*12510*/  S2R R12, SR_CTAID.X ;  /* 0x00000000000c7919 */ /* 0x000ea20000002500 */
[----:B-1----:R-:W1:Y:S01]  /*12520*/  LDC.64 R10, c[0x0][0x8d0] ;  /* 0x00023400ff0a7b82 */ /* 0x002e620000000a00 */
[----:B------:R-:W-:Y:S01]  /*12530*/  ULDC UR4, c[0x0][0x150] ;  /* 0x0000540000047ab9 */ /* 0x000fe20000000800 */
[----:B------:R-:W-:Y:S01]  /*12540*/  MOV R8, R2 ;  /* 0x0000000200087202 */ /* 0x000fe20000000f00 */
[----:B------:R-:W3:Y:S01]  /*12550*/  S2R R24, SR_CTAID.Y ;  /* 0x0000000000187919 */ /* 0x000ee20000002600 */
[----:B------:R-:W-:-:S04]  /*12560*/  MOV R9, R16 ;  /* 0x0000001000097202 */ /* 0x000fc80000000f00 */
[----:B------:R-:W4:Y:S08]  /*12570*/  LDC R25, c[0x0][0x144] ;  /* 0x00005100ff197b82 */ /* 0x000f300000000800 */
[----:B------:R-:W3:Y:S08]  /*12580*/  LDC R0, c[0x0][0x8d8] ;  /* 0x00023600ff007b82 */ /* 0x000ef00000000800 */
[----:B------:R-:W3:Y:S01]  /*12590*/  LDC.64 R14, c[0x0][0x8c8] ;  /* 0x00023200ff0e7b82 */ /* 0x000ee20000000a00 */
[----:B-1----:R-:W-:-:S04]  /*125a0*/  ISETP.NE.U32.AND P0, PT, R10, RZ, PT ;  /* 0x000000ff0a00720c */ /* 0x002fc80003f05070 */
[----:B------:R-:W-:Y:S02]  /*125b0*/  ISETP.NE.AND.EX P0, PT, R11, RZ, PT, P0 ;  /* 0x000000ff0b00720c */ /* 0x000fe40003f05300 */
[----:B--2---:R-:W-:-:S05]  /*125c0*/  I2FP.F32.U32 R3, R12 ;  /* 0x0000000c00037245 */ /* 0x004fca0000201000 */
[----:B------:R-:W-:-:S04]  /*125d0*/  FMUL R3, R3, UR4 ;  /* 0x0000000403037c20 */ /* 0x000fc80008400000 */
[----:B------:R1:W2:Y:S02]  /*125e0*/  F2I.U32.TRUNC.NTZ R23, R3 ;  /* 0x0000000300177305 */ /* 0x0002a4000020f000 */
[----:B----4-:R-:W-:Y:S05]  /*125f0*/  @!P0 BRA `(.L_x_521) ;  /* 0x0000000000288947 */ /* 0x010fea0003800000 */
[----:B-1----:R-:W1:Y:S02]  /*12600*/  LDC R3, c[0x0][0x8dc] ;  /* 0x00023700ff037b82 */ /* 0x002e640000000800 */
[----:B-1----:R-:W-:-:S04]  /*12610*/  IADD3 R3, P0, R2, R3, RZ ;  /* 0x0000000302037210 */ /* 0x002fc80007f1e0ff */
        /* <DEDUP_REMOVED lines=8> */
.L_x_521:
[-CC-:B---3--:R-:W-:Y:S01]  /*126a0*/  SHF.R.U64 R31, R8, R0.reuse, R9.reuse ;  /* 0x00000000081f7219 */ /* 0x188fe20000001209 */
[----:B------:R-:W3:Y:S01]  /*126b0*/  LDC.64 R20, c[0x0][0x8e8] ;  /* 0x00023a00ff147b82 */ /* 0x000ee20000000a00 */
[----:B------:R-:W-:Y:S01]  /*126c0*/  SHF.R.U32.HI R0, RZ, R0, R9 ;  /* 0x00000000ff007219 */ /* 0x000fe20000011609 */
[----:B------:R-:W-:Y:S01]  /*126d0*/  ULDC UR4, c[0x0][0x154] ;  /* 0x0000550000047ab9 */ /* 0x000fe20000000800 */
[----:B------:R-:W-:Y:S02]  /*126e0*/  IADD3 R7, P0, RZ, -R31, RZ ;  /* 0x8000001fff077210 */ /* 0x000fe40007f1e0ff */
[----:B--2---:R-:W-:Y:S02]  /*126f0*/  IADD3 R23, -R23, RZ, RZ ;  /* 0x000000ff17177210 */ /* 0x004fe40007ffe1ff */
[----:B-1----:R-:W-:Y:S01]  /*12700*/  IADD3.X R3, RZ, ~R0, RZ, P0, !PT ;  /* 0x80000000ff037210 */ /* 0x002fe200007fe4ff */
[----:B------:R-:W1:Y:S02]  /*12710*/  LDC R6, c[0x0][0x8c0] ;  /* 0x00023000ff067b82 */ /* 0x000e640000000800 */
[----:B------:R-:W-:-:S02]  /*12720*/  IMAD R26, R25, R23, R12 ;  /* 0x00000017191a7224 */ /* 0x000fc400078e020c */
[----:B------:R-:W-:Y:S01]  /*12730*/  IMAD R0, R3, R14, RZ ;  /* 0x0000000e03007224 */ /* 0x000fe200078e02ff */
[----:B------:R-:W-:-:S03]  /*12740*/  MOV R3, R16 ;  /* 0x0000001000037202 */ /* 0x000fc60000000f00 */
[----:B------:R-:W2:Y:S01]  /*12750*/  LDC R8, c[0x0][0x8b0] ;  /* 0x00022c00ff087b82 */ /* 0x000ea20000000800 */
[----:B------:R-:W-:-:S04]  /*12760*/  IMAD.WIDE.U32 R4, R7, R14, R2 ;  /* 0x0000000e07047225 */ /* 0x000fc800078e0002 */
[----:B------:R-:W-:Y:S01]  /*12770*/  IMAD R3, R7, R15, R0 ;  /* 0x0000000f07037224 */ /* 0x000fe200078e0200 */
[----:B------:R-:W-:Y:S02]  /*12780*/  I2FP.F32.U32 R0, R24 ;  /* 0x0000001800007245 */ /* 0x000fe40000201000 */
[----:B------:R-:W4:Y:S01]  /*12790*/  LDC R28, c[0x0][0x900] ;  /* 0x00024000ff1c7b82 */ /* 0x000f220000000800 */
[----:B---3--:R-:W-:Y:S02]  /*127a0*/  ISETP.NE.U32.AND P0, PT, R20, RZ, PT ;  /* 0x000000ff1400720c */ /* 0x008fe40003f05070 */
[----:B------:R-:W-:Y:S01]  /*127b0*/  IADD3 R3, R5, R3, RZ ;  /* 0x0000000305037210 */ /* 0x000fe20007ffe0ff */
[----:B------:R-:W-:Y:S01]  /*127c0*/  FMUL R0, R0, UR4 ;  /* 0x0000000400007c20 */ /* 0x000fe20008400000 */
[----:B------:R-:W-:Y:S02]  /*127d0*/  ISETP.NE.AND.EX P0, PT, R21, RZ, PT, P0 ;  /* 0x000000ff1500720c */ /* 0x000fe40003f05300 */
[----:B------:R-:W-:Y:S01]  /*127e0*/  MOV R5, 0xffffffff ;  /* 0xffffffff00057802 */ /* 0x000fe20000000f00 */
[----:B------:R-:W3:Y:S01]  /*127f0*/  LDC R15, c[0x0][0x148] ;  /* 0x00005200ff0f7b82 */ /* 0x000ee20000000800 */
[-CC-:B-1----:R-:W-:Y:S01]  /*12800*/  SHF.R.U64 R12, R4, R6.reuse, R3.reuse ;  /* 0x00000006040c7219 */ /* 0x182fe20000001203 */
[----:B------:R1:W1:Y:S01]  /*12810*/  F2I.U32.TRUNC.NTZ R13, R0 ;  /* 0x00000000000d7305 */ /* 0x000262000020f000 */
[----:B------:R-:W-:-:S02]  /*12820*/  SHF.R.U32.HI R3, RZ, R6, R3 ;  /* 0x00000006ff037219 */ /* 0x000fc40000011603 */
[----:B------:R-:W-:-:S03]  /*12830*/  MOV R7, 0x1 ;  /* 0x0000000100077802 */ /* 0x000fc60000000f00 */
[----:B------:R-:W1:Y:S01]  /*12840*/  LDC R25, c[0x0][0x8a8] ;  /* 0x00022a00ff197b82 */ /* 0x000e620000000800 */
[-CC-:B--2---:R-:W-:Y:S02]  /*12850*/  SHF.R.U64 R10, R12, R8.reuse, R3.reuse ;  /* 0x000000080c0a7219 */ /* 0x184fe40000001203 */
[----:B------:R-:W-:-:S05]  /*12860*/  SHF.R.U32.HI R3, RZ, R8, R3 ;  /* 0x00000008ff037219 */ /* 0x000fca0000011603 */
[----:B------:R-:W2:Y:S01]  /*12870*/  LDC R27, c[0x0][0x8f0] ;  /* 0x00023c00ff1b7b82 */ /* 0x000ea20000000800 */
[-C--:B----4-:R-:W-:Y:S02]  /*12880*/  SHF.L.U32 R4, R5, R28.reuse, RZ ;  /* 0x0000001c05047219 */ /* 0x090fe400000006ff */
[-CC-:B------:R-:W-:Y:S02]  /*12890*/  SHF.R.U64 R14, R10, R28.reuse, R3.reuse ;  /* 0x0000001c0a0e7219 */ /* 0x180fe40000001203 */
[----:B------:R-:W-:Y:S02]  /*128a0*/  SHF.R.U32.HI R5, RZ, R28, R3 ;  /* 0x0000001cff057219 */ /* 0x000fe40000011603 */
[----:B------:R-:W-:Y:S01]  /*128b0*/  LOP3.LUT R23, RZ, R4, RZ, 0x33, !PT ;  /* 0x00000004ff177212 */ /* 0x000fe200078e33ff */
[----:B------:R-:W4:Y:S01]  /*128c0*/  LDC R29, c[0x0][0x8e0] ;  /* 0x00023800ff1d7b82 */ /* 0x000f220000000800 */
[----:B------:R-:W-:Y:S01]  /*128d0*/  SHF.L.U32 R28, R7, R28, RZ ;  /* 0x0000001c071c7219 */ /* 0x000fe200000006ff */
[----:B------:R-:W-:-:S06]  /*128e0*/  IMAD.MOV.U32 R4, RZ, RZ, R14 ;  /* 0x000000ffff047224 */ /* 0x000fcc00078e000e */
        /* <DEDUP_REMOVED lines=12> */
.L_x_522:
[----:B------:R-:W-:Y:S02]  /*129b0*/  ISETP.NE.AND P0, PT, R22, 0x1, PT ;  /* 0x000000011600780c */ /* 0x000fe40003f05270 */
[----:B-12---:R-:W-:Y:S02]  /*129c0*/  SHF.R.U64 R0, R4, R27, R5 ;  /* 0x0000001b04007219 */ /* 0x006fe40000001205 */
[----:B------:R-:W-:Y:S02]  /*129d0*/  LOP3.LUT R23, R10, R23, RZ, 0xc0, !PT ;  /* 0x000000170a177212 */ /* 0x000fe400078ec0ff */
[----:B------:R-:W-:Y:S02]  /*129e0*/  IADD3 R13, -R13, RZ, RZ ;  /* 0x000000ff0d0d7210 */ /* 0x000fe40007ffe1ff */
[----:B------:R-:W-:Y:S01]  /*129f0*/  IADD3 R5, R25, -0x1, RZ ;  /* 0xffffffff19057810 */ /* 0x000fe20007ffe0ff */
[----:B------:R-:W-:Y:S01]  /*12a00*/  IMAD R23, R28, R0, R23 ;  /* 0x000000001c177224 */ /* 0x000fe200078e0217 */
[----:B------:R-:W-:-:S02]  /*12a10*/  IADD3 R3, -R0, RZ, RZ ;  /* 0x000000ff00037210 */ /* 0x000fc40007ffe1ff */
[----:B------:R-:W-:Y:S01]  /*12a20*/  LOP3.LUT R5, R12, R5, RZ, 0xc0, !PT ;  /* 0x000000050c057212 */ /* 0x000fe200078ec0ff */
[----:B---3--:R-:W-:Y:S01]  /*12a30*/  @P0 IMAD R26, R15, R13, R24 ;  /* 0x0000000d0f1a0224 */ /* 0x008fe200078e0218 */
[----:B------:R-:W-:Y:S01]  /*12a40*/  R2UR UR55, R31 ;  /* 0x000000001f3772ca */ /* 0x000fe200000e0000 */
[----:B----4-:R-:W-:Y:S02]  /*12a50*/  IMAD R0, R3, R29, R14 ;  /* 0x0000001d03007224 */ /* 0x010fe400078e020e */
[----:B------:R-:W-:Y:S02]  /*12a60*/  IMAD R23, R23, R30, R26 ;  /* 0x0000001e17177224 */ /* 0x000fe400078e021a */
[----:B------:R-:W-:Y:S02]  /*12a70*/  IMAD R0, R0, R25, R5 ;  /* 0x0000001900007224 */ /* 0x000fe400078e0205 */
[----:B------:R-:W-:-:S03]  /*12a80*/  IMAD.MOV.U32 R3, RZ, RZ, 0x1 ;  /* 0x00000001ff037424 */ /* 0x000fc600078e00ff */
[----:B------:R-:W-:Y:S02]  /*12a90*/  SEL R159, R0, R23, !P0 ;  /* 0x00000017009f7207 */ /* 0x000fe40004000000 */
[----:B------:R-:W-:Y:S02]  /*12aa0*/  SEL R23, R23, R0, !P0 ;  /* 0x0000000017177207 */ /* 0x000fe40004000000 */
[----:B------:R-:W-:-:S07]  /*12ab0*/  PRMT R0, R3, 0x7610, R0 ;  /* 0x0000761003007816 */ /* 0x000fce0000000000 */
.L_x_520:
[----:B------:R-:W-:Y:S01]  /*12ac0*/  UIADD3 UR43, UR44, UR43, URZ ;  /* 0x0000002b2c2b7290 */ /* 0x000fe2000fffe03f */
[----:B------:R-:W-:Y:S01]  /*12ad0*/  LOP3.LUT P0, RZ, R0, 0xff, RZ, 0xc0, !PT ;  /* 0x000000ff00ff7812 */ /* 0x000fe2000780c0ff */
[----:B------:R-:W-:Y:S02]  /*12ae0*/  UIADD3 UR39, UR39, 0x8, URZ ;  /* 0x0000000827277890 */ /* 0x000fe4000fffe03f */
[----:B------:R-:W-:Y:S02]  /*12af0*/  USHF.R.U32.HI UR4, URZ, 0x2, UR43 ;  /* 0x000000023f047899 */ /* 0x000fe4000801162b */
[----:B------:R-:W-:Y:S02]  /*12b00*/  UISETP.GT.U32.AND UP0, UPT, UR43, 0x3, UPT ;  /* 0x000000032b00788c */ /* 0x000fe4000bf04070 */
[----:B------:R-:W-:Y:S02]  /*12b10*/  ULOP3.LUT UR4, UR4, 0x1, URZ, 0xc0, !UPT ;  /* 0x0000000104047892 */ /* 0x000fe4000f8ec03f */
[----:B------:R-:W-:-:S02]  /*12b20*/  UISETP.LT.U32.AND UP1, UPT, UR44, 0x4, UP0 ;  /* 0x000000042c00788c */ /* 0x000fc40008721070 */
[----:B------:R-:W-:Y:S02]  /*12b30*/  UISETP.NE.U32.AND UP2, UPT, UR4, 0x1, UPT ;  /* 0x000000010400788c */ /* 0x000fe4000bf45070 */
[----:B------:R-:W-:Y:S02]  /*12b40*/  USEL UR5, URZ, 0x1, !UP1 ;  /* 0x000000013f057887 */ /* 0x000fe4000c800000 */
[----:B------:R-:W-:Y:S02]  /*12b50*/  UISETP.GT.U32.AND UP0, UPT, UR44, 0x3, !UP2 ;  /* 0x000000032c00788c */ /* 0x000fe4000d704070 */
[----:B------:R-:W-:Y:S02]  /*12b60*/  ULOP3.LUT UR43, UR43, 0x3, URZ, 0xc0, !UPT ;  /* 0x000000032b2b7892 */ /* 0x000fe4000f8ec03f */
[----:B------:R-:W-:-:S04]  /*12b70*/  USEL UR4, URZ, 0x1, !UP0 ;  /* 0x000000013f047887 */ /* 0x000fc8000c000000 */
[----:B------:R-:W-:Y:S01]  /*12b80*/  ULOP3.LUT UR42, UR4, UR42, UR5, 0x96, !UPT ;  /* 0x0000002a042a7292 */ /* 0x000fe2000f8e9605 */
[----:B------:R-:W-:Y:S11]  /*12b90*/  @P0 BRA `(.L_x_523) ;  /* 0xfffffee800d80947 */ /* 0x000ff6000383ffff */
[----:B------:R-:W-:-:S13]  /*12ba0*/  PLOP3.LUT P0, PT, PT, PT, PT, 0x8, 0x0 ;  /* 0x000000000000781c */ /* 0x000fda0003f0e170 */
.L_x_22:
[----:B------:R-:W-:Y:S05]  /*12bb0*/  @P0 BRA `(.L_x_14) ;  /* 0x0000003000080947 */ /* 0x000fea0003800000 */
[----:B------:R-:W-:Y:S01]  /*12bc0*/  ULDC.64 UR6, c[0x0][0x588] ;  /* 0x0001620000067ab9 */ /* 0x000fe20000000a00 */
[----:B------:R-:W-:Y:S01]  /*12bd0*/  ULDC.64 UR4, c[0x0][0x590] ;  /* 0x0001640000047ab9 */ /* 0x000fe20000000a00 */
[----:B------:R-:W-:Y:S01]  /*12be0*/  ISETP.NE.U32.AND P0, PT, RZ, UR6, PT ;  /* 0x00000006ff007c0c */ /* 0x000fe2000bf05070 */
[----:B------:R-:W-:-:S04]  /*12bf0*/  DEPBAR.LE SB0, 0x0 ;  /* 0x000080000000791a */ /* 0x000fc80000000000 */
[----:B------:R-:W-:Y:S01]  /*12c00*/  ISETP.NE.U32.AND P1, PT, RZ, UR4, PT ;  /* 0x00000004ff007c0c */ /* 0x000fe2000bf25070 */
[----:B------:R-:W-:Y:S01]  /*12c10*/  BSSY B0, `(.L_x_524) ;  /* 0x0000015000007945 */ /* 0x000fe20003800000 */
[----:B------:R-:W-:Y:S02]  /*12c20*/  ISETP.NE.AND.EX P0, PT, RZ, UR7, PT, P0 ;  /* 0x00000007ff007c0c */ /* 0x000fe4000bf05300 */
[----:B------:R-:W-:-:S13]  /*12c30*/  ISETP.NE.AND.EX P1, PT, RZ, UR5, PT, P1 ;  /* 0x00000005ff007c0c */ /* 0x000fda000bf25310 */
[----:B------:R-:W-:Y:S05]  /*12c40*/  @P0 BRA P1, `(.L_x_525) ;  /* 0x0000000000440947 */ /* 0x000fea0000800000 */
[----:B------:R-:W-:-:S04]  /*12c50*/  ISETP.NE.U32.AND P0, PT, RZ, UR4, PT ;  /* 0x00000004ff007c0c */ /* 0x000fc8000bf05070 */
[----:B------:R-:W-:-:S13]  /*12c60*/  ISETP.NE.AND.EX P0, PT, RZ, UR5, PT, P0 ;  /* 0x00000005ff007c0c */ /* 0x000fda000bf05300 */
[----:B------:R-:W-:Y:S05]  /*12c70*/  @!P0 BRA `(.L_x_526) ;  /* 0x00000000002c8947 */ /* 0x000fea0003800000 */
[----:B------:R-:W-:-:S13]  /*12c80*/  LOP3.LUT P0, RZ, R154, 0xff, RZ, 0xc0, !PT ;  /* 0x000000ff9aff7812 */ /* 0x000fda000780c0ff */
[----:B------:R-:W-:Y:S05]  /*12c90*/  @!P0 BRA `(.L_x_527) ;  /* 0x0000000000108947 */ /* 0x000fea0003800000 */
[----:B-----5:R-:W-:-:S13]  /*12ca0*/  FSETP.NEU.AND P0, PT, R157, RZ, PT ;  /* 0x000000ff9d00720b */ /* 0x020fda0003f0d000 */
[----:B------:R-:W-:Y:S05]  /*12cb0*/  @!P0 BREAK B0 ;  /* 0x0000000000008942 */ /* 0x000fea0003800000 */
[----:B------:R-:W-:Y:S05]  /*12cc0*/  @P0 BRA `(.L_x_525) ;  /* 0x0000000000240947 */ /* 0x000fea0003800000 */
[----:B------:R-:W-:Y:S05]  /*12cd0*/  BRA `(.L_x_14) ;  /* 0x0000002c00c07947 */ /* 0x000fea0003800000 */
.L_x_527:
[----:B------:R-:W-:-:S04]  /*12ce0*/  ISETP.NE.U32.AND P0, PT, RZ, UR6, PT ;  /* 0x00000006ff007c0c */ /* 0x000fc8000bf05070 */
[----:B------:R-:W-:-:S13]  /*12cf0*/  ISETP.NE.AND.EX P0, PT, RZ, UR7, PT, P0 ;  /* 0x00000007ff007c0c */ /* 0x000fda000bf05300 */
[----:B------:R-:W-:Y:S05]  /*12d00*/  @!P0 BREAK B0 ;  /* 0x0000000000008942 */ /* 0x000fea0003800000 */
[----:B------:R-:W-:Y:S05]  /*12d10*/  @P0 BRA `(.L_x_525) ;  /* 0x0000000000100947 */ /* 0x000fea0003800000 */
[----:B------:R-:W-:Y:S05]  /*12d20*/  BRA `(.L_x_14) ;  /* 0x0000002c00ac7947 */ /* 0x000fea0003800000 */
.L_x_526:
[----:B-----5:R-:W-:-:S13]  /*12d30*/  FSETP.NEU.AND P0, PT, R157, RZ, PT ;  /* 0x000000ff9d00720b */ /* 0x020fda0003f0d000 */
[----:B------:R-:W-:Y:S05]  /*12d40*/  @!P0 BREAK B0 ;  /* 0x0000000000008942 */ /* 0x000fea0003800000 */
[----:B------:R-:W-:Y:S05]  /*12d50*/  @!P0 BRA `(.L_x_14) ;  /* 0x0000002c00a08947 */ /* 0x000fea0003800000 */
.L_x_525:
[----:B-1----:R-:W-:Y:S05]  /*12d60*/  BSYNC B0 ;  /* 0x0000000000007941 */ /* 0x002fea0003800000 */
.L_x_524:
[----:B------:R-:W-:-:S04]  /*12d70*/  LOP3.LUT R19, R19, 0x1, RZ, 0xfc, !PT ;  /* 0x0000000113137812 */ /* 0x000fc800078efcff */
[----:B------:R-:W-:-:S13]  /*12d80*/  ISETP.NE.AND P0, PT, R19, 0x3, PT ;  /* 0x000000031300780c */ /* 0x000fda0003f05270 */
[----:B------:R-:W-:Y:S05]  /*12d90*/  @!P0 BRA `(.L_x_528) ;  /* 0x0000000000048947 */ /* 0x000fea0003800000 */
[----:B------:R-:W-:Y:S01]  /*12da0*/  BPT.TRAP 0x1 ;  /* 0x000000040000795c */ /* 0x000fe20000300000 */
.L_x_528:
[----:B------:R-:W1:Y:S01]  /*12db0*/  S2UR UR5, SR_CgaCtaId ;  /* 0x00000000000579c3 */ /* 0x000e620000008800 */
[----:B------:R-:W-:Y:S02]  /*12dc0*/  UMOV UR4, 0x400 ;  /* 0x0000040000047882 */ /* 0x000fe40000000000 */
[----:B-1----:R-:W-:-:S04]  /*12dd0*/  ULEA UR4, UR5, UR4, 0x18 ;  /* 0x0000000405047291 */ /* 0x002fc8000f8ec03f */
[----:B------:R-:W-:-:S04]  /*12de0*/  ULEA UR4, UR36, UR4, 0x3 ;  /* 0x0000000424047291 */ /* 0x000fc8000f8e183f */
[----:B------:R-:W-:-:S04]  /*12df0*/  UIADD3 UR4, UR4, 0x60, URZ ;  /* 0x0000006004047890 */ /* 0x000fc8000fffe03f */
[----:B------:R-:W-:-:S09]  /*12e00*/  UPRMT UR4, UR5, 0x654, UR4 ;  /* 0x0000065405047896 */ /* 0x000fd20008000004 */
[----:B------:R-:W-:Y:S01]  /*12e10*/  SYNCS.ARRIVE.TRANS64.RED.A1T0 RZ, [UR4], RZ ;  /* 0x000000ffffff79a7 */ /* 0x000fe20008100404 */
[----:B------:R-:W-:Y:S05]  /*12e20*/  BRA `(.L_x_14) ;  /* 0x0000002c006c7947 */ /* 0x000fea0003800000 */
.L_x_13:
[----:B------:R-:W-:Y:S01]  /*12e30*/  ULDC.64 UR4, c[0x0][0x8f8] ;  /* 0x00023e0000047ab9 */ /* 0x000fe20000000a00 */
[----:B------:R-:W-:Y:S02]  /*12e40*/  PRMT R10, RZ, 0x7610, R10 ;  /* 0x00007610ff0a7816 */ /* 0x000fe4000000000a */
[----:B------:R-:W-:Y:S02]  /*12e50*/  ISETP.GE.U32.AND P1, PT, R2, UR4, PT ;  /* 0x0000000402007c0c */ /* 0x000fe4000bf26070 */
[----:B------:R-:W-:Y:S02]  /*12e60*/  MOV R20, 0xffffffff ;  /* 0xffffffff00147802 */ /* 0x000fe40000000f00 */
[----:B------:R-:W-:Y:S02]  /*12e70*/  ISETP.GE.U32.AND.EX P1, PT, R16, UR5, PT, P1 ;  /* 0x0000000510007c0c */ /* 0x000fe4000bf26110 */
[----:B------:R-:W-:Y:S02]  /*12e80*/  MOV R3, 0xffffffff ;  /* 0xffffffff00037802 */ /* 0x000fe40000000f00 */
[----:B------:R-:W-:-:S09]  /*12e90*/  MOV R13, 0xffffffff ;  /* 0xffffffff000d7802 */ /* 0x000fd20000000f00 */
        /* <DEDUP_REMOVED lines=15> */
[----:B------:R-:W-:-:S03]  /*12f90*/  MOV R14, R13 ;  /* 0x0000000d000e7202 */ /* 0x000fc60000000f00 */
[----:B------:R-:W-:Y:S01]  /*12fa0*/  IMAD.X R15, RZ, RZ, RZ, P1 ;  /* 0x000000ffff0f7224 */ /* 0x000fe200008e06ff */
[----:B------:R-:W-:-:S05]  /*12fb0*/  IADD3 RZ, P1, R11, R12, RZ ;  /* 0x0000000c0bff7210 */ /* 0x000fca0007f3e0ff */
[----:B------:R-:W-:-:S08]  /*12fc0*/  IMAD.WIDE.U32.X R14, R23, R21, R14, P1 ;  /* 0x00000015170e7225 */ /* 0x000fd000008e040e */
.L_x_530:
        /* <DEDUP_REMOVED lines=13> */
[----:B--2---:R-:W-:Y:S02]  /*130a0*/  ISETP.NE.U32.AND P1, PT, R34, RZ, PT ;  /* 0x000000ff2200720c */ /* 0x004fe40003f25070 */
        /* <DEDUP_REMOVED lines=10> */
[-C--:B-----5:R-:W-:Y:S02]  /*13150*/  SHF.L.U32 R10, R11, R32.reuse, RZ ;  /* 0x000000200b0a7219 */ /* 0x0a0fe400000006ff */
[--C-:B------:R-:W-:Y:S02]  /*13160*/  SHF.R.U64 R28, R26, R32, R3.reuse ;  /* 0x000000201a1c7219 */ /* 0x100fe40000001203 */
[----:B------:R-:W-:Y:S02]  /*13170*/  LOP3.LUT R33, RZ, R10, RZ, 0x33, !PT ;  /* 0x0000000aff217212 */ /* 0x000fe400078e33ff */
[----:B------:R-:W-:Y:S01]  /*13180*/  SHF.R.U32.HI R11, RZ, R32, R3 ;  /* 0x00000020ff0b7219 */ /* 0x000fe20000011603 */
[----:B------:R-:W1:Y:S01]  /*13190*/  LDC R36, c[0x0][0x8b8] ;  /* 0x00022e00ff247b82 */ /* 0x000e620000000800 */
[----:B------:R-:W-:Y:S01]  /*131a0*/  IMAD.MOV.U32 R10, RZ, RZ, R28 ;  /* 0x000000ffff0a7224 */ /* 0x000fe200078e001c */
[----:B------:R-:W-:Y:S06]  /*131b0*/  @!P1 BRA `(.L_x_531) ;  /* 0x0000000000289947 */ /* 0x000fec0003800000 */
        /* <DEDUP_REMOVED lines=10> */
.L_x_531:
[----:B------:R-:W-:Y:S02]  /*13260*/  ISETP.NE.AND P1, PT, R22, 0x1, PT ;  /* 0x000000011600780c */ /* 0x000fe40003f25270 */
[----:B---3--:R-:W-:Y:S02]  /*13270*/  SHF.R.U64 R10, R10, R27, R11 ;  /* 0x0000001b0a0a7219 */ /* 0x008fe4000000120b */
[----:B------:R-:W-:Y:S02]  /*13280*/  SHF.L.U32 R7, R31, R32, RZ ;  /* 0x000000201f077219 */ /* 0x000fe400000006ff */
[----:B------:R-:W-:Y:S02]  /*13290*/  LOP3.LUT R3, R26, R33, RZ, 0xc0, !PT ;  /* 0x000000211a037212 */ /* 0x000fe400078ec0ff */
[----:B--2---:R-:W-:Y:S02]  /*132a0*/  IADD3 R13, R25, -0x1, RZ ;  /* 0xffffffff190d7810 */ /* 0x004fe40007ffe0ff */
[----:B------:R-:W-:Y:S01]  /*132b0*/  IADD3 R11, -R10, RZ, RZ ;  /* 0x000000ff0a0b7210 */ /* 0x000fe20007ffe1ff */
[----:B------:R-:W-:Y:S01]  /*132c0*/  IMAD R7, R7, R10, R3 ;  /* 0x0000000a07077224 */ /* 0x000fe200078e0203 */
[----:B------:R-:W-:Y:S01]  /*132d0*/  LOP3.LUT R20, R20, R13, RZ, 0xc0, !PT ;  /* 0x0000000d14147212 */ /* 0x000fe200078ec0ff */
[----:B------:R-:W-:Y:S01]  /*132e0*/  @P1 IMAD R8, R9, R24, R6 ;  /* 0x0000001809081224 */ /* 0x000fe200078e0206 */
[----:B------:R-:W-:Y:S01]  /*132f0*/  MOV R10, 0x1 ;  /* 0x00000001000a7802 */ /* 0x000fe20000000f00 */
[----:B----4-:R-:W-:-:S02]  /*13300*/  IMAD R3, R11, R29, R28 ;  /* 0x0000001d0b037224 */ /* 0x010fc400078e021c */
[----:B-1----:R-:W-:Y:S02]  /*13310*/  IMAD R8, R7, R36, R8 ;  /* 0x0000002407087224 */ /* 0x002fe400078e0208 */
[----:B------:R-:W-:Y:S02]  /*13320*/  IMAD R7, R3, R25, R20 ;  /* 0x0000001903077224 */ /* 0x000fe400078e0214 */
[----:B------:R-:W-:-:S03]  /*13330*/  IMAD.MOV.U32 R13, RZ, RZ, R23 ;  /* 0x000000ffff0d7224 */ /* 0x000fc600078e0017 */
[----:B------:R-:W-:Y:S02]  /*13340*/  SEL R3, R7, R8, !P1 ;  /* 0x0000000807037207 */ /* 0x000fe40004800000 */
[----:B------:R-:W-:-:S07]  /*13350*/  SEL R20, R8, R7, !P1 ;  /* 0x0000000708147207 */ /* 0x000fce0004800000 */
.L_x_529:
[----:B------:R-:W-:-:S08]  /*13360*/  NOP ;  /* 0x0000000000007918 */ /* 0x000fd00000000000 */
[----:B------:R-:W2:-:S00]  /*13370*/  USETMAXREG.DEALLOC.CTAPOOL 0x28 ;  /* 0x00000028000079c8 */ /* 0x000e8000080e0500 */
[----:B--2---:R-:W-:-:S13]  /*13380*/  ISETP.NE.AND P1, PT, R0, 0x1, PT ;  /* 0x000000010000780c */ /* 0x004fda0003f25270 */
[----:B------:R-:W-:Y:S05]  /*13390*/  @!P1 BRA `(.L_x_14) ;  /* 0x0000002800109947 */ /* 0x000fea0003800000 */
[----:B------:R-:W-:Y:S05]  /*133a0*/  @!P4 BRA `(.L_x_532) ;  /* 0x000000180020c947 */ /* 0x000fea0003800000 */
[----:B------:R-:W-:-:S13]  /*133b0*/  ISETP.NE.OR P0, PT, R0, 0x2, P0 ;  /* 0x000000020000780c */ /* 0x000fda0000705670 */
[----:B------:R-:W-:Y:S05]  /*133c0*/  @P0 BRA `(.L_x_14) ;  /* 0x0000002800040947 */ /* 0x000fea0003800000 */
[----:B------:R-:W-:-:S13]  /*133d0*/  LOP3.LUT P1, RZ, R10, 0xff, RZ, 0xc0, !PT ;  /* 0x000000ff0aff7812 */ /* 0x000fda000782c0ff */
[----:B------:R-:W-:Y:S05]  /*133e0*/  @!P1 BRA `(.L_x_533) ;  /* 0x0000000000189947 */ /* 0x000fea0003800000 */
[----:B------:R-:W-:Y:S01]  /*133f0*/  UMOV UR4, 0x400 ;  /* 0x0000040000047882 */ /* 0x000fe20000000000 */
[----:B------:R-:W-:Y:S01]  /*13400*/  MOV R0, RZ ;  /* 0x000000ff00007202 */ /* 0x000fe20000000f00 */
[----:B-1----:R-:W-:-:S03]  /*13410*/  ULEA UR4, UR37, UR4, 0x18 ;  /* 0x0000000425047291 */ /* 0x002fc6000f8ec03f */
[----:B------:R-:W-:-:S06]  /*13420*/  SHF.L.U32 R0, R0, 0x1f, RZ ;  /* 0x0000001f00007819 */ /* 0x000fcc00000006ff */
[----:B------:R-:W1:Y:S02]  /*13430*/  SYNCS.PHASECHK.TRANS64.TRYWAIT P0, [UR4+0x88], R0 ;  /* 0x00008800ff0075a7 */ /* 0x000e640008000144 */
[----:B-1----:R-:W-:Y:S05]  /*13440*/  @!P0 BRA `(.L_x_534) ;  /* 0x0000002800bc8947 */ /* 0x002fea0003800000 */
.L_x_533:
[----:B------:R-:W-:Y:S01]  /*13450*/  PRMT R10, RZ, 0x7610, R10 ;  /* 0x00007610ff0a7816 */ /* 0x000fe2000000000a */
[----:B------:R-:W-:Y:S06]  /*13460*/  @P3 BRA `(.L_x_535) ;  /* 0x0000000000243947 */ /* 0x000fec0003800000 */
[----:B------:R-:W-:Y:S02]  /*13470*/  ULDC.64 UR4, c[0x0][0x588] ;  /* 0x0001620000047ab9 */ /* 0x000fe40000000a00 */
[----:B------:R-:W-:-:S04]  /*13480*/  ISETP.NE.U32.AND P0, PT, RZ, UR4, PT ;  /* 0x00000004ff007c0c */ /* 0x000fc8000bf05070 */
[----:B------:R-:W-:-:S13]  /*13490*/  ISETP.NE.AND.EX P0, PT, RZ, UR5, PT, P0 ;  /* 0x00000005ff007c0c */ /* 0x000fda000bf05300 */
[----:B------:R-:W-:Y:S05]  /*134a0*/  @!P0 BRA `(.L_x_536) ;  /* 0x00000000000c8947 */ /* 0x000fea0003800000 */
[----:B------:R2:W5:Y:S01]  /*134b0*/  LDG.E R12, desc[UR48][R4.64] ;  /* 0x00000030040c7981 */ /* 0x000562000c1e1900 */
[----:B------:R-:W-:Y:S01]  /*134c0*/  MOV R10, 0x1 ;  /* 0x00000001000a7802 */ /* 0x000fe20000000f00 */
[----:B------:R-:W-:Y:S06]  /*134d0*/  BRA `(.L_x_535) ;  /* 0x0000000000087947 */ /* 0x000fec0003800000 */
.L_x_536:
[----:B------:R-:W3:Y:S01]  /*134e0*/  LDC R12, c[0x0][0x580] ;  /* 0x00016000ff0c7b82 */ /* 0x000ee20000000800 */
[----:B------:R-:W-:-:S07]  /*134f0*/  MOV R10, 0x1 ;  /* 0x00000001000a7802 */ /* 0x000fce0000000f00 */
.L_x_535:
[----:B------:R-:W-:Y:S05]  /*13500*/  @!P1 BRA `(.L_x_537) ;  /* 0x0000001400509947 */ /* 0x000fea0003800000 */
[----:B-1----:R-:W1:Y:S01]  /*13510*/  LDC R0, c[0x0][0x900] ;  /* 0x00024000ff007b82 */ /* 0x002e620000000800 */
[----:B--2---:R-:W-:Y:S01]  /*13520*/  MOV R5, 0xffffffff ;  /* 0xffffffff00057802 */ /* 0x004fe20000000f00 */
[----:B------:R-:W-:Y:S01]  /*13530*/  ULDC.64 UR22, c[0x0][0x198] ;  /* 0x0000660000167ab9 */ /* 0x000fe20000000a00 */
[----:B------:R-:W-:Y:S01]  /*13540*/  MOV R7, 0x1 ;  /* 0x0000000100077802 */ /* 0x000fe20000000f00 */
[----:B------:R-:W-:Y:S01]  /*13550*/  ULDC.64 UR4, c[0x0][0x588] ;  /* 0x0001620000047ab9 */ /* 0x000fe20000000a00 */
[----:B------:R-:W-:Y:S01]  /*13560*/  LOP3.LUT R11, R19, 0x2, RZ, 0xfc, !PT ;  /* 0x00000002130b7812 */ /* 0x000fe200078efcff */
[----:B------:R-:W-:Y:S01]  /*13570*/  ULDC.64 UR6, c[0x0][0x590] ;  /* 0x0001640000067ab9 */ /* 0x000fe20000000a00 */
[----:B------:R-:W-:Y:S01]  /*13580*/  ULDC.64 UR14, c[0x0][0x8f8] ;  /* 0x00023e00000e7ab9 */ /* 0x000fe20000000a00 */
[----:B------:R-:W2:Y:S01]  /*13590*/  LDC R8, c[0x0][0x8a8] ;  /* 0x00022a00ff087b82 */ /* 0x000ea20000000800 */
[-C--:B-1----:R-:W-:Y:S02]  /*135a0*/  SHF.L.U32 R5, R5, R0.reuse, RZ ;  /* 0x0000000005057219 */ /* 0x082fe400000006ff */
[----:B------:R-:W-:-:S02]  /*135b0*/  SHF.L.U32 R0, R7, R0, RZ ;  /* 0x0000000007007219 */ /* 0x000fc400000006ff */
[----:B------:R-:W-:Y:S02]  /*135c0*/  LOP3.LUT R9, RZ, R5, RZ, 0x33, !PT ;  /* 0x00000005ff097212 */ /* 0x000fe400078e33ff */
[----:B--2---:R-:W-:-:S07]  /*135d0*/  IADD3 R8, R8, -0x1, RZ ;  /* 0xffffffff08087810 */ /* 0x004fce0007ffe0ff */
.L_x_593:
[----:B------:R-:W-:Y:S02]  /*135e0*/  ISETP.NE.U32.AND P0, PT, RZ, UR6, PT ;  /* 0x00000006ff007c0c */ /* 0x000fe4000bf05070 */
[----:B------:R-:W-:Y:S02]  /*135f0*/  R2UR UR43, R20 ;  /* 0x00000000142b72ca */ /* 0x000fe400000e0000 */
[----:B------:R-:W-:Y:S02]  /*13600*/  R2UR UR42, R3 ;  /* 0x00000000032a72ca */ /* 0x000fe400000e0000 */
[----:B------:R-:W-:-:S09]  /*13610*/  ISETP.NE.AND.EX P0, PT, RZ, UR7, PT, P0 ;  /* 0x00000007ff007c0c */ /* 0x000fd2000bf05300 */
[----:B------:R-:W-:Y:S02]  /*13620*/  USHF.L.U32 UR43, UR43, 0x7, URZ ;  /* 0x000000072b2b7899 */ /* 0x000fe4000800063f */
[----:B------:R-:W-:Y:S02]  /*13630*/  USHF.L.U32 UR42, UR42, 0x8, URZ ;  /* 0x000000082a2a7899 */ /* 0x000fe4000800063f */
[----:B------:R-:W-:Y:S10]  /*13640*/  @!P0 BRA `(.L_x_538) ;  /* 0x00000000002c8947 */ /* 0x000ff40003800000 */
[----:B------:R-:W-:-:S04]  /*13650*/  ISETP.NE.U32.AND P1, PT, RZ, UR4, PT ;  /* 0x00000004ff007c0c */ /* 0x000fc8000bf25070 */
[----:B------:R-:W-:-:S13]  /*13660*/  ISETP.NE.AND.EX P1, PT, RZ, UR5, PT, P1 ;  /* 0x00000005ff007c0c */ /* 0x000fda000bf25310 */
[----:B------:R-:W-:Y:S05]  /*13670*/  @!P1 BRA `(.L_x_539) ;  /* 0x0000000000189947 */ /* 0x000fea0003800000 */
[----:B------:R-:W1:Y:S01]  /*13680*/  LDC.64 R4, c[0x0][0x588] ;  /* 0x00016200ff047b82 */ /* 0x000e620000000a00 */
[----:B------:R-:W-:-:S04]  /*13690*/  IMAD R3, R13, UR6, RZ ;  /* 0x000000060d037c24 */ /* 0x000fc8000f8e02ff */
[----:B-1----:R-:W-:-:S05]  /*136a0*/  IMAD.WIDE R4, R3, 0x4, R4 ;  /* 0x0000000403047825 */ /* 0x002fca00078e0204 */
[----:B---3-5:R2:W5:Y:S01]  /*136b0*/  LDG.E R12, desc[UR48][R4.64] ;  /* 0x00000030040c7981 */ /* 0x028562000c1e1900 */
[----:B------:R-:W-:Y:S01]  /*136c0*/  IMAD.MOV.U32 R10, RZ, RZ, 0x1 ;  /* 0x00000001ff0a7424 */ /* 0x000fe200078e00ff */
[----:B------:R-:W-:Y:S06]  /*136d0*/  BRA `(.L_x_538) ;  /* 0x0000000000087947 */ /* 0x000fec0003800000 */
.L_x_539:
[----:B---3-5:R-:W1:Y:S01]  /*136e0*/  LDC R12, c[0x0][0x580] ;  /* 0x00016000ff0c7b82 */ /* 0x028e620000000800 */
[----:B------:R-:W-:-:S07]  /*136f0*/  MOV R10, 0x1 ;  /* 0x00000001000a7802 */ /* 0x000fce0000000f00 */
.L_x_538:
[----:B------:R-:W-:Y:S05]  /*13700*/  @!P0 BRA `(.L_x_540) ;  /* 0x00000000001c8947 */ /* 0x000fea0003800000 */
[----:B------:R-:W-:-:S13]  /*13710*/  LOP3.LUT P2, RZ, R10, 0xff, RZ, 0xc0, !PT ;  /* 0x000000ff0aff7812 */ /* 0x000fda000784c0ff */
[----:B--2---:R-:W2:Y:S02]  /*13720*/  @!P2 LDC.64 R4, c[0x0][0x588] ;  /* 0x00016200ff04ab82 */ /* 0x004ea40000000a00 */
[----:B--2---:R-:W-:-:S04]  /*13730*/  @!P2 ISETP.NE.U32.AND P0, PT, R4, RZ, PT ;  /* 0x000000ff0400a20c */ /* 0x004fc80003f05070 */
[----:B------:R-:W-:Y:S02]  /*13740*/  @!P2 ISETP.NE.AND.EX P1, PT, R5, RZ, PT, P0 ;  /* 0x000000ff0500a20c */ /* 0x000fe40003f25300 */
[----:B-1-3-5:R-:W-:Y:S02]  /*13750*/  @P2 FSETP.EQ.AND P0, PT, R12, RZ, PT ;  /* 0x000000ff0c00220b */ /* 0x02afe40003f02000 */
[----:B------:R-:W-:Y:S01]  /*13760*/  @!P2 PLOP3.LUT P0, PT, P1, PT, PT, 0x8, 0x0 ;  /* 0x000000000000a81c */ /* 0x000fe20000f0e170 */
[----:B------:R-:W-:-:S12]  /*13770*/  BRA `(.L_x_541) ;  /* 0x0000000000047947 */ /* 0x000fd80003800000 */
.L_x_540:
[----:B-1-3-5:R-:W-:-:S13]  /*13780*/  FSETP.EQ.AND P0, PT, R12, RZ, PT ;  /* 0x000000ff0c00720b */ /* 0x02afda0003f02000 */
.L_x_541:
[----:B------:R-:W-:Y:S02]  /*13790*/  ISETP.NE.AND P2, PT, R11, 0x3, PT ;  /* 0x000000030b00780c */ /* 0x000fe40003f45270 */
[----:B------:R-:W-:-:S04]  /*137a0*/  ELECT P1, URZ, PT ;  /* 0x00000000003f782f */ /* 0x000fc80003820000 */
[----:B------:R-:W-:-:S07]  /*137b0*/  PLOP3.LUT P0, PT, P1, P0, PT, 0x20, 0x0 ;  /* 0x000000000000781c */ /* 0x000fce0000f00470 */
[----:B------:R-:W-:Y:S06]  /*137c0*/  @!P2 BRA `(.L_x_542) ;  /* 0x000000000004a947 */ /* 0x000fec0003800000 */
[----:B------:R-:W-:Y:S01]  /*137d0*/  BPT.TRAP 0x1 ;  /* 0x000000040000795c */ /* 0x000fe20000300000 */
.L_x_542:
[----:B------:R-:W1:Y:S01]  /*137e0*/  S2UR UR37, SR_CgaCtaId ;  /* 0x00000000002579c3 */ /* 0x000e620000008800 */
[----:B------:R-:W-:Y:S01]  /*137f0*/  UMOV UR13, 0x400 ;  /* 0x00000400000d7882 */ /* 0x000fe20000000000 */
[----:B------:R-:W-:-:S04]  /*13800*/  MOV R3, 0x1 ;  /* 0x0000000100037802 */ /* 0x000fc80000000f00 */
[----:B------:R-:W-:Y:S01]  /*13810*/  SHF.L.U32 R3, R3, 0x1f, RZ ;  /* 0x0000001f03037819 */ /* 0x000fe200000006ff */
[----:B-1----:R-:W-:-:S09]  /*13820*/  ULEA UR13, UR37, UR13, 0x18 ;  /* 0x0000000d250d7291 */ /* 0x002fd2000f8ec03f */
[----:B------:R-:W1:Y:S02]  /*13830*/  SYNCS.PHASECHK.TRANS64.TRYWAIT P1, [UR13+0x60], R3 ;  /* 0x00006003ff0075a7 */ /* 0x000e64000802014d */
[----:B-1----:R-:W-:Y:S05]  /*13840*/  @!P1 BRA `(.L_x_543) ;  /* 0x0000002400d49947 */ /* 0x002fea0003800000 */
.L_x_628:
[----:B------:R-:W-:Y:S04]  /*13850*/  BSSY B0, `(.L_x_544) ;  /* 0x000000e000007945 */ /* 0x000fe80003800000 */
[----:B------:R-:W-:Y:S05]  /*13860*/  @!P0 BRA `(.L_x_545) ;  /* 0x0000000000308947 */ /* 0x000fea0003800000 */
[----:B------:R-:W-:Y:S01]  /*13870*/  R2UR UR44, R13 ;  /* 0x000000000d2c72ca */ /* 0x000fe200000e0000 */
[----:B------:R-:W-:Y:S02]  /*13880*/  UIADD3 UR8, UP0, UR22, 0x3f0, URZ ;  /* 0x000003f016087890 */ /* 0x000fe4000ff1e03f */
[----:B------:R-:W-:Y:S02]  /*13890*/  UIADD3 UR40, UR13, 0x200, URZ ;  /* 0x000002000d287890 */ /* 0x000fe4000fffe03f */
[----:B------:R-:W-:Y:S02]  /*138a0*/  UIADD3 UR41, UR13, 0x40, URZ ;  /* 0x000000400d297890 */ /* 0x000fe4000fffe03f */
[----:B------:R-:W-:Y:S01]  /*138b0*/  UIADD3.X UR9, URZ, UR23, URZ, UP0, !UPT ;  /* 0x000000173f097290 */ /* 0x000fe200087fe43f */
[----:B------:R-:W-:Y:S01]  /*138c0*/  UMOV UR10, 0x0 ;  /* 0x00000000000a7882 */ /* 0x000fe20000000000 */
[----:B------:R-:W-:-:S07]  /*138d0*/  UMOV UR11, 0x10000000 ;  /* 0x10000000000b7882 */ /* 0x000fce0000000000 */
[----:B------:R3:W-:Y:S02]  /*138e0*/  UTMALDG.3D [UR40], [UR8], desc[UR10] ;  /* 0x00000a28080075b4 */ /* 0x0007e40008011000 */
[----:B---3--:R-:W-:Y:S05]  /*138f0*/  @!P2 BRA `(.L_x_546) ;  /* 0x000000000004a947 */ /* 0x008fea0003800000 */
[----:B------:R-:W-:Y:S01]  /*13900*/  BPT.TRAP 0x1 ;  /* 0x000000040000795c */ /* 0x000fe20000300000 */
.L_x_546:
[----:B-12---:R-:W1:Y:S02]  /*13910*/  LDC R4, c[0x0][0x800] ;  /* 0x00020000ff047b82 */ /* 0x006e640000000800 */
[----:B-1----:R3:W-:Y:S02]  /*13920*/  SYNCS.ARRIVE.TRANS64.RED.A0TR RZ, [UR13+0x40], R4 ;  /* 0x00004004ffff79a7 */ /* 0x0027e4000830040d */
.L_x_545:
[----:B------:R-:W-:Y:S05]  /*13930*/  BSYNC B0 ;  /* 0x0000000000007941 */ /* 0x000fea0003800000 */
.L_x_544:
[----:B------:R-:W-:Y:S05]  /*13940*/  @!P2 BRA `(.L_x_547) ;  /* 0x000000000004a947 */ /* 0x000fea0003800000 */
[----:B------:R-:W-:Y:S01]  /*13950*/  BPT.TRAP 0x1 ;  /* 0x000000040000795c */ /* 0x000fe20000300000 */
.L_x_547:
[----:B------:R-:W-:-:S04]  /*13960*/  UIADD3 UR33, UR13, 0x40, URZ ;  /* 0x000000400d217890 */ /* 0x000fc8000fffe03f */
[----:B------:R-:W-:-:S09]  /*13970*/  UPRMT UR16, UR37, 0x654, UR33 ;  /* 0x0000065425107896 */ /* 0x000fd20008000021 */
[----:B------:R-:W-:Y:S01]  /*13980*/  SYNCS.ARRIVE.TRANS64.RED.A1T0 RZ, [UR16], RZ ;  /* 0x000000ffffff79a7 */ /* 0x000fe20008100410 */
[----:B------:R-:W-:Y:S05]  /*13990*/  @!P2 BRA `(.L_x_548) ;  /* 0x000000000004a947 */ /* 0x000fea0003800000 */
[----:B------:R-:W-:Y:S01]  /*139a0*/  BPT.TRAP 0x1 ;  /* 0x000000040000795c */ /* 0x000fe20000300000 */
.L_x_548:
[----:B------:R-:W4:Y:S02]  /*139b0*/  SYNCS.PHASECHK.TRANS64.TRYWAIT P1, [UR13+0x68], R3 ;  /* 0x00006803ff0075a7 */ /* 0x000f24000802014d */
[----:B----4-:R-:W-:Y:S05]  /*139c0*/  @!P1 BRA `(.L_x_549) ;  /* 0x00000024008c9947 */ /* 0x010fea0003800000 */
.L_x_629:
[----:B------:R-:W-:Y:S04]  /*139d0*/  BSSY B0, `(.L_x_550) ;  /* 0x0000010000007945 */ /* 0x000fe80003800000 */
[----:B------:R-:W-:Y:S05]  /*139e0*/  @!P0 BRA `(.L_x_551) ;  /* 0x0000000000388947 */ /* 0x000fea0003800000 */
[----:B------:R-:W-:Y:S01]  /*139f0*/  UIADD3 UR18, UP0, UR22, 0x3f0, URZ ;  /* 0x000003f016127890 */ /* 0x000fe2000ff1e03f */
[----:B------:R-:W-:Y:S01]  /*13a00*/  R2UR UR12, R13 ;  /* 0x000000000d0c72ca */ /* 0x000fe200000e0000 */
[----:B------:R-:W-:Y:S02]  /*13a10*/  UIADD3 UR10, UR42, 0x20, URZ ;  /* 0x000000202a0a7890 */ /* 0x000fe4000fffe03f */
[----:B------:R-:W-:Y:S02]  /*13a20*/  UIADD3 UR8, UR13, 0x2200, URZ ;  /* 0x000022000d087890 */ /* 0x000fe4000fffe03f */
[----:B------:R-:W-:Y:S02]  /*13a30*/  UIADD3 UR9, UR13, 0x48, URZ ;  /* 0x000000480d097890 */ /* 0x000fe4000fffe03f */
[----:B------:R-:W-:Y:S01]  /*13a40*/  UIADD3.X UR19, URZ, UR23, URZ, UP0, !UPT ;  /* 0x000000173f137290 */ /* 0x000fe200087fe43f */
[----:B------:R-:W-:Y:S01]  /*13a50*/  UMOV UR20, 0x0 ;  /* 0x0000000000147882 */ /* 0x000fe20000000000 */
[----:B------:R-:W-:Y:S01]  /*13a60*/  UMOV UR21, 0x10000000 ;  /* 0x1000000000157882 */ /* 0x000fe20000000000 */
[----:B------:R-:W-:-:S06]  /*13a70*/  UMOV UR11, UR43 ;  /* 0x0000002b000b7c82 */ /* 0x000fcc0008000000 */
[----:B------:R4:W-:Y:S02]  /*13a80*/  UTMALDG.3D [UR8], [UR18], desc[UR20] ;  /* 0x00001408120075b4 */ /* 0x0009e40008011000 */
[----:B----4-:R-:W-:Y:S05]  /*13a90*/  @!P2 BRA `(.L_x_552) ;  /* 0x000000000004a947 */ /* 0x010fea0003800000 */
[----:B------:R-:W-:Y:S01]  /*13aa0*/  BPT.TRAP 0x1 ;  /* 0x000000040000795c */ /* 0x000fe20000300000 */
.L_x_552:
[----:B-123--:R-:W1:Y:S02]  /*13ab0*/  LDC R4, c[0x0][0x800] ;  /* 0x00020000ff047b82 */ /* 0x00ee640000000800 */
[----:B-1----:R4:W-:Y:S02]  /*13ac0*/  SYNCS.ARRIVE.TRANS64.RED.A0TR RZ, [UR13+0x48], R4 ;  /* 0x00004804ffff79a7 */ /* 0x0029e4000830040d */
.L_x_551:
[----:B------:R-:W-:Y:S05]  /*13ad0*/  BSYNC B0 ;  /* 0x0000000000007941 */ /* 0x000fea0003800000 */
.L_x_550:
[----:B------:R-:W-:Y:S05]  /*13ae0*/  @!P2 BRA `(.L_x_553) ;  /* 0x000000000004a947 */ /* 0x000fea0003800000 */
[----:B------:R-:W-:Y:S01]  /*13af0*/  BPT.TRAP 0x1 ;  /* 0x000000040000795c */ /* 0x000fe20000300000 */
.L_x_553:
[----:B------:R-:W-:-:S04]  /*13b00*/  UIADD3 UR25, UR13, 0x48, URZ ;  /* 0x000000480d197890 */ /* 0x000fc8000fffe03f */
[----:B------:R-:W-:-:S09]  /*13b10*/  UPRMT UR18, UR37, 0x654, UR25 ;  /* 0x0000065425127896 */ /* 0x000fd20008000019 */
[----:B------:R-:W-:Y:S01]  /*13b20*/  SYNCS.ARRIVE.TRANS64.RED.A1T0 RZ, [UR18], RZ ;  /* 0x000000ffffff79a7 */ /* 0x000fe20008100412 */
[----:B------:R-:W-:Y:S05]  /*13b30*/  @!P2 BRA `(.L_x_554) ;  /* 0x000000000004a947 */ /* 0x000fea0003800000 */
[----:B------:R-:W-:Y:S01]  /*13b40*/  BPT.TRAP 0x1 ;  /* 0x000000040000795c */ /* 0x000fe20000300000 */
.L_x_554:
[----:B------:R-:W5:Y:S02]  /*13b50*/  SYNCS.PHASECHK.TRANS64.TRYWAIT P1, [UR13+0x70], R3 ;  /* 0x00007003ff0075a7 */ /* 0x000f64000802014d */
[----:B-----5:R-:W-:Y:S05]  /*13b60*/  @!P1 BRA `(.L_x_555) ;  /* 0x00000024003c9947 */ /* 0x020fea0003800000 */
.L_x_630:
        /* <DEDUP_REMOVED lines=12> */
[----:B-1----:R-:W-:Y:S05]  /*13c30*/  @!P2 BRA `(.L_x_558) ;  /* 0x000000000004a947 */ /* 0x002fea0003800000 */
[----:B------:R-:W-:Y:S01]  /*13c40*/  BPT.TRAP 0x1 ;  /* 0x000000040000795c */ /* 0x000fe20000300000 */
.L_x_558:
[----:B--234-:R-:W1:Y:S02]  /*13c50*/  LDC R4, c[0x0][0x800] ;  /* 0x00020000ff047b82 */ /* 0x01ce640000000800 */
[----:B-1----:R1:W-:Y:S02]  /*13c60*/  SYNCS.ARRIVE.TRANS64.RED.A0TR RZ, [UR13+0x50], R4 ;  /* 0x00005004ffff79a7 */ /* 0x0023e4000830040d */
.L_x_557:
[----:B------:R-:W-:Y:S05]  /*13c70*/  BSYNC B0 ;  /* 0x0000000000007941 */ /* 0x000fea0003800000 */
.L_x_556:
[----:B------:R-:W-:Y:S05]  /*13c80*/  @!P2 BRA `(.L_x_559) ;  /* 0x000000000004a947 */ /* 0x000fea0003800000 */
[----:B------:R-:W-:Y:S01]  /*13c90*/  BPT.TRAP 0x1 ;  /* 0x000000040000795c */ /* 0x000fe20000300000 */
.L_x_559:
[----:B------:R-:W-:-:S04]  /*13ca0*/  UIADD3 UR17, UR13, 0x50, URZ ;  /* 0x000000500d117890 */ /* 0x000fc8000fffe03f */
[----:B------:R-:W-:-:S09]  /*13cb0*/  UPRMT UR21, UR37, 0x654, UR17 ;  /* 0x0000065425157896 */ /* 0x000fd20008000011 */
[----:B------:R-:W-:Y:S01]  /*13cc0*/  SYNCS.ARRIVE.TRANS64.RED.A1T0 RZ, [UR21], RZ ;  /* 0x000000ffffff79a7 */ /* 0x000fe20008100415 */
[----:B------:R-:W-:Y:S05]  /*13cd0*/  @!P2 BRA `(.L_x_560) ;  /* 0x000000000004a947 */ /* 0x000fea0003800000 */
[----:B------:R-:W-:Y:S01]  /*13ce0*/  BPT.TRAP 0x1 ;  /* 0x000000040000795c */ /* 0x000fe20000300000 */
.L_x_560:
[----:B------:R-:W5:Y:S02]  /*13cf0*/  SYNCS.PHASECHK.TRANS64.TRYWAIT P1, [UR13+0x78], R3 ;  /* 0x00007803ff0075a7 */ /* 0x000f64000802014d */
[----:B-----5:R-:W-:Y:S05]  /*13d00*/  @!P1 BRA `(.L_x_561) ;  /* 0x0000002000ec9947 */ /* 0x020fea0003800000 */
.L_x_631:
        /* <DEDUP_REMOVED lines=14> */
.L_x_564:
[----:B------:R-:W1:Y:S02]  /*13df0*/  LDC R3, c[0x0][0x800] ;  /* 0x00020000ff037b82 */ /* 0x000e640000000800 */
[----:B-1----:R1:W-:Y:S02]  /*13e00*/  SYNCS.ARRIVE.TRANS64.RED.A0TR RZ, [UR13+0x58], R3 ;  /* 0x00005803ffff79a7 */ /* 0x0023e4000830040d */
.L_x_563:
[----:B------:R-:W-:Y:S05]  /*13e10*/  BSYNC B0 ;  /* 0x0000000000007941 */ /* 0x000fea0003800000 */
.L_x_562:
[----:B------:R-:W-:Y:S05]  /*13e20*/  @!P2 BRA `(.L_x_565) ;  /* 0x000000000004a947 */ /* 0x000fea0003800000 */
[----:B------:R-:W-:Y:S01]  /*13e30*/  BPT.TRAP 0x1 ;  /* 0x000000040000795c */ /* 0x000fe20000300000 */
.L_x_565:
[----:B------:R-:W-:-:S04]  /*13e40*/  UIADD3 UR9, UR13, 0x58, URZ ;  /* 0x000000580d097890 */ /* 0x000fc8000fffe03f */
[----:B------:R-:W-:-:S09]  /*13e50*/  UPRMT UR29, UR37, 0x654, UR9 ;  /* 0x00000654251d7896 */ /* 0x000fd20008000009 */
[----:B------:R-:W-:Y:S01]  /*13e60*/  SYNCS.ARRIVE.TRANS64.RED.A1T0 RZ, [UR29], RZ ;  /* 0x000000ffffff79a7 */ /* 0x000fe2000810041d */
[----:B------:R-:W-:Y:S05]  /*13e70*/  @!P2 BRA `(.L_x_566) ;  /* 0x000000000004a947 */ /* 0x000fea0003800000 */
[----:B------:R-:W-:Y:S01]  /*13e80*/  BPT.TRAP 0x1 ;  /* 0x000000040000795c */ /* 0x000fe20000300000 */
.L_x_566:
[----:B-1----:R-:W-:-:S04]  /*13e90*/  SHF.L.U32 R3, RZ, 0x1f, RZ ;  /* 0x0000001fff037819 */ /* 0x002fc800000006ff */
[----:B------:R-:W1:Y:S02]  /*13ea0*/  SYNCS.PHASECHK.TRANS64.TRYWAIT P1, [UR13+0x60], R3 ;  /* 0x00006003ff0075a7 */ /* 0x000e64000802014d */
[----:B-1----:R-:W-:Y:S05]  /*13eb0*/  @!P1 BRA `(.L_x_567) ;  /* 0x0000002000989947 */ /* 0x002fea0003800000 */
.L_x_632:
        /* <DEDUP_REMOVED lines=13> */
.L_x_570:
[----:B--234-:R-:W1:Y:S02]  /*13f90*/  LDC R4, c[0x0][0x800] ;  /* 0x00020000ff047b82 */ /* 0x01ce640000000800 */
[----:B-1----:R1:W-:Y:S02]  /*13fa0*/  SYNCS.ARRIVE.TRANS64.RED.A0TR RZ, [UR13+0x40], R4 ;  /* 0x00004004ffff79a7 */ /* 0x0023e4000830040d */
.L_x_569:
[----:B------:R-:W-:Y:S05]  /*13fb0*/  BSYNC B0 ;  /* 0x0000000000007941 */ /* 0x000fea0003800000 */
.L_x_568:
[----:B------:R-:W-:Y:S05]  /*13fc0*/  @!P2 BRA `(.L_x_571) ;  /* 0x000000000004a947 */ /* 0x000fea0003800000 */
[----:B------:R-:W-:Y:S01]  /*13fd0*/  BPT.TRAP 0x1 ;  /* 0x000000040000795c */ /* 0x000fe20000300000 */
.L_x_571:
[----:B------:R-:W-:Y:S01]  /*13fe0*/  SYNCS.ARRIVE.TRANS64.RED.A1T0 RZ, [UR16], RZ ;  /* 0x000000ffffff79a7 */ /* 0x000fe20008100410 */
[----:B------:R-:W-:Y:S05]  /*13ff0*/  @!P2 BRA `(.L_x_572) ;  /* 0x000000000004a947 */ /* 0x000fea0003800000 */
[----:B------:R-:W-:Y:S01]  /*14000*/  BPT.TRAP 0x1 ;  /* 0x000000040000795c */ /* 0x000fe20000300000 */
.L_x_572:
[----:B------:R-:W5:Y:S02]  /*14010*/  SYNCS.PHASECHK.TRANS64.TRYWAIT P1, [UR13+0x68], R3 ;  /* 0x00006803ff0075a7 */ /* 0x000f64000802014d */
[----:B-----5:R-:W-:Y:S05]  /*14020*/  @!P1 BRA `(.L_x_573) ;  /* 0x0000002000549947 */ /* 0x020fea0003800000 */
.L_x_633:
        /* <DEDUP_REMOVED lines=13> */
.L_x_576:
[----:B--234-:R-:W1:Y:S02]  /*14100*/  LDC R4, c[0x0][0x800] ;  /* 0x00020000ff047b82 */ /* 0x01ce640000000800 */
[----:B-1----:R1:W-:Y:S02]  /*14110*/  SYNCS.ARRIVE.TRANS64.RED.A0TR RZ, [UR13+0x48], R4 ;  /* 0x00004804ffff79a7 */ /* 0x0023e4000830040d */
.L_x_575:
[----:B------:R-:W-:Y:S05]  /*14120*/  BSYNC B0 ;  /* 0x0000000000007941 */ /* 0x000fea0003800000 */
.L_x_574:
[----:B------:R-:W-:Y:S05]  /*14130*/  @!P2 BRA `(.L_x_577) ;  /* 0x000000000004a947 */ /* 0x000fea0003800000 */
[----:B------:R-:W-:Y:S01]  /*14140*/  BPT.TRAP 0x1 ;  /* 0x000000040000795c */ /* 0x000fe20000300000 */
.L_x_577:
[----:B------:R-:W-:Y:S01]  /*14150*/  SYNCS.ARRIVE.TRANS64.RED.A1T0 RZ, [UR18], RZ ;  /* 0x000000ffffff79a7 */ /* 0x000fe20008100412 */
[----:B------:R-:W-:Y:S05]  /*14160*/  @!P2 BRA `(.L_x_578) ;  /* 0x000000000004a947 */ /* 0x000fea0003800000 */
[----:B------:R-:W-:Y:S01]  /*14170*/  BPT.TRAP 0x1 ;  /* 0x000000040000795c */ /* 0x000fe20000300000 */
.L_x_578:
[----:B------:R-:W5:Y:S02]  /*14180*/  SYNCS.PHASECHK.TRANS64.TRYWAIT P1, [UR13+0x70], R3 ;  /* 0x00007003ff0075a7 */ /* 0x000f64000802014d */
[----:B-----5:R-:W-:Y:S05]  /*14190*/  @!P1 BRA `(.L_x_579) ;  /* 0x0000002000109947 */ /* 0x020fea0003800000 */
.L_x_634:
        /* <DEDUP_REMOVED lines=13> */
.L_x_582:
[----:B--234-:R-:W1:Y:S02]  /*14270*/  LDC R4, c[0x0][0x800] ;  /* 0x00020000ff047b82 */ /* 0x01ce640000000800 */
[----:B-1----:R1:W-:Y:S02]  /*14280*/  SYNCS.ARRIVE.TRANS64.RED.A0TR RZ, [UR13+0x50], R4 ;  /* 0x00005004ffff79a7 */ /* 0x0023e4000830040d */
.L_x_581:
[----:B------:R-:W-:Y:S05]  /*14290*/  BSYNC B0 ;  /* 0x0000000000007941 */ /* 0x000fea0003800000 */
.L_x_580:
[----:B------:R-:W-:Y:S05]  /*142a0*/  @!P2 BRA `(.L_x_583) ;  /* 0x000000000004a947 */ /* 0x000fea0003800000 */
[----:B------:R-:W-:Y:S01]  /*142b0*/  BPT.TRAP 0x1 ;  /* 0x000000040000795c */ /* 0x000fe20000300000 */
.L_x_583:
[----:B------:R-:W-:Y:S01]  /*142c0*/  SYNCS.ARRIVE.TRANS64.RED.A1T0 RZ, [UR21], RZ ;  /* 0x000000ffffff79a7 */ /* 0x000fe20008100415 */
[----:B------:R-:W-:Y:S05]  /*142d0*/  @!P2 BRA `(.L_x_584) ;  /* 0x000000000004a947 */ /* 0x000fea0003800000 */
[----:B------:R-:W-:Y:S01]  /*142e0*/  BPT.TRAP 0x1 ;  /* 0x000000040000795c */ /* 0x000fe20000300000 */
.L_x_584:
[----:B------:R-:W5:Y:S02]  /*142f0*/  SYNCS.PHASECHK.TRANS64.TRYWAIT P1, [UR13+0x78], R3 ;  /* 0x00007803ff0075a7 */ /* 0x000f64000802014d */
[----:B-----5:R-:W-:Y:S05]  /*14300*/  @!P1 BRA `(.L_x_585) ;  /* 0x0000001c00cc9947 */ /* 0x020fea0003800000 */
.L_x_635:
        /* <DEDUP_REMOVED lines=13> */
.L_x_588:
[----:B------:R-:W1:Y:S02]  /*143e0*/  LDC R3, c[0x0][0x800] ;  /* 0x00020000ff037b82 */ /* 0x000e640000000800 */
[----:B-1----:R1:W-:Y:S02]  /*143f0*/  SYNCS.ARRIVE.TRANS64.RED.A0TR RZ, [UR13+0x58], R3 ;  /* 0x00005803ffff79a7 */ /* 0x0023e4000830040d */
.L_x_587:
[----:B------:R-:W-:Y:S05]  /*14400*/  BSYNC B0 ;  /* 0x0000000000007941 */ /* 0x000fea0003800000 */
.L_x_586:
[----:B------:R-:W-:Y:S05]  /*14410*/  @!P2 BRA `(.L_x_589) ;  /* 0x000000000004a947 */ /* 0x000fea0003800000 */
[----:B------:R-:W-:Y:S01]  /*14420*/  BPT.TRAP 0x1 ;  /* 0x000000040000795c */ /* 0x000fe20000300000 */
.L_x_589:
[----:B------:R-:W-:Y:S01]  /*14430*/  IADD3 R2, P0, R2, UR46, RZ ;  /* 0x0000002e02027c10 */ /* 0x000fe2000ff1e0ff */
[----:B------:R-:W-:Y:S01]  /*14440*/  SYNCS.ARRIVE.TRANS64.RED.A1T0 RZ, [UR29], RZ ;  /* 0x000000ffffff79a7 */ /* 0x000fe2000810041d */
[----:B-1234-:R-:W-:Y:S02]  /*14450*/  PRMT R4, RZ, 0x7610, R4 ;  /* 0x00007610ff047816 */ /* 0x01efe40000000004 */
[----:B------:R-:W-:Y:S02]  /*14460*/  IADD3.X R16, R16, UR38, RZ, P0, !PT ;  /* 0x0000002610107c10 */ /* 0x000fe400087fe4ff */
[----:B------:R-:W-:Y:S02]  /*14470*/  ISETP.GE.U32.AND P0, PT, R2, UR14, PT ;  /* 0x0000000e02007c0c */ /* 0x000fe4000bf06070 */
[----:B------:R-:W-:Y:S02]  /*14480*/  MOV R20, 0xffffffff ;  /* 0xffffffff00147802 */ /* 0x000fe40000000f00 */
[----:B------:R-:W-:-:S02]  /*14490*/  ISETP.GE.U32.AND.EX P0, PT, R16, UR15, PT, P0 ;  /* 0x0000000f10007c0c */ /* 0x000fc4000bf06100 */
[----:B------:R-:W-:Y:S02]  /*144a0*/  MOV R3, 0xffffffff ;  /* 0xffffffff00037802 */ /* 0x000fe40000000f00 */
[----:B------:R-:W-:-:S09]  /*144b0*/  MOV R13, 0xffffffff ;  /* 0xffffffff000d7802 */ /* 0x000fd20000000f00 */
[----:B------:R-:W-:Y:S05]  /*144c0*/  @P0 BRA `(.L_x_590) ;  /* 0x0000000400580947 */ /* 0x000fea0003800000 */
[----:B------:R-:W1:Y:S01]  /*144d0*/  S2R R17, SR_CTAID.X ;  /* 0x0000000000117919 */ /* 0x000e620000002500 */
[----:B------:R-:W2:Y:S01]  /*144e0*/  LDC.64 R14, c[0x0][0x8d0] ;  /* 0x00023400ff0e7b82 */ /* 0x000ea20000000a00 */
[----:B------:R-:W-:Y:S01]  /*144f0*/  ULDC UR8, c[0x0][0x150] ;  /* 0x0000540000087ab9 */ /* 0x000fe20000000800 */
[----:B------:R-:W-:Y:S01]  /*14500*/  MOV R7, R2 ;  /* 0x0000000200077202 */ /* 0x000fe20000000f00 */
[----:B------:R-:W3:Y:S01]  /*14510*/  S2R R3, SR_CTAID.Y ;  /* 0x0000000000037919 */ /* 0x000ee20000002600 */
[----:B------:R-:W-:-:S04]  /*14520*/  IMAD.MOV.U32 R21, RZ, RZ, R16 ;  /* 0x000000ffff157224 */ /* 0x000fc800078e0010 */
[----:B------:R-:W4:Y:S08]  /*14530*/  LDC R20, c[0x0][0x144] ;  /* 0x00005100ff147b82 */ /* 0x000f300000000800 */
[----:B------:R-:W4:Y:S01]  /*14540*/  LDC R18, c[0x0][0x8d8] ;  /* 0x00023600ff127b82 */ /* 0x000f220000000800 */
[----:B--2---:R-:W-:-:S04]  /*14550*/  ISETP.NE.U32.AND P0, PT, R14, RZ, PT ;  /* 0x000000ff0e00720c */ /* 0x004fc80003f05070 */
[----:B------:R-:W-:Y:S02]  /*14560*/  ISETP.NE.AND.EX P0, PT, R15, RZ, PT, P0 ;  /* 0x000000ff0f00720c */ /* 0x000fe40003f05300 */
[----:B-1----:R-:W-:Y:S02]  /*14570*/  I2FP.F32.U32 R4, R17 ;  /* 0x0000001100047245 */ /* 0x002fe40000201000 */
[----:B---3--:R-:W-:-:S03]  /*14580*/  I2FP.F32.U32 R23, R3 ;  /* 0x0000000300177245 */ /* 0x008fc60000201000 */
[----:B------:R-:W-:-:S04]  /*14590*/  FMUL R4, R4, UR8 ;  /* 0x0000000804047c20 */ /* 0x000fc80008400000 */
[----:B------:R1:W2:Y:S02]  /*145a0*/  F2I.U32.TRUNC.NTZ R13, R4 ;  /* 0x00000004000d7305 */ /* 0x0002a4000020f000 */
[----:B----4-:R-:W-:Y:S05]  /*145b0*/  @!P0 BRA `(.L_x_591) ;  /* 0x0000000000308947 */ /* 0x010fea0003800000 */
[----:B------:R-:W3:Y:S02]  /*145c0*/  LDC R5, c[0x0][0x8dc] ;  /* 0x00023700ff057b82 */ /* 0x000ee40000000800 */
[----:B---3--:R-:W-:-:S04]  /*145d0*/  IADD3 R5, P0, R2, R5, RZ ;  /* 0x0000000502057210 */ /* 0x008fc80007f1e0ff */
[----:B------:R-:W-:-:S05]  /*145e0*/  IADD3.X R21, RZ, R16, RZ, P0, !PT ;  /* 0x00000010ff157210 */ /* 0x000fca00007fe4ff */
[----:B------:R-:W-:-:S04]  /*145f0*/  IMAD.WIDE.U32 R6, R21, R14, RZ ;  /* 0x0000000e15067225 */ /* 0x000fc800078e00ff */
[----:B------:R-:W-:-:S04]  /*14600*/  IMAD.WIDE.U32 R6, P0, R5, R15, R6 ;  /* 0x0000000f05067225 */ /* 0x000fc80007800006 */
[----:B-1----:R-:W-:Y:S01]  /*14610*/  IMAD.WIDE.U32 R4, R5, R14, RZ ;  /* 0x0000000e05047225 */ /* 0x002fe200078e00ff */
[----:B------:R-:W-:-:S04]  /*14620*/  MOV R4, R7 ;  /* 0x0000000700047202 */ /* 0x000fc80000000f00 */
[----:B------:R-:W-:Y:S02]  /*14630*/  IADD3 RZ, P1, R5, R6, RZ ;  /* 0x0000000605ff7210 */ /* 0x000fe40007f3e0ff */
[----:B------:R-:W-:-:S03]  /*14640*/  IADD3.X R5, RZ, RZ, RZ, P0, !PT ;  /* 0x000000ffff057210 */ /* 0x000fc600007fe4ff */
[----:B------:R-:W-:-:S03]  /*14650*/  IMAD.WIDE.U32.X R4, R21, R15, R4, P1 ;  /* 0x0000000f15047225 */ /* 0x000fc600008e0404 */
[----:B------:R-:W-:Y:S02]  /*14660*/  MOV R7, R4 ;  /* 0x0000000400077202 */ /* 0x000fe40000000f00 */
[----:B------:R-:W-:-:S07]  /*14670*/  MOV R21, R5 ;  /* 0x0000000500157202 */ /* 0x000fce0000000f00 */
.L_x_591:
[----:B------:R-:W-:Y:S01]  /*14680*/  ULDC UR8, c[0x0][0x154] ;  /* 0x0000550000087ab9 */ /* 0x000fe20000000800 */
[----:B------:R-:W3:Y:S01]  /*14690*/  LDC R14, c[0x0][0x148] ;  /* 0x00005200ff0e7b82 */ /* 0x000ee20000000800 */
[----:B------:R-:W-:Y:S01]  /*146a0*/  FMUL R23, R23, UR8 ;  /* 0x0000000817177c20 */ /* 0x000fe20008400000 */
[----:B------:R-:W-:Y:S02]  /*146b0*/  ISETP.NE.AND P2, PT, R22, 0x1, PT ;  /* 0x000000011600780c */ /* 0x000fe40003f45270 */
[----:B--2---:R-:W-:Y:S02]  /*146c0*/  IADD3 R6, -R13, RZ, RZ ;  /* 0x000000ff0d067210 */ /* 0x004fe40007ffe1ff */
[----:B------:R-:W-:Y:S01]  /*146d0*/  SHF.R.U64 R13, R7, R18, R21 ;  /* 0x00000012070d7219 */ /* 0x000fe20000001215 */
[----:B------:R-:W2:Y:S01]  /*146e0*/  F2I.U32.TRUNC.NTZ R23, R23 ;  /* 0x0000001700177305 */ /* 0x000ea2000020f000 */
[----:B-1----:R-:W1:Y:S01]  /*146f0*/  LDC.64 R4, c[0x0][0x8c8] ;  /* 0x00023200ff047b82 */ /* 0x002e620000000a00 */
[----:B------:R-:W-:Y:S01]  /*14700*/  IMAD R17, R20, R6, R17 ;  /* 0x0000000614117224 */ /* 0x000fe200078e0211 */
[----:B------:R-:W-:-:S02]  /*14710*/  SHF.R.U32.HI R18, RZ, R18, R21 ;  /* 0x00000012ff127219 */ /* 0x000fc40000011615 */
[----:B------:R-:W-:-:S04]  /*14720*/  IADD3 R21, P0, RZ, -R13, RZ ;  /* 0x8000000dff157210 */ /* 0x000fc80007f1e0ff */
[----:B------:R-:W4:Y:S01]  /*14730*/  LDC R20, c[0x0][0x8c0] ;  /* 0x00023000ff147b82 */ /* 0x000f220000000800 */
[----:B------:R-:W-:Y:S01]  /*14740*/  IMAD.X R7, RZ, RZ, ~R18, P0 ;  /* 0x000000ffff077224 */ /* 0x000fe200000e0e12 */
[----:B--2---:R-:W-:-:S06]  /*14750*/  IADD3 R15, -R23, RZ, RZ ;  /* 0x000000ff170f7210 */ /* 0x004fcc0007ffe1ff */
[----:B------:R-:W2:Y:S01]  /*14760*/  LDC R23, c[0x0][0x8b0] ;  /* 0x00022c00ff177b82 */ /* 0x000ea20000000800 */
[----:B---3--:R-:W-:Y:S01]  /*14770*/  @P2 IMAD R17, R14, R15, R3 ;  /* 0x0000000f0e112224 */ /* 0x008fe200078e0203 */
[----:B------:R-:W-:-:S06]  /*14780*/  MOV R3, R16 ;  /* 0x0000001000037202 */ /* 0x000fcc0000000f00 */
[----:B------:R-:W3:Y:S01]  /*14790*/  LDC.64 R14, c[0x0][0x8e8] ;  /* 0x00023a00ff0e7b82 */ /* 0x000ee20000000a00 */
[----:B-1----:R-:W-:-:S04]  /*147a0*/  IMAD R6, R7, R4, RZ ;  /* 0x0000000407067224 */ /* 0x002fc800078e02ff */
[C---:B------:R-:W-:Y:S02]  /*147b0*/  IMAD R7, R21.reuse, R5, R6 ;  /* 0x0000000515077224 */ /* 0x040fe400078e0206 */
[----:B------:R-:W-:Y:S01]  /*147c0*/  IMAD.WIDE.U32 R4, R21, R4, R2 ;  /* 0x0000000415047225 */ /* 0x000fe200078e0002 */
[----:B------:R-:W1:Y:S04]  /*147d0*/  LDC R6, c[0x0][0x900] ;  /* 0x00024000ff067b82 */ /* 0x000e680000000800 */
[----:B------:R-:W-:-:S04]  /*147e0*/  IADD3 R3, R5, R7, RZ ;  /* 0x0000000705037210 */ /* 0x000fc80007ffe0ff */
[-CC-:B----4-:R-:W-:Y:S01]  /*147f0*/  SHF.R.U64 R21, R4, R20.reuse, R3.reuse ;  /* 0x0000001404157219 */ /* 0x190fe20000001203 */
[----:B------:R-:W4:Y:S01]  /*14800*/  LDC R25, c[0x0][0x8f0] ;  /* 0x00023c00ff197b82 */ /* 0x000f220000000800 */
[----:B------:R-:W-:-:S04]  /*14810*/  SHF.R.U32.HI R4, RZ, R20, R3 ;  /* 0x00000014ff047219 */ /* 0x000fc80000011603 */
[-CC-:B--2---:R-:W-:Y:S02]  /*14820*/  SHF.R.U64 R24, R21, R23.reuse, R4.reuse ;  /* 0x0000001715187219 */ /* 0x184fe40000001204 */
[----:B---3--:R-:W-:Y:S01]  /*14830*/  ISETP.NE.U32.AND P0, PT, R14, RZ, PT ;  /* 0x000000ff0e00720c */ /* 0x008fe20003f05070 */
[----:B------:R-:W2:Y:S01]  /*14840*/  LDC R20, c[0x0][0x8e0] ;  /* 0x00023800ff147b82 */ /* 0x000ea20000000800 */
[----:B------:R-:W-:Y:S02]  /*14850*/  SHF.R.U32.HI R5, RZ, R23, R4 ;  /* 0x00000017ff057219 */ /* 0x000fe40000011604 */
[----:B------:R-:W-:Y:S02]  /*14860*/  ISETP.NE.AND.EX P0, PT, R15, RZ, PT, P0 ;  /* 0x000000ff0f00720c */ /* 0x000fe40003f05300 */
[----:B-1----:R-:W-:-:S03]  /*14870*/  SHF.R.U64 R23, R24, R6, R5 ;  /* 0x0000000618177219 */ /* 0x002fc60000001205 */
[----:B------:R-:W1:Y:S01]  /*14880*/  LDC R18, c[0x0][0x8b8] ;  /* 0x00022e00ff127b82 */ /* 0x000e620000000800 */
[----:B------:R-:W-:Y:S02]  /*14890*/  SHF.R.U32.HI R27, RZ, R6, R5 ;  /* 0x00000006ff1b7219 */ /* 0x000fe40000011605 */
[----:B------:R-:W-:Y:S02]  /*148a0*/  MOV R4, R23 ;  /* 0x0000001700047202 */ /* 0x000fe40000000f00 */
[----:B------:R-:W-:-:S03]  /*148b0*/  MOV R5, R27 ;  /* 0x0000001b00057202 */ /* 0x000fc60000000f00 */
[----:B------:R-:W3:Y:S01]  /*148c0*/  LDC R3, c[0x0][0x8a8] ;  /* 0x00022a00ff037b82 */ /* 0x000ee20000000800 */
[----:B----4-:R-:W-:Y:S05]  /*148d0*/  @!P0 BRA `(.L_x_592) ;  /* 0x0000000000288947 */ /* 0x010fea0003800000 */
[----:B------:R-:W4:Y:S02]  /*148e0*/  LDC R4, c[0x0][0x8f4] ;  /* 0x00023d00ff047b82 */ /* 0x000f240000000800 */
[----:B----4-:R-:W-:-:S04]  /*148f0*/  IADD3 R5, P0, R23, R4, RZ ;  /* 0x0000000417057210 */ /* 0x010fc80007f1e0ff */
[----:B------:R-:W-:-:S05]  /*14900*/  IADD3.X R27, RZ, R27, RZ, P0, !PT ;  /* 0x0000001bff1b7210 */ /* 0x000fca00007fe4ff */
[----:B------:R-:W-:-:S04]  /*14910*/  IMAD.WIDE.U32 R6, R27, R14, RZ ;  /* 0x0000000e1b067225 */ /* 0x000fc800078e00ff */
[----:B------:R-:W-:-:S04]  /*14920*/  IMAD.WIDE.U32 R6, P0, R5, R15, R6 ;  /* 0x0000000f05067225 */ /* 0x000fc80007800006 */
[----:B------:R-:W-:Y:S01]  /*14930*/  IMAD.WIDE.U32 R4, R5, R14, RZ ;  /* 0x0000000e05047225 */ /* 0x000fe200078e00ff */
[----:B------:R-:W-:-:S04]  /*14940*/  MOV R4, R7 ;  /* 0x0000000700047202 */ /* 0x000fc80000000f00 */
[----:B------:R-:W-:Y:S01]  /*14950*/  IADD3 RZ, P1, R5, R6, RZ ;  /* 0x0000000605ff7210 */ /* 0x000fe20007f3e0ff */
[----:B------:R-:W-:-:S04]  /*14960*/  IMAD.X R5, RZ, RZ, RZ, P0 ;  /* 0x000000ffff057224 */ /* 0x000fc800000e06ff */
[----:B------:R-:W-:-:S08]  /*14970*/  IMAD.WIDE.U32.X R4, R27, R15, R4, P1 ;  /* 0x0000000f1b047225 */ /* 0x000fd000008e0404 */
.L_x_592:
[----:B------:R-:W-:Y:S02]  /*14980*/  SHF.R.U64 R25, R4, R25, R5 ;  /* 0x0000001904197219 */ /* 0x000fe40000001205 */
[----:B------:R-:W-:Y:S02]  /*14990*/  LOP3.LUT R5, R24, R9, RZ, 0xc0, !PT ;  /* 0x0000000918057212 */ /* 0x000fe400078ec0ff */
[----:B------:R-:W-:Y:S02]  /*149a0*/  IADD3 R4, -R25, RZ, RZ ;  /* 0x000000ff19047210 */ /* 0x000fe40007ffe1ff */
[----:B------:R-:W-:Y:S01]  /*149b0*/  LOP3.LUT R21, R21, R8, RZ, 0xc0, !PT ;  /* 0x0000000815157212 */ /* 0x000fe200078ec0ff */
[----:B------:R-:W-:Y:S02]  /*149c0*/  IMAD R5, R0, R25, R5 ;  /* 0x0000001900057224 */ /* 0x000fe400078e0205 */
[----:B--2---:R-:W-:Y:S01]  /*149d0*/  IMAD R20, R4, R20, R23 ;  /* 0x0000001404147224 */ /* 0x004fe200078e0217 */
[----:B------:R-:W-:Y:S01]  /*149e0*/  MOV R4, 0x1 ;  /* 0x0000000100047802 */ /* 0x000fe20000000f00 */
[----:B-1----:R-:W-:-:S02]  /*149f0*/  IMAD R17, R5, R18, R17 ;  /* 0x0000001205117224 */ /* 0x002fc400078e0211 */
[----:B---3--:R-:W-:-:S05]  /*14a00*/  IMAD R20, R20, R3, R21 ;  /* 0x0000000314147224 */ /* 0x008fca00078e0215 */
[----:B------:R-:W-:Y:S02]  /*14a10*/  SEL R3, R20, R17, !P2 ;  /* 0x0000001114037207 */ /* 0x000fe40005000000 */
[----:B------:R-:W-:-:S07]  /*14a20*/  SEL R20, R17, R20, !P2 ;  /* 0x0000001411147207 */ /* 0x000fce0005000000 */
.L_x_590:
[----:B------:R-:W-:-:S13]  /*14a30*/  LOP3.LUT P0, RZ, R4, 0xff, RZ, 0xc0, !PT ;  /* 0x000000ff04ff7812 */ /* 0x000fda000780c0ff */
[----:B------:R-:W-:Y:S05]  /*14a40*/  @P0 BRA `(.L_x_593) ;  /* 0xffffffe800e40947 */ /* 0x000fea000383ffff */
.L_x_537:
[----:B------:R-:W-:-:S13]  /*14a50*/  ELECT P0, URZ, PT ;  /* 0x00000000003f782f */ /* 0x000fda0003800000 */
[----:B------:R-:W-:Y:S05]  /*14a60*/  @!P0 BRA `(.L_x_14) ;  /* 0x00000010005c8947 */ /* 0x000fea0003800000 */
[----:B------:R-:W-:-:S04]  /*14a70*/  LOP3.LUT R19, R19, 0x2, RZ, 0xfc, !PT ;  /* 0x0000000213137812 */ /* 0x000fc800078efcff */
[----:B------:R-:W-:-:S13]  /*14a80*/  ISETP.NE.AND P1, PT, R19, 0x3, PT ;  /* 0x000000031300780c */ /* 0x000fda0003f25270 */
[----:B------:R-:W-:Y:S05]  /*14a90*/  @!P1 BRA `(.L_x_594) ;  /* 0x0000000000049947 */ /* 0x000fea0003800000 */
[----:B-1----:R-:W-:Y:S01]  /*14aa0*/  BPT.TRAP 0x1 ;  /* 0x000000040000795c */ /* 0x002fe20000300000 */
.L_x_594:
[----:B-1----:R-:W-:Y:S02]  /*14ab0*/  MOV R0, 0x400 ;  /* 0x0000040000007802 */ /* 0x002fe40000000f00 */
[----:B------:R-:W-:Y:S02]  /*14ac0*/  MOV R3, UR37 ;  /* 0x0000002500037c02 */ /* 0x000fe40008000f00 */
[----:B------:R-:W-:Y:S02]  /*14ad0*/  MOV R2, 0x1 ;  /* 0x0000000100027802 */ /* 0x000fe40000000f00 */
[----:B------:R-:W-:Y:S02]  /*14ae0*/  LEA R0, R3, R0, 0x18 ;  /* 0x0000000003007211 */ /* 0x000fe400078ec0ff */
[----:B------:R-:W-:-:S04]  /*14af0*/  SHF.L.U32 R3, R2, 0x1f, RZ ;  /* 0x0000001f02037819 */ /* 0x000fc800000006ff */
[----:B------:R-:W1:Y:S02]  /*14b00*/  SYNCS.PHASECHK.TRANS64.TRYWAIT P0, [R0+URZ+0x60], R3 ;  /* 0x00006003000075a7 */ /* 0x000e64000800017f */
[----:B-1----:R-:W-:Y:S05]  /*14b10*/  @!P0 BRA `(.L_x_595) ;  /* 0x0000001400e08947 */ /* 0x002fea0003800000 */
.L_x_636:
[----:B------:R-:W-:Y:S05]  /*14b20*/  @!P1 BRA `(.L_x_596) ;  /* 0x0000000000049947 */ /* 0x000fea0003800000 */
[----:B------:R-:W-:Y:S01]  /*14b30*/  BPT.TRAP 0x1 ;  /* 0x000000040000795c */ /* 0x000fe20000300000 */
.L_x_596:
[----:B------:R-:W4:Y:S02]  /*14b40*/  SYNCS.PHASECHK.TRANS64.TRYWAIT P0, [R0+URZ+0x68], R3 ;  /* 0x00006803000075a7 */ /* 0x000f24000800017f */
[----:B----4-:R-:W-:Y:S05]  /*14b50*/  @!P0 BRA `(.L_x_597) ;  /* 0x0000001400e48947 */ /* 0x010fea0003800000 */
.L_x_637:
[----:B------:R-:W-:Y:S05]  /*14b60*/  @!P1 BRA `(.L_x_598) ;  /* 0x0000000000049947 */ /* 0x000fea0003800000 */
[----:B------:R-:W-:Y:S01]  /*14b70*/  BPT.TRAP 0x1 ;  /* 0x000000040000795c */ /* 0x000fe20000300000 */
.L_x_598:
[----:B------:R-:W1:Y:S02]  /*14b80*/  SYNCS.PHASECHK.TRANS64.TRYWAIT P0, [R0+URZ+0x70], R3 ;  /* 0x00007003000075a7 */ /* 0x000e64000800017f */
[----:B-1----:R-:W-:Y:S05]  /*14b90*/  @!P0 BRA `(.L_x_599) ;  /* 0x0000001400e88947 */ /* 0x002fea0003800000 */
.L_x_638:
[----:B------:R-:W-:Y:S05]  /*14ba0*/  @!P1 BRA `(.L_x_600) ;  /* 0x0000000000049947 */ /* 0x000fea0003800000 */
[----:B------:R-:W-:Y:S01]  /*14bb0*/  BPT.TRAP 0x1 ;  /* 0x000000040000795c */ /* 0x000fe20000300000 */
.L_x_600:
[----:B----4-:R-:W-:-:S04]  /*14bc0*/  MOV R3, 0x1 ;  /* 0x0000000100037802 */ /* 0x010fc80000000f00 */
[----:B------:R-:W-:-:S07]  /*14bd0*/  SHF.L.U32 R3, R3, 0x1f, RZ ;  /* 0x0000001f03037819 */ /* 0x000fce00000006ff */
.L_x_601:
[----:B-1----:R1:W4:Y:S02]  /*14be0*/  SYNCS.PHASECHK.TRANS64.TRYWAIT P0, [R0+URZ+0x78], R3 ;  /* 0x00007803000075a7 */ /* 0x002324000800017f */
[----:B----4-:R-:W-:Y:S05]  /*14bf0*/  @!P0 NANOSLEEP.SYNCS 0x989680 ;  /* 0x009896800000895d */ /* 0x010fea0003900000 */
[----:B------:R-:W4:Y:S02]  /*14c00*/  @!P0 SYNCS.PHASECHK.TRANS64 P0, [R0+URZ+0x78], R3 ;  /* 0x00007803000085a7 */ /* 0x000f24000800007f */
[----:B----4-:R-:W-:Y:S05]  /*14c10*/  @P0 BRA `(.L_x_14) ;  /* 0x0000000c00f00947 */ /* 0x010fea0003800000 */
[----:B------:R-:W-:Y:S05]  /*14c20*/  BRA `(.L_x_601) ;  /* 0xfffffffc00ec7947 */ /* 0x000fea000383ffff */
.L_x_532:
[----:B------:R-:W-:Y:S01]  /*14c30*/  LOP3.LUT P0, RZ, R10, 0xff, RZ, 0xc0, !PT ;  /* 0x000000ff0aff7812 */ /* 0x000fe2000780c0ff */
[----:B------:R-:W-:Y:S01]  /*14c40*/  IMAD.MOV.U32 R11, RZ, RZ, 0x1 ;  /* 0x00000001ff0b7424 */ /* 0x000fe200078e00ff */
[----:B------:R-:W-:-:S11]  /*14c50*/  MOV R10, RZ ;  /* 0x000000ff000a7202 */ /* 0x000fd60000000f00 */
[----:B------:R-:W-:Y:S05]  /*14c60*/  @!P0 BRA `(.L_x_602) ;  /* 0x0000000c00288947 */ /* 0x000fea0003800000 */
[----:B------:R-:W2:Y:S01]  /*14c70*/  LDC R0, c[0x0][0x28c] ;  /* 0x0000a300ff007b82 */ /* 0x000ea20000000800 */
[----:B------:R-:W-:Y:S01]  /*14c80*/  ULDC UR6, c[0x0][0x900] ;  /* 0x0002400000067ab9 */ /* 0x000fe20000000800 */
[----:B------:R-:W-:Y:S01]  /*14c90*/  UMOV UR7, 0xffffffff ;  /* 0xffffffff00077882 */ /* 0x000fe20000000000 */
[----:B------:R-:W-:Y:S01]  /*14ca0*/  BSSY B0, `(.L_x_602) ;  /* 0x00000c6000007945 */ /* 0x000fe20003800000 */
[----:B-1----:R-:W-:Y:S01]  /*14cb0*/  USHF.L.U32 UR4, UR37, 0x7, URZ ;  /* 0x0000000725047899 */ /* 0x002fe2000800063f */
[----:B------:R-:W-:Y:S01]  /*14cc0*/  MOV R8, 0x1 ;  /* 0x0000000100087802 */ /* 0x000fe20000000f00 */
[----:B------:R-:W-:Y:S01]  /*14cd0*/  USHF.L.U32 UR7, UR7, UR6, URZ ;  /* 0x0000000607077299 */ /* 0x000fe2000800063f */
[----:B------:R-:W-:Y:S01]  /*14ce0*/  LOP3.LUT R12, R17, 0x2, RZ, 0xfc, !PT ;  /* 0x00000002110c7812 */ /* 0x000fe200078efcff */
[----:B------:R-:W-:Y:S01]  /*14cf0*/  ULDC UR5, c[0x0][0x8a8] ;  /* 0x00022a0000057ab9 */ /* 0x000fe20000000800 */
[----:B------:R-:W-:Y:S01]  /*14d00*/  MOV R11, 0x1 ;  /* 0x00000001000b7802 */ /* 0x000fe20000000f00 */
[----:B------:R-:W-:Y:S01]  /*14d10*/  UMOV UR8, 0x1 ;  /* 0x0000000100087882 */ /* 0x000fe20000000000 */
[----:B------:R-:W-:Y:S01]  /*14d20*/  MOV R10, RZ ;  /* 0x000000ff000a7202 */ /* 0x000fe20000000f00 */
[----:B------:R-:W-:-:S02]  /*14d30*/  USHF.L.U32 UR22, UR37, 0xd, URZ ;  /* 0x0000000d25167899 */ /* 0x000fc4000800063f */
[----:B------:R-:W-:Y:S02]  /*14d40*/  ULOP3.LUT UR4, UR4, 0x80, URZ, 0xc0, !UPT ;  /* 0x0000008004047892 */ /* 0x000fe4000f8ec03f */
[----:B------:R-:W-:Y:S02]  /*14d50*/  UIADD3 UR5, UR5, -0x1, URZ ;  /* 0xffffffff05057890 */ /* 0x000fe4000fffe03f */
[----:B------:R-:W-:Y:S02]  /*14d60*/  USHF.L.U32 UR18, UR8, UR6, URZ ;  /* 0x0000000608127299 */ /* 0x000fe4000800063f */
[----:B------:R-:W-:Y:S01]  /*14d70*/  ULOP3.LUT UR17, URZ, UR7, URZ, 0x33, !UPT ;  /* 0x000000073f117292 */ /* 0x000fe2000f8e333f */
[----:B------:R-:W-:Y:S01]  /*14d80*/  ULDC.64 UR20, c[0x0][0x198] ;  /* 0x0000660000147ab9 */ /* 0x000fe20000000a00 */
[----:B--2---:R-:W-:-:S04]  /*14d90*/  IADD3 R0, R0, 0x3f, RZ ;  /* 0x0000003f00007810 */ /* 0x004fc80007ffe0ff */
[----:B------:R-:W-:-:S04]  /*14da0*/  SHF.R.S32.HI R5, RZ, 0x1f, R0 ;  /* 0x0000001fff057819 */ /* 0x000fc80000011400 */
[----:B------:R-:W-:-:S04]  /*14db0*/  LEA.HI R5, R5, R0, RZ, 0x6 ;  /* 0x0000000005057211 */ /* 0x000fc800078f30ff */
[----:B------:R-:W-:-:S04]  /*14dc0*/  SHF.R.S32.HI R9, RZ, 0x6, R5 ;  /* 0x00000006ff097819 */ /* 0x000fc80000011405 */
[----:B------:R-:W-:-:S07]  /*14dd0*/  IADD3 R0, R9, 0x1, RZ ;  /* 0x0000000109007810 */ /* 0x000fce0007ffe0ff */
.L_x_613:
[----:B------:R-:W-:-:S03]  /*14de0*/  UMOV UR6, 0xffffffff ;  /* 0xffffffff00067882 */ /* 0x000fc60000000000 */
[----:B------:R-:W-:Y:S05]  /*14df0*/  BRA.DIV UR6, `(.L_x_603) ;  /* 0x0000001606647947 */ /* 0x000fea000b800000 */
[----:B------:R-:W-:-:S13]  /*14e00*/  ELECT P6, URZ, PT ;  /* 0x00000000003f782f */ /* 0x000fda00038c0000 */
.L_x_641:
[----:B------:R-:W1:Y:S01]  /*14e10*/  LDC R4, c[0x0][0x28c] ;  /* 0x0000a300ff047b82 */ /* 0x000e620000000800 */
[----:B------:R-:W-:Y:S01]  /*14e20*/  BSSY B1, `(.L_x_604) ;  /* 0x0000038000017945 */ /* 0x000fe20003800000 */
[----:B-1----:R-:W-:-:S13]  /*14e30*/  ISETP.LT.OR P6, PT, R4, 0x1, !P6 ;  /* 0x000000010400780c */ /* 0x002fda00077c1670 */
[----:B------:R-:W-:Y:S05]  /*14e40*/  @P6 BRA `(.L_x_605) ;  /* 0x0000000000d46947 */ /* 0x000fea0003800000 */
[----:B------:R-:W-:Y:S01]  /*14e50*/  LEA R14, R3, UR4, 0x8 ;  /* 0x00000004030e7c11 */ /* 0x000fe2000f8e40ff */
[----:B------:R-:W-:Y:S01]  /*14e60*/  IMAD.SHL.U32 R20, R20, 0x80, RZ ;  /* 0x0000008014147824 */ /* 0x000fe200078e00ff */
[----:B------:R-:W-:Y:S02]  /*14e70*/  MOV R19, RZ ;  /* 0x000000ff00137202 */ /* 0x000fe40000000f00 */
[----:B------:R-:W-:Y:S02]  /*14e80*/  MOV R3, R0 ;  /* 0x0000000000037202 */ /* 0x000fe40000000f00 */
[----:B------:R-:W-:Y:S02]  /*14e90*/  MOV R4, R11 ;  /* 0x0000000b00047202 */ /* 0x000fe40000000f00 */
[----:B------:R-:W-:-:S07]  /*14ea0*/  MOV R5, R10 ;  /* 0x0000000a00057202 */ /* 0x000fce0000000f00 */
.L_x_608:
[----:B------:R-:W1:Y:S01]  /*14eb0*/  S2R R7, SR_CgaCtaId ;  /* 0x0000000000077919 */ /* 0x000e620000008800 */
[----:B------:R-:W-:Y:S02]  /*14ec0*/  MOV R6, 0x400 ;  /* 0x0000040000067802 */ /* 0x000fe40000000f00 */
[----:B------:R-:W-:Y:S02]  /*14ed0*/  LOP3.LUT P1, RZ, R18, 0x7f, RZ, 0xc0, !PT ;  /* 0x0000007f12ff7812 */ /* 0x000fe4000782c0ff */
[----:B-1----:R-:W-:Y:S02]  /*14ee0*/  LEA R24, R7, R6, 0x18 ;  /* 0x0000000607187211 */ /* 0x002fe400078ec0ff */
[----:B------:R-:W-:-:S09]  /*14ef0*/  SHF.L.U32 R6, R4, 0x1f, RZ ;  /* 0x0000001f04067819 */ /* 0x000fd200000006ff */
[----:B------:R-:W1:Y:S01]  /*14f00*/  @!P1 LDC R7, c[0x0][0x500] ;  /* 0x00014000ff079b82 */ /* 0x000e620000000800 */
[----:B------:R-:W-:-:S04]  /*14f10*/  LEA R15, R5, R24, 0x3 ;  /* 0x00000018050f7211 */ /* 0x000fc800078e18ff */
[----:B------:R-:W2:Y:S02]  /*14f20*/  SYNCS.PHASECHK.TRANS64.TRYWAIT P0, [R15+URZ+0x20], R6 ;  /* 0x000020060f0075a7 */ /* 0x000ea4000800017f */
[----:B--2---:R-:W-:Y:S05]  /*14f30*/  @!P0 BRA `(.L_x_606) ;  /* 0x0000001400348947 */ /* 0x004fea0003800000 */
.L_x_642:
[----:B--2---:R-:W-:Y:S01]  /*14f40*/  PRMT R6, R12, 0x9910, RZ ;  /* 0x000099100c067816 */ /* 0x004fe200000000ff */
[----:B-1----:R1:W-:Y:S03]  /*14f50*/  @!P1 SYNCS.ARRIVE.TRANS64 RZ, [R15+URZ], R7 ;  /* 0x000000070fff99a7 */ /* 0x0023e6000800003f */
[----:B------:R-:W-:-:S13]  /*14f60*/  ISETP.NE.AND P0, PT, R6, 0x2, PT ;  /* 0x000000020600780c */ /* 0x000fda0003f05270 */
[----:B-1----:R-:W-:Y:S05]  /*14f70*/  @P0 BRA `(.L_x_607) ;  /* 0x0000000000040947 */ /* 0x002fea0003800000 */
[----:B------:R-:W-:Y:S01]  /*14f80*/  BPT.TRAP 0x1 ;  /* 0x000000040000795c */ /* 0x000fe20000300000 */
.L_x_607:
[----:B------:R-:W-:Y:S01]  /*14f90*/  R2UR UR7, R5 ;  /* 0x00000000050772ca */ /* 0x000fe200000e0000 */
[----:B------:R-:W-:Y:S01]  /*14fa0*/  VIADD R3, R3, 0xffffffff ;  /* 0xffffffff03037836 */ /* 0x000fe20000000000 */
[----:B------:R-:W-:Y:S01]  /*14fb0*/  R2UR UR13, R24 ;  /* 0x00000000180d72ca */ /* 0x000fe200000e0000 */
[----:B------:R-:W-:Y:S01]  /*14fc0*/  UIADD3 UR6, UP0, UR20, 0xf0, URZ ;  /* 0x000000f014067890 */ /* 0x000fe2000ff1e03f */
[----:B------:R-:W-:Y:S01]  /*14fd0*/  R2UR UR9, R15 ;  /* 0x000000000f0972ca */ /* 0x000fe200000e0000 */
[----:B------:R-:W-:Y:S01]  /*14fe0*/  UIADD3 UR24, UP1, UR20, 0x1f0, URZ ;  /* 0x000001f014187890 */ /* 0x000fe2000ff3e03f */
[----:B------:R-:W-:Y:S01]  /*14ff0*/  R2UR UR11, R20 ;  /* 0x00000000140b72ca */ /* 0x000fe200000e0000 */
[----:B------:R-:W-:Y:S01]  /*15000*/  UMOV UR14, 0x0 ;  /* 0x00000000000e7882 */ /* 0x000fe20000000000 */
[----:B------:R-:W-:Y:S01]  /*15010*/  R2UR UR10, R19 ;  /* 0x00000000130a72ca */ /* 0x000fe200000e0000 */
[----:B------:R-:W-:Y:S01]  /*15020*/  UIADD3.X UR25, URZ, UR21, URZ, UP1, !UPT ;  /* 0x000000153f197290 */ /* 0x000fe20008ffe43f */
[----:B------:R-:W-:Y:S01]  /*15030*/  R2UR UR12, R13 ;  /* 0x000000000d0c72ca */ /* 0x000fe200000e0000 */
[----:B------:R-:W-:Y:S01]  /*15040*/  UMOV UR15, 0x10000000 ;  /* 0x10000000000f7882 */ /* 0x000fe20000000000 */
[----:B------:R-:W-:Y:S01]  /*15050*/  R2UR UR19, R14 ;  /* 0x000000000e1372ca */ /* 0x000fe200000e0000 */
[----:B------:R-:W-:Y:S01]  /*15060*/  USHF.L.U32 UR7, UR7, 0xe, URZ ;  /* 0x0000000e07077899 */ /* 0x000fe2000800063f */
[----:B------:R-:W-:Y:S01]  /*15070*/  ISETP.GT.AND P1, PT, R3, 0x1, PT ;  /* 0x000000010300780c */ /* 0x000fe20003f24270 */
[----:B------:R-:W-:Y:S01]  /*15080*/  UMOV UR23, 0x30000 ;  /* 0x0003000000177882 */ /* 0x000fe20000000000 */
[----:B------:R-:W-:Y:S01]  /*15090*/  IADD3 R5, R5, 0x1, RZ ;  /* 0x0000000105057810 */ /* 0x000fe20007ffe0ff */
[----:B------:R-:W-:Y:S01]  /*150a0*/  ULOP3.LUT UR8, UR7, 0x2000, UR22, 0xf8, !UPT ;  /* 0x0000200007087892 */ /* 0x000fe2000f8ef816 */
[----:B------:R-:W-:-:S02]  /*150b0*/  IADD3 R19, R19, 0x40, RZ ;  /* 0x0000004013137810 */ /* 0x000fc40007ffe0ff */
[C---:B------:R-:W-:Y:S01]  /*150c0*/  ISETP.NE.AND P0, PT, R5.reuse, 0x4, PT ;  /* 0x000000040500780c */ /* 0x040fe20003f05270 */
[----:B------:R-:W-:Y:S02]  /*150d0*/  ULEA UR8, UR8, UR13, 0x1 ;  /* 0x0000000d08087291 */ /* 0x000fe4000f8e083f */
[----:B------:R-:W-:Y:S01]  /*150e0*/  UIADD3 UR13, UR13, 0x8400, UR7 ;  /* 0x000084000d0d7890 */ /* 0x000fe2000fffe007 */
[----:B------:R-:W-:Y:S01]  /*150f0*/  SEL R7, RZ, 0x1, P0 ;  /* 0x00000001ff077807 */ /* 0x000fe20000000000 */
[----:B------:R-:W-:Y:S01]  /*15100*/  UIADD3.X UR7, URZ, UR21, URZ, UP0, !UPT ;  /* 0x000000153f077290 */ /* 0x000fe200087fe43f */
[----:B------:R-:W-:Y:S01]  /*15110*/  SEL R5, R5, RZ, P0 ;  /* 0x000000ff05057207 */ /* 0x000fe20000000000 */
[----:B------:R-:W-:Y:S01]  /*15120*/  UIADD3 UR16, UR8, 0x18400, URZ ;  /* 0x0001840008107890 */ /* 0x000fe2000fffe03f */
[----:B------:R-:W-:Y:S02]  /*15130*/  LOP3.LUT R4, R4, R7, RZ, 0x3c, !PT ;  /* 0x0000000704047212 */ /* 0x000fe400078e3cff */
[----:B------:R-:W-:-:S04]  /*15140*/  UMOV UR8, UR13 ;  /* 0x0000000d00087c82 */ /* 0x000fc80008000000 */
[----:B------:R1:W-:Y:S02]  /*15150*/  UTMALDG.3D [UR8], [UR6], desc[UR14] ;  /* 0x00000e08060075b4 */ /* 0x0003e40008011000 */
[----:B-1----:R-:W-:Y:S01]  /*15160*/  UMOV UR8, UR16 ;  /* 0x0000001000087c82 */ /* 0x002fe20008000000 */
[----:B------:R-:W-:Y:S02]  /*15170*/  UMOV UR11, UR19 ;  /* 0x00000013000b7c82 */ /* 0x000fe40008000000 */
[----:B------:R1:W-:Y:S02]  /*15180*/  UTMALDG.3D.MULTICAST [UR8], [UR24], UR23, desc[UR14] ;  /* 0x00000e08180073b4 */ /* 0x0003e40008011817 */
[----:B-1----:R-:W-:Y:S05]  /*15190*/  @P1 BRA `(.L_x_608) ;  /* 0xfffffffc00441947 */ /* 0x002fea000383ffff */
.L_x_605:
[----:B------:R-:W-:Y:S05]  /*151a0*/  BSYNC B1 ;  /* 0x0000000000017941 */ /* 0x000fea0003800000 */
.L_x_604:
[----:B------:R-:W-:Y:S01]  /*151b0*/  LOP3.LUT P1, RZ, R8, 0xff, RZ, 0xc0, !PT ;  /* 0x000000ff08ff7812 */ /* 0x000fe2000782c0ff */
[----:B------:R-:W-:Y:S01]  /*151c0*/  ULDC.64 UR6, c[0x0][0x8f8] ;  /* 0x00023e0000067ab9 */ /* 0x000fe20000000a00 */
[C---:B------:R-:W-:Y:S01]  /*151d0*/  IADD3 R10, R9.reuse, R10, RZ ;  /* 0x0000000a090a7210 */ /* 0x040fe20007ffe0ff */
[----:B------:R-:W-:Y:S01]  /*151e0*/  BSSY B1, `(.L_x_609) ;  /* 0x000006f000017945 */ /* 0x000fe20003800000 */
[----:B------:R-:W-:Y:S02]  /*151f0*/  IADD3 R2, P2, R2, UR46, RZ ;  /* 0x0000002e02027c10 */ /* 0x000fe4000ff5e0ff */
[----:B------:R-:W-:Y:S02]  /*15200*/  ISETP.GT.U32.AND P0, PT, R10, 0x3, PT ;  /* 0x000000030a00780c */ /* 0x000fe40003f04070 */
[----:B------:R-:W-:Y:S02]  /*15210*/  SHF.R.U32.HI R3, RZ, 0x2, R10 ;  /* 0x00000002ff037819 */ /* 0x000fe4000001160a */
[----:B------:R-:W-:-:S02]  /*15220*/  ISETP.LT.U32.AND P0, PT, R9, 0x4, P0 ;  /* 0x000000040900780c */ /* 0x000fc40000701070 */
[----:B------:R-:W-:Y:S01]  /*15230*/  IADD3.X R16, R16, UR38, RZ, P2, !PT ;  /* 0x0000002610107c10 */ /* 0x000fe200097fe4ff */
[----:B------:R-:W1:Y:S01]  /*15240*/  @P1 S2R R5, SR_CgaCtaId ;  /* 0x0000000000051919 */ /* 0x000e620000008800 */
[----:B------:R-:W-:Y:S02]  /*15250*/  @P1 MOV R4, 0x400 ;  /* 0x0000040000041802 */ /* 0x000fe40000000f00 */
[----:B------:R-:W-:Y:S02]  /*15260*/  ISETP.GE.U32.AND P2, PT, R2, UR6, PT ;  /* 0x0000000602007c0c */ /* 0x000fe4000bf46070 */
[----:B------:R-:W-:Y:S02]  /*15270*/  LOP3.LUT R3, R3, 0x1, RZ, 0xc0, !PT ;  /* 0x0000000103037812 */ /* 0x000fe400078ec0ff */
[----:B------:R-:W-:Y:S02]  /*15280*/  MOV R20, 0xffffffff ;  /* 0xffffffff00147802 */ /* 0x000fe40000000f00 */
[----:B------:R-:W-:-:S02]  /*15290*/  MOV R13, 0xffffffff ;  /* 0xffffffff000d7802 */ /* 0x000fc40000000f00 */
[----:B------:R-:W-:Y:S02]  /*152a0*/  LOP3.LUT R10, R10, 0x3, RZ, 0xc0, !PT ;  /* 0x000000030a0a7812 */ /* 0x000fe400078ec0ff */
[----:B------:R-:W-:Y:S02]  /*152b0*/  PRMT R8, RZ, 0x7610, R8 ;  /* 0x00007610ff087816 */ /* 0x000fe40000000008 */
[----:B-1----:R-:W-:-:S04]  /*152c0*/  @P1 LEA R4, R5, R4, 0x18 ;  /* 0x0000000405041211 */ /* 0x002fc800078ec0ff */
[----:B------:R1:W-:Y:S01]  /*152d0*/  @P1 SYNCS.ARRIVE.TRANS64.A1T0 RZ, [R4+URZ+0x88], RZ ;  /* 0x000088ff04ff19a7 */ /* 0x0003e2000810003f */
[----:B------:R-:W-:-:S04]  /*152e0*/  ISETP.NE.U32.AND P1, PT, R3, 0x1, PT ;  /* 0x000000010300780c */ /* 0x000fc80003f25070 */
[----:B------:R-:W-:Y:S02]  /*152f0*/  ISETP.GT.U32.AND P1, PT, R9, 0x3, !P1 ;  /* 0x000000030900780c */ /* 0x000fe40004f24070 */
[----:B-1----:R-:W-:Y:S02]  /*15300*/  SEL R4, RZ, 0x1, !P0 ;  /* 0x00000001ff047807 */ /* 0x002fe40004000000 */
[----:B------:R-:W-:Y:S02]  /*15310*/  ISETP.GE.U32.AND.EX P0, PT, R16, UR7, PT, P2 ;  /* 0x0000000710007c0c */ /* 0x000fe4000bf06120 */
[----:B------:R-:W-:-:S04]  /*15320*/  SEL R3, RZ, 0x1, !P1 ;  /* 0x00000001ff037807 */ /* 0x000fc80004800000 */
[--C-:B------:R-:W-:Y:S02]  /*15330*/  LOP3.LUT R11, R3, R11, R4.reuse, 0x96, !PT ;  /* 0x0000000b030b7212 */ /* 0x100fe400078e9604 */
[----:B------:R-:W-:Y:S02]  /*15340*/  MOV R3, 0xffffffff ;  /* 0xffffffff00037802 */ /* 0x000fe40000000f00 */
[----:B------:R-:W-:-:S03]  /*15350*/  PRMT R4, RZ, 0x7610, R4 ;  /* 0x00007610ff047816 */ /* 0x000fc60000000004 */
[----:B------:R-:W-:Y:S05]  /*15360*/  @P0 BRA `(.L_x_610) ;  /* 0x0000000400580947 */ /* 0x000fea0003800000 */
[----:B------:R-:W1:Y:S01]  /*15370*/  S2R R15, SR_CTAID.X ;  /* 0x00000000000f7919 */ /* 0x000e620000002500 */
[----:B------:R-:W-:Y:S01]  /*15380*/  ULDC.64 UR6, c[0x0][0x8d0] ;  /* 0x0002340000067ab9 */ /* 0x000fe20000000a00 */
[----:B------:R-:W2:Y:S01]  /*15390*/  LDC R20, c[0x0][0x144] ;  /* 0x00005100ff147b82 */ /* 0x000ea20000000800 */
[----:B------:R-:W-:Y:S01]  /*153a0*/  ISETP.NE.U32.AND P0, PT, RZ, UR6, PT ;  /* 0x00000006ff007c0c */ /* 0x000fe2000bf05070 */
[----:B------:R-:W3:Y:S01]  /*153b0*/  S2R R13, SR_CTAID.Y ;  /* 0x00000000000d7919 */ /* 0x000ee20000002600 */
[----:B------:R-:W-:Y:S01]  /*153c0*/  ULDC UR8, c[0x0][0x150] ;  /* 0x0000540000087ab9 */ /* 0x000fe20000000800 */
[----:B------:R-:W-:Y:S01]  /*153d0*/  ULDC UR9, c[0x0][0x8d8] ;  /* 0x0002360000097ab9 */ /* 0x000fe20000000800 */
[----:B------:R-:W-:Y:S01]  /*153e0*/  ISETP.NE.AND.EX P0, PT, RZ, UR7, PT, P0 ;  /* 0x00000007ff007c0c */ /* 0x000fe2000bf05300 */
[----:B------:R-:W-:Y:S01]  /*153f0*/  IMAD.MOV.U32 R5, RZ, RZ, R16 ;  /* 0x000000ffff057224 */ /* 0x000fe200078e0010 */
[----:B------:R-:W-:Y:S02]  /*15400*/  MOV R4, R2 ;  /* 0x0000000200047202 */ /* 0x000fe40000000f00 */
[----:B-1----:R-:W-:-:S05]  /*15410*/  I2FP.F32.U32 R3, R15 ;  /* 0x0000000f00037245 */ /* 0x002fca0000201000 */
[----:B------:R-:W-:-:S04]  /*15420*/  FMUL R19, R3, UR8 ;  /* 0x0000000803137c20 */ /* 0x000fc80008400000 */
[----:B---3--:R-:W-:Y:S05]  /*15430*/  @!P0 BRA `(.L_x_611) ;  /* 0x0000000000288947 */ /* 0x008fea0003800000 */
[----:B------:R-:W-:Y:S02]  /*15440*/  ULDC UR8, c[0x0][0x8dc] ;  /* 0x0002370000087ab9 */ /* 0x000fe40000000800 */
[----:B------:R-:W-:-:S04]  /*15450*/  IADD3 R5, P0, R2, UR8, RZ ;  /* 0x0000000802057c10 */ /* 0x000fc8000ff1e0ff */
[----:B------:R-:W-:-:S05]  /*15460*/  IADD3.X R3, RZ, R16, RZ, P0, !PT ;  /* 0x00000010ff037210 */ /* 0x000fca00007fe4ff */
[----:B------:R-:W-:-:S04]  /*15470*/  IMAD.WIDE.U32 R6, R3, UR6, RZ ;  /* 0x0000000603067c25 */ /* 0x000fc8000f8e00ff */
[----:B------:R-:W-:-:S04]  /*15480*/  IMAD.WIDE.U32 R6, P0, R5, UR7, R6 ;  /* 0x0000000705067c25 */ /* 0x000fc8000f800006 */
[----:B------:R-:W-:Y:S01]  /*15490*/  IMAD.WIDE.U32 R4, R5, UR6, RZ ;  /* 0x0000000605047c25 */ /* 0x000fe2000f8e00ff */
[----:B------:R-:W-:-:S04]  /*154a0*/  MOV R4, R7 ;  /* 0x0000000700047202 */ /* 0x000fc80000000f00 */
[----:B------:R-:W-:Y:S02]  /*154b0*/  IADD3 RZ, P1, R5, R6, RZ ;  /* 0x0000000605ff7210 */ /* 0x000fe40007f3e0ff */
[----:B------:R-:W-:-:S03]  /*154c0*/  IADD3.X R5, RZ, RZ, RZ, P0, !PT ;  /* 0x000000ffff057210 */ /* 0x000fc600007fe4ff */
[----:B------:R-:W-:-:S08]  /*154d0*/  IMAD.WIDE.U32.X R4, R3, UR7, R4, P1 ;  /* 0x0000000703047c25 */ /* 0x000fd000088e0404 */
.L_x_611:
[--C-:B------:R-:W-:Y:S01]  /*154e0*/  SHF.R.U64 R14, R4, UR9, R5.reuse ;  /* 0x00000009040e7c19 */ /* 0x100fe20008001205 */
[----:B------:R-:W1:Y:S01]  /*154f0*/  F2I.U32.TRUNC.NTZ R19, R19 ;  /* 0x0000001300137305 */ /* 0x000e62000020f000 */
[----:B------:R-:W-:Y:S01]  /*15500*/  SHF.R.U32.HI R3, RZ, UR9, R5 ;  /* 0x00000009ff037c19 */ /* 0x000fe20008011605 */
[----:B------:R-:W-:Y:S01]  /*15510*/  ULDC.64 UR6, c[0x0][0x8c8] ;  /* 0x0002320000067ab9 */ /* 0x000fe20000000a00 */
[----:B------:R-:W-:Y:S01]  /*15520*/  IADD3 R7, P0, RZ, -R14, RZ ;  /* 0x8000000eff077210 */ /* 0x000fe20007f1e0ff */
[----:B------:R-:W-:-:S03]  /*15530*/  ULDC.64 UR8, c[0x0][0x8e8] ;  /* 0x00023a0000087ab9 */ /* 0x000fc60000000a00 */
[----:B------:R-:W-:Y:S02]  /*15540*/  IADD3.X R3, RZ, ~R3, RZ, P0, !PT ;  /* 0x80000003ff037210 */ /* 0x000fe400007fe4ff */
[----:B------:R-:W-:-:S03]  /*15550*/  ISETP.NE.U32.AND P0, PT, RZ, UR8, PT ;  /* 0x00000008ff007c0c */ /* 0x000fc6000bf05070 */
[----:B------:R-:W-:Y:S01]  /*15560*/  IMAD R6, R3, UR6, RZ ;  /* 0x0000000603067c24 */ /* 0x000fe2000f8e02ff */
[----:B------:R-:W-:Y:S02]  /*15570*/  MOV R3, R16 ;  /* 0x0000001000037202 */ /* 0x000fe40000000f00 */
[----:B------:R-:W-:Y:S01]  /*15580*/  ISETP.NE.AND.EX P0, PT, RZ, UR9, PT, P0 ;  /* 0x00000009ff007c0c */ /* 0x000fe2000bf05300 */
[----:B------:R-:W-:Y:S01]  /*15590*/  IMAD.WIDE.U32 R4, R7, UR6, R2 ;  /* 0x0000000607047c25 */ /* 0x000fe2000f8e0002 */
[----:B------:R-:W-:-:S03]  /*155a0*/  ULDC UR6, c[0x0][0x8c0] ;  /* 0x0002300000067ab9 */ /* 0x000fc60000000800 */
[----:B------:R-:W-:Y:S01]  /*155b0*/  IMAD R3, R7, UR7, R6 ;  /* 0x0000000707037c24 */ /* 0x000fe2000f8e0206 */
[----:B-1----:R-:W-:Y:S01]  /*155c0*/  IADD3 R6, -R19, RZ, RZ ;  /* 0x000000ff13067210 */ /* 0x002fe20007ffe1ff */
[----:B------:R-:W-:Y:S02]  /*155d0*/  ULDC UR7, c[0x0][0x154] ;  /* 0x0000550000077ab9 */ /* 0x000fe40000000800 */
[----:B------:R-:W-:Y:S02]  /*155e0*/  IMAD.IADD R5, R5, 0x1, R3 ;  /* 0x0000000105057824 */ /* 0x000fe400078e0203 */
[----:B--2---:R-:W-:Y:S01]  /*155f0*/  IMAD R3, R20, R6, R15 ;  /* 0x0000000614037224 */ /* 0x004fe200078e020f */
[----:B------:R-:W-:Y:S01]  /*15600*/  I2FP.F32.U32 R6, R13 ;  /* 0x0000000d00067245 */ /* 0x000fe20000201000 */
[----:B------:R-:W1:Y:S01]  /*15610*/  LDC R20, c[0x0][0x148] ;  /* 0x00005200ff147b82 */ /* 0x000e620000000800 */
[--C-:B------:R-:W-:Y:S02]  /*15620*/  SHF.R.U64 R15, R4, UR6, R5.reuse ;  /* 0x00000006040f7c19 */ /* 0x100fe40008001205 */
[----:B------:R-:W-:Y:S01]  /*15630*/  SHF.R.U32.HI R4, RZ, UR6, R5 ;  /* 0x00000006ff047c19 */ /* 0x000fe20008011605 */
[----:B------:R-:W-:Y:S01]  /*15640*/  FMUL R6, R6, UR7 ;  /* 0x0000000706067c20 */ /* 0x000fe20008400000 */
[----:B------:R-:W-:-:S02]  /*15650*/  ULDC UR6, c[0x0][0x8b0] ;  /* 0x00022c0000067ab9 */ /* 0x000fc40000000800 */
[--C-:B------:R-:W-:Y:S01]  /*15660*/  SHF.R.U64 R21, R15, UR6, R4.reuse ;  /* 0x000000060f157c19 */ /* 0x100fe20008001204 */
[----:B------:R2:W3:Y:S01]  /*15670*/  F2I.U32.TRUNC.NTZ R24, R6 ;  /* 0x0000000600187305 */ /* 0x0004e2000020f000 */
[----:B------:R-:W-:Y:S01]  /*15680*/  SHF.R.U32.HI R4, RZ, UR6, R4 ;  /* 0x00000006ff047c19 */ /* 0x000fe20008011604 */
[----:B------:R-:W-:-:S03]  /*15690*/  ULDC UR6, c[0x0][0x900] ;  /* 0x0002400000067ab9 */ /* 0x000fc60000000800 */
[--C-:B------:R-:W-:Y:S02]  /*156a0*/  SHF.R.U64 R19, R21, UR6, R4.reuse ;  /* 0x0000000615137c19 */ /* 0x100fe40008001204 */
[----:B------:R-:W-:Y:S02]  /*156b0*/  SHF.R.U32.HI R23, RZ, UR6, R4 ;  /* 0x00000006ff177c19 */ /* 0x000fe40008011604 */
[----:B------:R-:W-:Y:S02]  /*156c0*/  MOV R4, R19 ;  /* 0x0000001300047202 */ /* 0x000fe40000000f00 */
[----:B------:R-:W-:Y:S01]  /*156d0*/  MOV R5, R23 ;  /* 0x0000001700057202 */ /* 0x000fe20000000f00 */
[----:B--2---:R-:W-:Y:S06]  /*156e0*/  @!P0 BRA `(.L_x_612) ;  /* 0x0000000000288947 */ /* 0x004fec0003800000 */
        /* <DEDUP_REMOVED lines=10> */
.L_x_612:
[----:B------:R-:W-:Y:S01]  /*15790*/  ISETP.NE.AND P0, PT, R22, 0x1, PT ;  /* 0x000000011600780c */ /* 0x000fe20003f05270 */
[----:B------:R-:W-:Y:S01]  /*157a0*/  ULDC UR6, c[0x0][0x8f0] ;  /* 0x00023c0000067ab9 */ /* 0x000fe20000000800 */
[----:B---3--:R-:W-:Y:S01]  /*157b0*/  IADD3 R24, -R24, RZ, RZ ;  /* 0x000000ff18187210 */ /* 0x008fe20007ffe1ff */
[----:B------:R-:W-:Y:S01]  /*157c0*/  ULDC UR7, c[0x0][0x8b8] ;  /* 0x00022e0000077ab9 */ /* 0x000fe20000000800 */
[----:B------:R-:W-:Y:S01]  /*157d0*/  SHF.R.U64 R4, R4, UR6, R5 ;  /* 0x0000000604047c19 */ /* 0x000fe20008001205 */
[----:B------:R-:W-:Y:S01]  /*157e0*/  ULDC UR6, c[0x0][0x8e0] ;  /* 0x0002380000067ab9 */ /* 0x000fe20000000800 */
[----:B------:R-:W-:-:S03]  /*157f0*/  LOP3.LUT R21, R21, UR17, RZ, 0xc0, !PT ;  /* 0x0000001115157c12 */ /* 0x000fc6000f8ec0ff */
[----:B------:R-:W-:-:S04]  /*15800*/  IMAD.MOV R6, RZ, RZ, -R4 ;  /* 0x000000ffff067224 */ /* 0x000fc800078e0a04 */
[----:B-1----:R-:W-:Y:S01]  /*15810*/  @P0 IMAD R3, R20, R24, R13 ;  /* 0x0000001814030224 */ /* 0x002fe200078e020d */
[----:B------:R-:W-:Y:S01]  /*15820*/  MOV R13, R14 ;  /* 0x0000000e000d7202 */ /* 0x000fe20000000f00 */
[----:B------:R-:W-:Y:S01]  /*15830*/  IMAD R20, R4, UR18, R21 ;  /* 0x0000001204147c24 */ /* 0x000fe2000f8e0215 */
[----:B------:R-:W-:Y:S01]  /*15840*/  LOP3.LUT R4, R15, UR5, RZ, 0xc0, !PT ;  /* 0x000000050f047c12 */ /* 0x000fe2000f8ec0ff */
[----:B------:R-:W-:Y:S01]  /*15850*/  IMAD R19, R6, UR6, R19 ;  /* 0x0000000606137c24 */ /* 0x000fe2000f8e0213 */
[----:B------:R-:W-:Y:S01]  /*15860*/  ULDC UR6, c[0x0][0x8a8] ;  /* 0x00022a0000067ab9 */ /* 0x000fe20000000800 */
[----:B------:R-:W-:Y:S01]  /*15870*/  IMAD R20, R20, UR7, R3 ;  /* 0x0000000714147c24 */ /* 0x000fe2000f8e0203 */
[----:B------:R-:W-:Y:S01]  /*15880*/  MOV R3, 0x1 ;  /* 0x0000000100037802 */ /* 0x000fe20000000f00 */
[----:B------:R-:W-:-:S03]  /*15890*/  IMAD R19, R19, UR6, R4 ;  /* 0x0000000613137c24 */ /* 0x000fc6000f8e0204 */
[----:B------:R-:W-:Y:S02]  /*158a0*/  PRMT R4, R3, 0x7610, R4 ;  /* 0x0000761003047816 */ /* 0x000fe40000000004 */
[----:B------:R-:W-:Y:S02]  /*158b0*/  SEL R3, R19, R20, !P0 ;  /* 0x0000001413037207 */ /* 0x000fe40004000000 */
[----:B------:R-:W-:-:S07]  /*158c0*/  SEL R20, R20, R19, !P0 ;  /* 0x0000001314147207 */ /* 0x000fce0004000000 */
.L_x_610:
[----:B------:R-:W-:Y:S05]  /*158d0*/  BSYNC B1 ;  /* 0x0000000000017941 */ /* 0x000fea0003800000 */
.L_x_609:
[----:B------:R-:W-:-:S13]  /*158e0*/  LOP3.LUT P0, RZ, R4, 0xff, RZ, 0xc0, !PT ;  /* 0x000000ff04ff7812 */ /* 0x000fda000780c0ff */
[----:B------:R-:W-:Y:S05]  /*158f0*/  @P0 BRA `(.L_x_613) ;  /* 0xfffffff400380947 */ /* 0x000fea000383ffff */
[----:B------:R-:W-:Y:S05]  /*15900*/  BSYNC B0 ;  /* 0x0000000000007941 */ /* 0x000fea0003800000 */
.L_x_602:
[----:B------:R-:W-:-:S03]  /*15910*/  UMOV UR6, 0xffffffff ;  /* 0xffffffff00067882 */ /* 0x000fc60000000000 */
[----:B------:R-:W-:Y:S05]  /*15920*/  BRA.DIV UR6, `(.L_x_614) ;  /* 0x0000000a06cc7947 */ /* 0x000fea000b800000 */
[----:B------:R-:W-:-:S13]  /*15930*/  ELECT P6, URZ, PT ;  /* 0x00000000003f782f */ /* 0x000fda00038c0000 */
.L_x_645:
[----:B------:R-:W-:Y:S05]  /*15940*/  @!P6 BRA `(.L_x_14) ;  /* 0x0000000000a4e947 */ /* 0x000fea0003800000 */
[----:B------:R-:W-:-:S04]  /*15950*/  LOP3.LUT R17, R17, 0x2, RZ, 0xfc, !PT ;  /* 0x0000000211117812 */ /* 0x000fc800078efcff */
[----:B------:R-:W-:-:S13]  /*15960*/  ISETP.NE.AND P0, PT, R17, 0x3, PT ;  /* 0x000000031100780c */ /* 0x000fda0003f05270 */
[----:B------:R-:W-:Y:S05]  /*15970*/  @!P0 BRA `(.L_x_615) ;  /* 0x0000000000048947 */ /* 0x000fea0003800000 */
[----:B-1----:R-:W-:Y:S01]  /*15980*/  BPT.TRAP 0x1 ;  /* 0x000000040000795c */ /* 0x002fe20000300000 */
.L_x_615:
[----:B------:R-:W2:Y:S01]  /*15990*/  S2R R3, SR_CgaCtaId ;  /* 0x0000000000037919 */ /* 0x000ea20000008800 */
[----:B------:R-:W-:Y:S02]  /*159a0*/  MOV R0, 0x400 ;  /* 0x0000040000007802 */ /* 0x000fe40000000f00 */
[----:B------:R-:W-:Y:S02]  /*159b0*/  SHF.L.U32 R2, R11, 0x1f, RZ ;  /* 0x0000001f0b027819 */ /* 0x000fe400000006ff */
[----:B--2---:R-:W-:-:S04]  /*159c0*/  LEA R3, R3, R0, 0x18 ;  /* 0x0000000003037211 */ /* 0x004fc800078ec0ff */
[----:B------:R-:W-:-:S04]  /*159d0*/  IADD3 R3, R3, 0x20, RZ ;  /* 0x0000002003037810 */ /* 0x000fc80007ffe0ff */
[C---:B------:R-:W-:Y:S02]  /*159e0*/  LEA R5, R10.reuse, R3, 0x3 ;  /* 0x000000030a057211 */ /* 0x040fe400078e18ff */
[----:B------:R-:W-:Y:S02]  /*159f0*/  IADD3 R10, R10, 0x1, RZ ;  /* 0x000000010a0a7810 */ /* 0x000fe40007ffe0ff */
[----:B------:R-:W2:Y:S02]  /*15a00*/  SYNCS.PHASECHK.TRANS64.TRYWAIT P0, [R5+URZ], R2 ;  /* 0x00000002050075a7 */ /* 0x000ea4000800017f */
[----:B------:R-:W-:-:S04]  /*15a10*/  ISETP.NE.AND P1, PT, R10, 0x4, PT ;  /* 0x000000040a00780c */ /* 0x000fc80003f25270 */
[----:B------:R-:W-:Y:S02]  /*15a20*/  SEL R0, RZ, 0x1, P1 ;  /* 0x00000001ff007807 */ /* 0x000fe40000800000 */
[----:B------:R-:W-:Y:S02]  /*15a30*/  SEL R10, R10, RZ, P1 ;  /* 0x000000ff0a0a7207 */ /* 0x000fe40000800000 */
[----:B------:R-:W-:Y:S02]  /*15a40*/  LOP3.LUT R11, R11, R0, RZ, 0x3c, !PT ;  /* 0x000000000b0b7212 */ /* 0x000fe400078e3cff */
[----:B------:R-:W-:Y:S02]  /*15a50*/  LEA R7, R10, R3, 0x3 ;  /* 0x000000030a077211 */ /* 0x000fe400078e18ff */
[----:B------:R-:W-:Y:S01]  /*15a60*/  SHF.L.U32 R4, R11, 0x1f, RZ ;  /* 0x0000001f0b047819 */ /* 0x000fe200000006ff */
[----:B--2---:R-:W-:Y:S06]  /*15a70*/  @!P0 BRA `(.L_x_616) ;  /* 0x0000000800988947 */ /* 0x004fec0003800000 */
.L_x_646:
[----:B------:R-:W3:Y:S01]  /*15a80*/  SYNCS.PHASECHK.TRANS64.TRYWAIT P0, [R7+URZ], R4 ;  /* 0x00000004070075a7 */ /* 0x000ee2000800017f */
[----:B------:R-:W-:-:S05]  /*15a90*/  VIADD R0, R10, 0x1 ;  /* 0x000000010a007836 */ /* 0x000fca0000000000 */
[----:B------:R-:W-:-:S04]  /*15aa0*/  ISETP.NE.AND P1, PT, R0, 0x4, PT ;  /* 0x000000040000780c */ /* 0x000fc80003f25270 */
[----:B--2---:R-:W-:Y:S02]  /*15ab0*/  SEL R2, RZ, 0x1, P1 ;  /* 0x00000001ff027807 */ /* 0x004fe40000800000 */
[----:B------:R-:W-:Y:S02]  /*15ac0*/  SEL R0, R0, RZ, P1 ;  /* 0x000000ff00007207 */ /* 0x000fe40000800000 */
[----:B------:R-:W-:Y:S02]  /*15ad0*/  LOP3.LUT R11, R11, R2, RZ, 0x3c, !PT ;  /* 0x000000020b0b7212 */ /* 0x000fe400078e3cff */
[----:B------:R-:W-:Y:S02]  /*15ae0*/  LEA R6, R0, R3, 0x3 ;  /* 0x0000000300067211 */ /* 0x000fe400078e18ff */
[----:B------:R-:W-:Y:S01]  /*15af0*/  SHF.L.U32 R5, R11, 0x1f, RZ ;  /* 0x0000001f0b057819 */ /* 0x000fe200000006ff */
[----:B---3--:R-:W-:Y:S06]  /*15b00*/  @!P0 BRA `(.L_x_617) ;  /* 0x0000000800888947 */ /* 0x008fec0003800000 */
.L_x_647:
[----:B------:R-:W3:Y:S01]  /*15b10*/  SYNCS.PHASECHK.TRANS64.TRYWAIT P0, [R6+URZ], R5 ;  /* 0x00000005060075a7 */ /* 0x000ee2000800017f */
[----:B------:R-:W-:-:S04]  /*15b20*/  IADD3 R0, R0, 0x1, RZ ;  /* 0x0000000100007810 */ /* 0x000fc80007ffe0ff */
[----:B------:R-:W-:-:S04]  /*15b30*/  ISETP.NE.AND P1, PT, R0, 0x4, PT ;  /* 0x000000040000780c */ /* 0x000fc80003f25270 */
[----:B------:R-:W-:Y:S02]  /*15b40*/  SEL R2, RZ, 0x1, P1 ;  /* 0x00000001ff027807 */ /* 0x000fe40000800000 */
[----:B------:R-:W-:Y:S02]  /*15b50*/  SEL R0, R0, RZ, P1 ;  /* 0x000000ff00007207 */ /* 0x000fe40000800000 */
[----:B------:R-:W-:Y:S01]  /*15b60*/  LOP3.LUT R2, R11, R2, RZ, 0x3c, !PT ;  /* 0x000000020b027212 */ /* 0x000fe200078e3cff */
[----:B---3--:R-:W-:Y:S06]  /*15b70*/  @!P0 BRA `(.L_x_618) ;  /* 0x0000000800808947 */ /* 0x008fec0003800000 */
.L_x_648:
[----:B------:R-:W-:Y:S02]  /*15b80*/  LEA R3, R0, R3, 0x3 ;  /* 0x0000000300037211 */ /* 0x000fe400078e18ff */
[----:B------:R-:W-:-:S07]  /*15b90*/  SHF.L.U32 R0, R2, 0x1f, RZ ;  /* 0x0000001f02007819 */ /* 0x000fce00000006ff */
.L_x_619:
[----:B----4-:R4:W1:Y:S02]  /*15ba0*/  SYNCS.PHASECHK.TRANS64.TRYWAIT P0, [R3+URZ], R0 ;  /* 0x00000000030075a7 */ /* 0x010864000800017f */
[----:B-1----:R-:W-:Y:S05]  /*15bb0*/  @!P0 NANOSLEEP.SYNCS 0x989680 ;  /* 0x009896800000895d */ /* 0x002fea0003900000 */
[----:B------:R-:W1:Y:S02]  /*15bc0*/  @!P0 SYNCS.PHASECHK.TRANS64 P0, [R3+URZ], R0 ;  /* 0x00000000030085a7 */ /* 0x000e64000800007f */
[----:B-1----:R-:W-:Y:S05]  /*15bd0*/  @!P0 BRA `(.L_x_619) ;  /* 0xfffffffc00f08947 */ /* 0x002fea000383ffff */
.L_x_14:
[----:B-1----:R-:W-:Y:S05]  /*15be0*/  BSYNC B6 ;  /* 0x0000000000067941 */ /* 0x002fea0003800000 */
.L_x_12:
[----:B------:R-:W-:Y:S05]  /*15bf0*/  EXIT ;  /* 0x000000000000794d */ /* 0x000fea0003800000 */
.L_x_27:
[----:B----4-:R4:W1:Y:S02]  /*15c00*/  SYNCS.PHASECHK.TRANS64.TRYWAIT P1, [R3+URZ], R0 ;  /* 0x00000000030075a7 */ /* 0x010864000802017f */
[----:B-1----:R-:W-:Y:S05]  /*15c10*/  @!P1 NANOSLEEP.SYNCS 0x989680 ;  /* 0x009896800000995d */ /* 0x002fea0003900000 */
[----:B------:R-:W1:Y:S02]  /*15c20*/  @!P1 SYNCS.PHASECHK.TRANS64 P1, [R3+URZ], R0 ;  /* 0x00000000030095a7 */ /* 0x000e64000802007f */
[----:B-1----:R-:W-:Y:S05]  /*15c30*/  @!P1 BRA `(.L_x_27) ;  /* 0xfffffffc00f09947 */ /* 0x002fea000383ffff */
[----:B------:R-:W-:Y:S05]  /*15c40*/  BRA `(.L_x_26) ;  /* 0xfffffebc00647947 */ /* 0x000fea000383ffff */
.L_x_32:
[----:B--2---:R-:W-:-:S04]  /*15c50*/  MOV R5, UR4 ;  /* 0x0000000400057c02 */ /* 0x004fc80008000f00 */
[----:B------:R2:W3:Y:S03]  /*15c60*/  SYNCS.PHASECHK.TRANS64.TRYWAIT P1, [R5+URZ], R4 ;  /* 0x00000004050075a7 */ /* 0x0004e6000802017f */
[----:B---3--:R-:W-:Y:S05]  /*15c70*/  @!P1 NANOSLEEP.SYNCS 0x989680 ;  /* 0x009896800000995d */ /* 0x008fea0003900000 */
[----:B------:R-:W3:Y:S02]  /*15c80*/  @!P1 SYNCS.PHASECHK.TRANS64 P1, [R5+URZ], R4 ;  /* 0x00000004050095a7 */ /* 0x000ee4000802007f */
[----:B---3--:R-:W-:Y:S05]  /*15c90*/  @!P1 BRA `(.L_x_32) ;  /* 0xfffffffc00ec9947 */ /* 0x008fea000383ffff */
[----:B------:R-:W-:Y:S05]  /*15ca0*/  BRA `(.L_x_31) ;  /* 0xfffffec000447947 */ /* 0x000fea000383ffff */
.L_x_53:
[----:B-1----:R-:W-:-:S04]  /*15cb0*/  MOV R3, UR45 ;  /* 0x0000002d00037c02 */ /* 0x002fc80008000f00 */
[----:B------:R1:W2:Y:S03]  /*15cc0*/  SYNCS.PHASECHK.TRANS64.TRYWAIT P2, [R3+URZ+0x40], R0 ;  /* 0x00004000030075a7 */ /* 0x0002a6000804017f */
[----:B--2---:R-:W-:Y:S05]  /*15cd0*/  @!P2 NANOSLEEP.SYNCS 0x989680 ;  /* 0x009896800000a95d */ /* 0x004fea0003900000 */
[----:B------:R-:W2:Y:S02]  /*15ce0*/  @!P2 SYNCS.PHASECHK.TRANS64 P2, [R3+URZ+0x40], R0 ;  /* 0x000040000300a5a7 */ /* 0x000ea4000804007f */
[----:B--2---:R-:W-:Y:S05]  /*15cf0*/  @!P2 BRA `(.L_x_53) ;  /* 0xfffffffc00eca947 */ /* 0x004fea000383ffff */
[----:B------:R-:W-:Y:S05]  /*15d00*/  BRA `(.L_x_620) ;  /* 0xfffffecc001c7947 */ /* 0x000fea000383ffff */
.L_x_112:
[----:B-1----:R1:W2:Y:S02]  /*15d10*/  SYNCS.PHASECHK.TRANS64.TRYWAIT P2, [R0+URZ+0x40], R3 ;  /* 0x00004003000075a7 */ /* 0x0022a4000804017f */
[----:B--2---:R-:W-:Y:S05]  /*15d20*/  @!P2 NANOSLEEP.SYNCS 0x989680 ;  /* 0x009896800000a95d */ /* 0x004fea0003900000 */
[----:B------:R-:W2:Y:S02]  /*15d30*/  @!P2 SYNCS.PHASECHK.TRANS64 P2, [R0+URZ+0x40], R3 ;  /* 0x000040030000a5a7 */ /* 0x000ea4000804007f */
[----:B--2---:R-:W-:Y:S05]  /*15d40*/  @!P2 BRA `(.L_x_112) ;  /* 0xfffffffc00f0a947 */ /* 0x004fea000383ffff */
[----:B------:R-:W-:Y:S05]  /*15d50*/  BRA `(.L_x_621) ;  /* 0xfffffeec003c7947 */ /* 0x000fea000383ffff */
.L_x_171:
[----:B-1----:R1:W2:Y:S02]  /*15d60*/  SYNCS.PHASECHK.TRANS64.TRYWAIT P2, [R0+URZ+0x40], R3 ;  /* 0x00004003000075a7 */ /* 0x0022a4000804017f */
[----:B--2---:R-:W-:Y:S05]  /*15d70*/  @!P2 NANOSLEEP.SYNCS 0x989680 ;  /* 0x009896800000a95d */ /* 0x004fea0003900000 */
[----:B------:R-:W2:Y:S02]  /*15d80*/  @!P2 SYNCS.PHASECHK.TRANS64 P2, [R0+URZ+0x40], R3 ;  /* 0x000040030000a5a7 */ /* 0x000ea4000804007f */
[----:B--2---:R-:W-:Y:S05]  /*15d90*/  @!P2 BRA `(.L_x_171) ;  /* 0xfffffffc00f0a947 */ /* 0x004fea000383ffff */
[----:B------:R-:W-:Y:S05]  /*15da0*/  BRA `(.L_x_622) ;  /* 0xffffff0c00007947 */ /* 0x000fea000383ffff */
.L_x_230:
[----:B-1----:R1:W2:Y:S02]  /*15db0*/  SYNCS.PHASECHK.TRANS64.TRYWAIT P2, [R3+URZ+0x40], R0 ;  /* 0x00004000030075a7 */ /* 0x0022a4000804017f */
[----:B--2---:R-:W-:Y:S05]  /*15dc0*/  @!P2 NANOSLEEP.SYNCS 0x989680 ;  /* 0x009896800000a95d */ /* 0x004fea0003900000 */
[----:B------:R-:W2:Y:S02]  /*15dd0*/  @!P2 SYNCS.PHASECHK.TRANS64 P2, [R3+URZ+0x40], R0 ;  /* 0x000040000300a5a7 */ /* 0x000ea4000804007f */
[----:B--2---:R-:W-:Y:S05]  /*15de0*/  @!P2 BRA `(.L_x_230) ;  /* 0xfffffffc00f0a947 */ /* 0x004fea000383ffff */
[----:B------:R-:W-:Y:S05]  /*15df0*/  BRA `(.L_x_623) ;  /* 0xffffff2800c87947 */ /* 0x000fea000383ffff */
.L_x_289:
[----:B-1----:R1:W2:Y:S02]  /*15e00*/  SYNCS.PHASECHK.TRANS64.TRYWAIT P2, [R0+URZ+0x40], R3 ;  /* 0x00004003000075a7 */ /* 0x0022a4000804017f */
[----:B--2---:R-:W-:Y:S05]  /*15e10*/  @!P2 NANOSLEEP.SYNCS 0x989680 ;  /* 0x009896800000a95d */ /* 0x004fea0003900000 */
[----:B------:R-:W2:Y:S02]  /*15e20*/  @!P2 SYNCS.PHASECHK.TRANS64 P2, [R0+URZ+0x40], R3 ;  /* 0x000040030000a5a7 */ /* 0x000ea4000804007f */
[----:B--2---:R-:W-:Y:S05]  /*15e30*/  @!P2 BRA `(.L_x_289) ;  /* 0xfffffffc00f0a947 */ /* 0x004fea000383ffff */
[----:B------:R-:W-:Y:S05]  /*15e40*/  BRA `(.L_x_624) ;  /* 0xffffff4800907947 */ /* 0x000fea000383ffff */
.L_x_348:
[----:B--2---:R2:W3:Y:S02]  /*15e50*/  SYNCS.PHASECHK.TRANS64.TRYWAIT P2, [R0+URZ+0x40], R3 ;  /* 0x00004003000075a7 */ /* 0x0044e4000804017f */
[----:B---3--:R-:W-:Y:S05]  /*15e60*/  @!P2 NANOSLEEP.SYNCS 0x989680 ;  /* 0x009896800000a95d */ /* 0x008fea0003900000 */
[----:B------:R-:W3:Y:S02]  /*15e70*/  @!P2 SYNCS.PHASECHK.TRANS64 P2, [R0+URZ+0x40], R3 ;  /* 0x000040030000a5a7 */ /* 0x000ee4000804007f */
[----:B---3--:R-:W-:Y:S05]  /*15e80*/  @!P2 BRA `(.L_x_348) ;  /* 0xfffffffc00f0a947 */ /* 0x008fea000383ffff */
[----:B------:R-:W-:Y:S05]  /*15e90*/  BRA `(.L_x_625) ;  /* 0xffffff68004c7947 */ /* 0x000fea000383ffff */
.L_x_407:
[----:B--2---:R2:W3:Y:S02]  /*15ea0*/  SYNCS.PHASECHK.TRANS64.TRYWAIT P2, [R0+URZ+0x40], R3 ;  /* 0x00004003000075a7 */ /* 0x0044e4000804017f */
[----:B---3--:R-:W-:Y:S05]  /*15eb0*/  @!P2 NANOSLEEP.SYNCS 0x989680 ;  /* 0x009896800000a95d */ /* 0x008fea0003900000 */
[----:B------:R-:W3:Y:S02]  /*15ec0*/  @!P2 SYNCS.PHASECHK.TRANS64 P2, [R0+URZ+0x40], R3 ;  /* 0x000040030000a5a7 */ /* 0x000ee4000804007f */
[----:B---3--:R-:W-:Y:S05]  /*15ed0*/  @!P2 BRA `(.L_x_407) ;  /* 0xfffffffc00f0a947 */ /* 0x008fea000383ffff */
[----:B------:R-:W-:Y:S05]  /*15ee0*/  BRA `(.L_x_626) ;  /* 0xffffff8800087947 */ /* 0x000fea000383ffff */
.L_x_466:
[----:B--2---:R2:W3:Y:S02]  /*15ef0*/  SYNCS.PHASECHK.TRANS64.TRYWAIT P2, [R3+URZ+0x40], R28 ;  /* 0x0000401c030075a7 */ /* 0x0044e4000804017f */
[----:B---3--:R-:W-:Y:S05]  /*15f00*/  @!P2 NANOSLEEP.SYNCS 0x989680 ;  /* 0x009896800000a95d */ /* 0x008fea0003900000 */
[----:B------:R-:W3:Y:S02]  /*15f10*/  @!P2 SYNCS.PHASECHK.TRANS64 P2, [R3+URZ+0x40], R28 ;  /* 0x0000401c0300a5a7 */ /* 0x000ee4000804007f */
[----:B---3--:R-:W-:Y:S05]  /*15f20*/  @!P2 BRA `(.L_x_466) ;  /* 0xfffffffc00f0a947 */ /* 0x008fea000383ffff */
[----:B------:R-:W-:Y:S05]  /*15f30*/  BRA `(.L_x_627) ;  /* 0xffffffa400b87947 */ /* 0x000fea000383ffff */
.L_x_534:
[----:B-1----:R-:W-:-:S04]  /*15f40*/  MOV R7, UR4 ;  /* 0x0000000400077c02 */ /* 0x002fc80008000f00 */
[----:B------:R1:W2:Y:S03]  /*15f50*/  SYNCS.PHASECHK.TRANS64.TRYWAIT P0, [R7+URZ+0x88], R0 ;  /* 0x00008800070075a7 */ /* 0x0002a6000800017f */
[----:B--2---:R-:W-:Y:S05]  /*15f60*/  @!P0 NANOSLEEP.SYNCS 0x989680 ;  /* 0x009896800000895d */ /* 0x004fea0003900000 */
[----:B------:R-:W2:Y:S02]  /*15f70*/  @!P0 SYNCS.PHASECHK.TRANS64 P0, [R7+URZ+0x88], R0 ;  /* 0x00008800070085a7 */ /* 0x000ea4000800007f */
[----:B--2---:R-:W-:Y:S05]  /*15f80*/  @!P0 BRA `(.L_x_534) ;  /* 0xfffffffc00ec8947 */ /* 0x004fea000383ffff */
[----:B------:R-:W-:Y:S05]  /*15f90*/  BRA `(.L_x_533) ;  /* 0xffffffd4002c7947 */ /* 0x000fea000383ffff */
.L_x_543:
[----:B-12---:R-:W-:-:S04]  /*15fa0*/  IMAD.U32 R4, RZ, RZ, UR13 ;  /* 0x0000000dff047e24 */ /* 0x006fc8000f8e00ff */
[----:B------:R1:W2:Y:S03]  /*15fb0*/  SYNCS.PHASECHK.TRANS64.TRYWAIT P1, [R4+URZ+0x60], R3 ;  /* 0x00006003040075a7 */ /* 0x0002a6000802017f */
[----:B--2---:R-:W-:Y:S05]  /*15fc0*/  @!P1 NANOSLEEP.SYNCS 0x989680 ;  /* 0x009896800000995d */ /* 0x004fea0003900000 */
[----:B------:R-:W2:Y:S02]  /*15fd0*/  @!P1 SYNCS.PHASECHK.TRANS64 P1, [R4+URZ+0x60], R3 ;  /* 0x00006003040095a7 */ /* 0x000ea4000802007f */
[----:B--2---:R-:W-:Y:S05]  /*15fe0*/  @!P1 BRA `(.L_x_543) ;  /* 0xfffffffc00ec9947 */ /* 0x004fea000383ffff */
[----:B------:R-:W-:Y:S05]  /*15ff0*/  BRA `(.L_x_628) ;  /* 0xffffffd800147947 */ /* 0x000fea000383ffff */
.L_x_549:
[----:B-123--:R-:W-:-:S04]  /*16000*/  MOV R4, UR13 ;  /* 0x0000000d00047c02 */ /* 0x00efc80008000f00 */
[----:B------:R1:W2:Y:S03]  /*16010*/  SYNCS.PHASECHK.TRANS64.TRYWAIT P1, [R4+URZ+0x68], R3 ;  /* 0x00006803040075a7 */ /* 0x0002a6000802017f */
[----:B--2---:R-:W-:Y:S05]  /*16020*/  @!P1 NANOSLEEP.SYNCS 0x989680 ;  /* 0x009896800000995d */ /* 0x004fea0003900000 */
[----:B------:R-:W2:Y:S02]  /*16030*/  @!P1 SYNCS.PHASECHK.TRANS64 P1, [R4+URZ+0x68], R3 ;  /* 0x00006803040095a7 */ /* 0x000ea4000802007f */
[----:B--2---:R-:W-:Y:S05]  /*16040*/  @!P1 BRA `(.L_x_549) ;  /* 0xfffffffc00ec9947 */ /* 0x004fea000383ffff */
[----:B------:R-:W-:Y:S05]  /*16050*/  BRA `(.L_x_629) ;  /* 0xffffffd8005c7947 */ /* 0x000fea000383ffff */
.L_x_555:
[----:B-1234-:R-:W-:-:S04]  /*16060*/  MOV R4, UR13 ;  /* 0x0000000d00047c02 */ /* 0x01efc80008000f00 */
[----:B------:R1:W2:Y:S03]  /*16070*/  SYNCS.PHASECHK.TRANS64.TRYWAIT P1, [R4+URZ+0x70], R3 ;  /* 0x00007003040075a7 */ /* 0x0002a6000802017f */
[----:B--2---:R-:W-:Y:S05]  /*16080*/  @!P1 NANOSLEEP.SYNCS 0x989680 ;  /* 0x009896800000995d */ /* 0x004fea0003900000 */
[----:B------:R-:W2:Y:S02]  /*16090*/  @!P1 SYNCS.PHASECHK.TRANS64 P1, [R4+URZ+0x70], R3 ;  /* 0x00007003040095a7 */ /* 0x000ea4000802007f */
[----:B--2---:R-:W-:Y:S05]  /*160a0*/  @!P1 BRA `(.L_x_555) ;  /* 0xfffffffc00ec9947 */ /* 0x004fea000383ffff */
[----:B------:R-:W-:Y:S05]  /*160b0*/  BRA `(.L_x_630) ;  /* 0xffffffd800ac7947 */ /* 0x000fea000383ffff */
.L_x_561:
[----:B-1234-:R-:W-:-:S04]  /*160c0*/  MOV R4, UR13 ;  /* 0x0000000d00047c02 */ /* 0x01efc80008000f00 */
[----:B------:R1:W2:Y:S03]  /*160d0*/  SYNCS.PHASECHK.TRANS64.TRYWAIT P1, [R4+URZ+0x78], R3 ;  /* 0x00007803040075a7 */ /* 0x0002a6000802017f */
[----:B--2---:R-:W-:Y:S05]  /*160e0*/  @!P1 NANOSLEEP.SYNCS 0x989680 ;  /* 0x009896800000995d */ /* 0x004fea0003900000 */
[----:B------:R-:W2:Y:S02]  /*160f0*/  @!P1 SYNCS.PHASECHK.TRANS64 P1, [R4+URZ+0x78], R3 ;  /* 0x00007803040095a7 */ /* 0x000ea4000802007f */
[----:B--2---:R-:W-:Y:S05]  /*16100*/  @!P1 BRA `(.L_x_561) ;  /* 0xfffffffc00ec9947 */ /* 0x004fea000383ffff */
[----:B------:R-:W-:Y:S05]  /*16110*/  BRA `(.L_x_631) ;  /* 0xffffffd800fc7947 */ /* 0x000fea000383ffff */
.L_x_567:
[----:B-1234-:R-:W-:-:S04]  /*16120*/  MOV R4, UR13 ;  /* 0x0000000d00047c02 */ /* 0x01efc80008000f00 */
[----:B------:R1:W2:Y:S03]  /*16130*/  SYNCS.PHASECHK.TRANS64.TRYWAIT P1, [R4+URZ+0x60], R3 ;  /* 0x00006003040075a7 */ /* 0x0002a6000802017f */
[----:B--2---:R-:W-:Y:S05]  /*16140*/  @!P1 NANOSLEEP.SYNCS 0x989680 ;  /* 0x009896800000995d */ /* 0x004fea0003900000 */
[----:B------:R-:W2:Y:S02]  /*16150*/  @!P1 SYNCS.PHASECHK.TRANS64 P1, [R4+URZ+0x60], R3 ;  /* 0x00006003040095a7 */ /* 0x000ea4000802007f */
[----:B--2---:R-:W-:Y:S05]  /*16160*/  @!P1 BRA `(.L_x_567) ;  /* 0xfffffffc00ec9947 */ /* 0x004fea000383ffff */
[----:B------:R-:W-:Y:S05]  /*16170*/  BRA `(.L_x_632) ;  /* 0xffffffdc00507947 */ /* 0x000fea000383ffff */
.L_x_573:
[----:B-1234-:R-:W-:-:S04]  /*16180*/  MOV R4, UR13 ;  /* 0x0000000d00047c02 */ /* 0x01efc80008000f00 */
[----:B------:R1:W2:Y:S03]  /*16190*/  SYNCS.PHASECHK.TRANS64.TRYWAIT P1, [R4+URZ+0x68], R3 ;  /* 0x00006803040075a7 */ /* 0x0002a6000802017f */
[----:B--2---:R-:W-:Y:S05]  /*161a0*/  @!P1 NANOSLEEP.SYNCS 0x989680 ;  /* 0x009896800000995d */ /* 0x004fea0003900000 */
[----:B------:R-:W2:Y:S02]  /*161b0*/  @!P1 SYNCS.PHASECHK.TRANS64 P1, [R4+URZ+0x68], R3 ;  /* 0x00006803040095a7 */ /* 0x000ea4000802007f */
[----:B--2---:R-:W-:Y:S05]  /*161c0*/  @!P1 BRA `(.L_x_573) ;  /* 0xfffffffc00ec9947 */ /* 0x004fea000383ffff */
[----:B------:R-:W-:Y:S05]  /*161d0*/  BRA `(.L_x_633) ;  /* 0xffffffdc00947947 */ /* 0x000fea000383ffff */
.L_x_579:
[----:B-1234-:R-:W-:-:S04]  /*161e0*/  MOV R4, UR13 ;  /* 0x0000000d00047c02 */ /* 0x01efc80008000f00 */
[----:B------:R1:W2:Y:S03]  /*161f0*/  SYNCS.PHASECHK.TRANS64.TRYWAIT P1, [R4+URZ+0x70], R3 ;  /* 0x00007003040075a7 */ /* 0x0002a6000802017f */
[----:B--2---:R-:W-:Y:S05]  /*16200*/  @!P1 NANOSLEEP.SYNCS 0x989680 ;  /* 0x009896800000995d */ /* 0x004fea0003900000 */
[----:B------:R-:W2:Y:S02]  /*16210*/  @!P1 SYNCS.PHASECHK.TRANS64 P1, [R4+URZ+0x70], R3 ;  /* 0x00007003040095a7 */ /* 0x000ea4000802007f */
[----:B--2---:R-:W-:Y:S05]  /*16220*/  @!P1 BRA `(.L_x_579) ;  /* 0xfffffffc00ec9947 */ /* 0x004fea000383ffff */
[----:B------:R-:W-:Y:S05]  /*16230*/  BRA `(.L_x_634) ;  /* 0xffffffdc00d87947 */ /* 0x000fea000383ffff */
.L_x_585:
[----:B-1234-:R-:W-:-:S04]  /*16240*/  IMAD.U32 R4, RZ, RZ, UR13 ;  /* 0x0000000dff047e24 */ /* 0x01efc8000f8e00ff */
[----:B------:R1:W2:Y:S03]  /*16250*/  SYNCS.PHASECHK.TRANS64.TRYWAIT P1, [R4+URZ+0x78], R3 ;  /* 0x00007803040075a7 */ /* 0x0002a6000802017f */
[----:B--2---:R-:W-:Y:S05]  /*16260*/  @!P1 NANOSLEEP.SYNCS 0x989680 ;  /* 0x009896800000995d */ /* 0x004fea0003900000 */
[----:B------:R-:W2:Y:S02]  /*16270*/  @!P1 SYNCS.PHASECHK.TRANS64 P1, [R4+URZ+0x78], R3 ;  /* 0x00007803040095a7 */ /* 0x000ea4000802007f */
[----:B--2---:R-:W-:Y:S05]  /*16280*/  @!P1 BRA `(.L_x_585) ;  /* 0xfffffffc00ec9947 */ /* 0x004fea000383ffff */
[----:B------:R-:W-:Y:S05]  /*16290*/  BRA `(.L_x_635) ;  /* 0xffffffe0001c7947 */ /* 0x000fea000383ffff */
.L_x_595:
[----:B-1----:R1:W4:Y:S02]  /*162a0*/  SYNCS.PHASECHK.TRANS64.TRYWAIT P0, [R0+URZ+0x60], R3 ;  /* 0x00006003000075a7 */ /* 0x002324000800017f */
[----:B----4-:R-:W-:Y:S05]  /*162b0*/  @!P0 NANOSLEEP.SYNCS 0x989680 ;  /* 0x009896800000895d */ /* 0x010fea0003900000 */
[----:B------:R-:W4:Y:S02]  /*162c0*/  @!P0 SYNCS.PHASECHK.TRANS64 P0, [R0+URZ+0x60], R3 ;  /* 0x00006003000085a7 */ /* 0x000f24000800007f */
[----:B----4-:R-:W-:Y:S05]  /*162d0*/  @!P0 BRA `(.L_x_595) ;  /* 0xfffffffc00f08947 */ /* 0x010fea000383ffff */
[----:B------:R-:W-:Y:S05]  /*162e0*/  BRA `(.L_x_636) ;  /* 0xffffffe8000c7947 */ /* 0x000fea000383ffff */
.L_x_597:
[----:B----4-:R4:W1:Y:S02]  /*162f0*/  SYNCS.PHASECHK.TRANS64.TRYWAIT P0, [R0+URZ+0x68], R3 ;  /* 0x00006803000075a7 */ /* 0x010864000800017f */
[----:B-1----:R-:W-:Y:S05]  /*16300*/  @!P0 NANOSLEEP.SYNCS 0x989680 ;  /* 0x009896800000895d */ /* 0x002fea0003900000 */
[----:B------:R-:W1:Y:S02]  /*16310*/  @!P0 SYNCS.PHASECHK.TRANS64 P0, [R0+URZ+0x68], R3 ;  /* 0x00006803000085a7 */ /* 0x000e64000800007f */
[----:B-1----:R-:W-:Y:S05]  /*16320*/  @!P0 BRA `(.L_x_597) ;  /* 0xfffffffc00f08947 */ /* 0x002fea000383ffff */
[----:B------:R-:W-:Y:S05]  /*16330*/  BRA `(.L_x_637) ;  /* 0xffffffe800087947 */ /* 0x000fea000383ffff */
.L_x_599:
[----:B------:R1:W1:Y:S02]  /*16340*/  SYNCS.PHASECHK.TRANS64.TRYWAIT P0, [R0+URZ+0x70], R3 ;  /* 0x00007003000075a7 */ /* 0x000264000800017f */
[----:B-1----:R-:W-:Y:S05]  /*16350*/  @!P0 NANOSLEEP.SYNCS 0x989680 ;  /* 0x009896800000895d */ /* 0x002fea0003900000 */
[----:B------:R-:W1:Y:S02]  /*16360*/  @!P0 SYNCS.PHASECHK.TRANS64 P0, [R0+URZ+0x70], R3 ;  /* 0x00007003000085a7 */ /* 0x000e64000800007f */
[----:B-1----:R-:W-:Y:S05]  /*16370*/  @!P0 BRA `(.L_x_599) ;  /* 0xfffffffc00f08947 */ /* 0x002fea000383ffff */
[----:B------:R-:W-:Y:S05]  /*16380*/  BRA `(.L_x_638) ;  /* 0xffffffe800047947 */ /* 0x000fea000383ffff */
.L_x_603:
[----:B------:R-:W-:Y:S01]  /*16390*/  BSSY B1, `(.L_x_639) ;  /* 0x0000006000017945 */ /* 0x000fe20003800000 */
[----:B------:R-:W-:-:S07]  /*163a0*/  MOV R15, 0xffffffff ;  /* 0xffffffff000f7802 */ /* 0x000fce0000000f00 */
[----:B------:R-:W-:Y:S05]  /*163b0*/  WARPSYNC.COLLECTIVE R15, `(.L_x_640) ;  /* 0x000000000f0c7348 */ /* 0x000fea0003c00000 */
[----:B------:R-:W-:Y:S02]  /*163c0*/  ELECT P6, UR62, PT ;  /* 0x00000000003e782f */ /* 0x000fe400038c0000 */
[----:B------:R-:W-:Y:S01]  /*163d0*/  MOV R14, UR62 ;  /* 0x0000003e000e7c02 */ /* 0x000fe20008000f00 */
[----:B------:R-:W-:Y:S10]  /*163e0*/  ENDCOLLECTIVE ;  /* 0x000000000000791b */ /* 0x000ff40003800000 */
.L_x_640:
[----:B------:R-:W-:Y:S05]  /*163f0*/  BSYNC B1 ;  /* 0x0000000000017941 */ /* 0x000fea0003800000 */
.L_x_639:
[----:B------:R-:W-:Y:S05]  /*16400*/  BRA `(.L_x_641) ;  /* 0xffffffe800807947 */ /* 0x000fea000383ffff */
.L_x_606:
[----:B--2---:R2:W3:Y:S02]  /*16410*/  SYNCS.PHASECHK.TRANS64.TRYWAIT P0, [R15+URZ+0x20], R6 ;  /* 0x000020060f0075a7 */ /* 0x0044e4000800017f */
[----:B---3--:R-:W-:Y:S05]  /*16420*/  @!P0 NANOSLEEP.SYNCS 0x989680 ;  /* 0x009896800000895d */ /* 0x008fea0003900000 */
[----:B------:R-:W3:Y:S02]  /*16430*/  @!P0 SYNCS.PHASECHK.TRANS64 P0, [R15+URZ+0x20], R6 ;  /* 0x000020060f0085a7 */ /* 0x000ee4000800007f */
[----:B---3--:R-:W-:Y:S05]  /*16440*/  @!P0 BRA `(.L_x_606) ;  /* 0xfffffffc00f08947 */ /* 0x008fea000383ffff */
[----:B------:R-:W-:Y:S05]  /*16450*/  BRA `(.L_x_642) ;  /* 0xffffffe800b87947 */ /* 0x000fea000383ffff */
.L_x_614:
[----:B------:R-:W-:Y:S01]  /*16460*/  BSSY B0, `(.L_x_643) ;  /* 0x0000006000007945 */ /* 0x000fe20003800000 */
[----:B------:R-:W-:-:S07]  /*16470*/  MOV R15, 0xffffffff ;  /* 0xffffffff000f7802 */ /* 0x000fce0000000f00 */
[----:B-1----:R-:W-:Y:S05]  /*16480*/  WARPSYNC.COLLECTIVE R15, `(.L_x_644) ;  /* 0x000000000f0c7348 */ /* 0x002fea0003c00000 */
[----:B------:R-:W-:Y:S02]  /*16490*/  ELECT P6, UR62, PT ;  /* 0x00000000003e782f */ /* 0x000fe400038c0000 */
[----:B------:R-:W-:Y:S01]  /*164a0*/  MOV R14, UR62 ;  /* 0x0000003e000e7c02 */ /* 0x000fe20008000f00 */
[----:B-1----:R-:W-:Y:S10]  /*164b0*/  ENDCOLLECTIVE ;  /* 0x000000000000791b */ /* 0x002ff40003800000 */
.L_x_644:
[----:B------:R-:W-:Y:S05]  /*164c0*/  BSYNC B0 ;  /* 0x0000000000007941 */ /* 0x000fea0003800000 */
.L_x_643:
[----:B------:R-:W-:Y:S05]  /*164d0*/  BRA `(.L_x_645) ;  /* 0xfffffff400187947 */ /* 0x000fea000383ffff */
.L_x_616:
[----:B--2---:R2:W3:Y:S02]  /*164e0*/  SYNCS.PHASECHK.TRANS64.TRYWAIT P0, [R5+URZ], R2 ;  /* 0x00000002050075a7 */ /* 0x0044e4000800017f */
[----:B---3--:R-:W-:Y:S05]  /*164f0*/  @!P0 NANOSLEEP.SYNCS 0x989680 ;  /* 0x009896800000895d */ /* 0x008fea0003900000 */
[----:B------:R-:W3:Y:S02]  /*16500*/  @!P0 SYNCS.PHASECHK.TRANS64 P0, [R5+URZ], R2 ;  /* 0x00000002050085a7 */ /* 0x000ee4000800007f */
[----:B---3--:R-:W-:Y:S05]  /*16510*/  @!P0 BRA `(.L_x_616) ;  /* 0xfffffffc00f08947 */ /* 0x008fea000383ffff */
[----:B------:R-:W-:Y:S05]  /*16520*/  BRA `(.L_x_646) ;  /* 0xfffffff400547947 */ /* 0x000fea000383ffff */
.L_x_617:
[----:B--2---:R2:W3:Y:S02]  /*16530*/  SYNCS.PHASECHK.TRANS64.TRYWAIT P0, [R7+URZ], R4 ;  /* 0x00000004070075a7 */ /* 0x0044e4000800017f */
[----:B---3--:R-:W-:Y:S05]  /*16540*/  @!P0 NANOSLEEP.SYNCS 0x989680 ;  /* 0x009896800000895d */ /* 0x008fea0003900000 */
[----:B------:R-:W3:Y:S02]  /*16550*/  @!P0 SYNCS.PHASECHK.TRANS64 P0, [R7+URZ], R4 ;  /* 0x00000004070085a7 */ /* 0x000ee4000800007f */
[----:B---3--:R-:W-:Y:S05]  /*16560*/  @!P0 BRA `(.L_x_617) ;  /* 0xfffffffc00f08947 */ /* 0x008fea000383ffff */
[----:B------:R-:W-:Y:S05]  /*16570*/  BRA `(.L_x_647) ;  /* 0xfffffff400647947 */ /* 0x000fea000383ffff */
.L_x_618:
[----:B---3--:R3:W4:Y:S02]  /*16580*/  SYNCS.PHASECHK.TRANS64.TRYWAIT P0, [R6+URZ], R5 ;  /* 0x00000005060075a7 */ /* 0x008724000800017f */
[----:B----4-:R-:W-:Y:S05]  /*16590*/  @!P0 NANOSLEEP.SYNCS 0x989680 ;  /* 0x009896800000895d */ /* 0x010fea0003900000 */
[----:B------:R-:W4:Y:S02]  /*165a0*/  @!P0 SYNCS.PHASECHK.TRANS64 P0, [R6+URZ], R5 ;  /* 0x00000005060085a7 */ /* 0x000f24000800007f */
[----:B----4-:R-:W-:Y:S05]  /*165b0*/  @!P0 BRA `(.L_x_618) ;  /* 0xfffffffc00f08947 */ /* 0x010fea000383ffff */
[----:B------:R-:W-:Y:S05]  /*165c0*/  BRA `(.L_x_648) ;  /* 0xfffffff4006c7947 */ /* 0x000fea000383ffff */
        .weak           $__internal_0_$__cuda_sm20_rcp_rn_f32_slowpath
        .type           $__internal_0_$__cuda_sm20_rcp_rn_f32_slowpath,@function
        .size           $__internal_0_$__cuda_sm20_rcp_rn_f32_slowpath,(.L_x_654 - $__internal_0_$__cuda_sm20_rcp_rn_f32_slowpath)
$__internal_0_$__cuda_sm20_rcp_rn_f32_slowpath:
[----:B------:R-:W-:Y:S01]  /*165d0*/  SHF.L.U32 R3, R0, 0x1, RZ ;  /* 0x0000000100037819 */ /* 0x000fe200000006ff */
[----:B------:R-:W-:Y:S03]  /*165e0*/  BSSY B0, `(.L_x_649) ;  /* 0x0000030000007945 */ /* 0x000fe60003800000 */
[----:B------:R-:W-:-:S04]  /*165f0*/  SHF.R.U32.HI R3, RZ, 0x18, R3 ;  /* 0x00000018ff037819 */ /* 0x000fc80000011603 */
[----:B------:R-:W-:-:S13]  /*16600*/  ISETP.NE.U32.AND P2, PT, R3, RZ, PT ;  /* 0x000000ff0300720c */ /* 0x000fda0003f45070 */
[----:B------:R-:W-:Y:S05]  /*16610*/  @P2 BRA `(.L_x_650) ;  /* 0x0000000000282947 */ /* 0x000fea0003800000 */
[----:B------:R-:W-:-:S04]  /*16620*/  SHF.L.U32 R3, R0, 0x1, RZ ;  /* 0x0000000100037819 */ /* 0x000fc800000006ff */
[----:B------:R-:W-:-:S13]  /*16630*/  ISETP.NE.AND P2, PT, R3, RZ, PT ;  /* 0x000000ff0300720c */ /* 0x000fda0003f45270 */
[----:B------:R-:W-:Y:S01]  /*16640*/  @P2 FFMA R162, R0, 1.84467440737095516160e+19, RZ ;  /* 0x5f80000000a22823 */ /* 0x000fe200000000ff */
[----:B------:R-:W-:Y:S08]  /*16650*/  @!P2 MUFU.RCP R5, R0 ;  /* 0x000000000005a308 */ /* 0x000ff00000001000 */
[----:B------:R-:W1:Y:S02]  /*16660*/  @P2 MUFU.RCP R3, R162 ;  /* 0x000000a200032308 */ /* 0x000e640000001000 */
[----:B-1----:R-:W-:-:S04]  /*16670*/  @P2 FFMA R164, R162, R3, -1 ;  /* 0xbf800000a2a42423 */ /* 0x002fc80000000003 */
[----:B------:R-:W-:-:S04]  /*16680*/  @P2 FADD.FTZ R164, -R164, -RZ ;  /* 0x800000ffa4a42221 */ /* 0x000fc80000010100 */
[----:B------:R-:W-:-:S04]  /*16690*/  @P2 FFMA R3, R3, R164, R3 ;  /* 0x000000a403032223 */ /* 0x000fc80000000003 */
[----:B------:R-:W-:Y:S01]  /*166a0*/  @P2 FFMA R5, R3, 1.84467440737095516160e+19, RZ ;  /* 0x5f80000003052823 */ /* 0x000fe200000000ff */
[----:B------:R-:W-:Y:S06]  /*166b0*/  BRA `(.L_x_651) ;  /* 0x0000000000887947 */ /* 0x000fec0003800000 */
.L_x_650:
[----:B------:R-:W-:-:S04]  /*166c0*/  IADD3 R5, R3, -0xfd, RZ ;  /* 0xffffff0303057810 */ /* 0x000fc80007ffe0ff */
[----:B------:R-:W-:-:S13]  /*166d0*/  ISETP.GT.U32.AND P2, PT, R5, 0x1, PT ;  /* 0x000000010500780c */ /* 0x000fda0003f44070 */
[----:B------:R-:W-:Y:S05]  /*166e0*/  @P2 BRA `(.L_x_652) ;  /* 0x0000000000782947 */ /* 0x000fea0003800000 */
[----:B------:R-:W-:Y:S02]  /*166f0*/  LOP3.LUT R177, R0, 0x7fffff, RZ, 0xc0, !PT ;  /* 0x007fffff00b17812 */ /* 0x000fe400078ec0ff */
[----:B------:R-:W-:Y:S02]  /*16700*/  MOV R166, 0x3 ;  /* 0x0000000300a67802 */ /* 0x000fe40000000f00 */
[----:B------:R-:W-:Y:S02]  /*16710*/  LOP3.LUT R177, R177, 0x3f800000, RZ, 0xfc, !PT ;  /* 0x3f800000b1b17812 */ /* 0x000fe400078efcff */
[----:B------:R-:W-:Y:S02]  /*16720*/  SHF.L.U32 R173, R166, R5, RZ ;  /* 0x00000005a6ad7219 */ /* 0x000fe400000006ff */
[----:B------:R-:W1:Y:S01]  /*16730*/  MUFU.RCP R164, R177 ;  /* 0x000000b100a47308 */ /* 0x000e620000001000 */
[----:B------:R-:W-:Y:S01]  /*16740*/  IADD3 R3, R3, -0xfc, RZ ;  /* 0xffffff0403037810 */ /* 0x000fe20007ffe0ff */
[----:B-1----:R-:W-:-:S04]  /*16750*/  FFMA R175, R177, R164, -1 ;  /* 0xbf800000b1af7423 */ /* 0x002fc800000000a4 */
[----:B------:R-:W-:-:S04]  /*16760*/  FADD.FTZ R175, -R175, -RZ ;  /* 0x800000ffafaf7221 */ /* 0x000fc80000010100 */
[CCC-:B------:R-:W-:Y:S01]  /*16770*/  FFMA.RM R162, R164.reuse, R175.reuse, R164.reuse ;  /* 0x000000afa4a27223 */ /* 0x1c0fe200000040a4 */
[----:B------:R-:W-:-:S04]  /*16780*/  FFMA.RP R175, R164, R175, R164 ;  /* 0x000000afa4af7223 */ /* 0x000fc800000080a4 */
[C---:B------:R-:W-:Y:S02]  /*16790*/  LOP3.LUT R164, R162.reuse, 0x7fffff, RZ, 0xc0, !PT ;  /* 0x007fffffa2a47812 */ /* 0x040fe400078ec0ff */
[----:B------:R-:W-:Y:S02]  /*167a0*/  FSETP.NEU.FTZ.AND P2, PT, R162, R175, PT ;  /* 0x000000afa200720b */ /* 0x000fe40003f5d000 */
[----:B------:R-:W-:Y:S02]  /*167b0*/  LOP3.LUT R162, R164, 0x800000, RZ, 0xfc, !PT ;  /* 0x00800000a4a27812 */ /* 0x000fe400078efcff */
[----:B------:R-:W-:Y:S02]  /*167c0*/  SEL R164, RZ, 0xffffffff, !P2 ;  /* 0xffffffffffa47807 */ /* 0x000fe40005000000 */
[----:B------:R-:W-:Y:S02]  /*167d0*/  LOP3.LUT R166, R173, R162, RZ, 0xc0, !PT ;  /* 0x000000a2ada67212 */ /* 0x000fe400078ec0ff */
[----:B------:R-:W-:Y:S01]  /*167e0*/  SHF.R.U32.HI R3, RZ, R3, R162 ;  /* 0x00000003ff037219 */ /* 0x000fe200000116a2 */
[----:B------:R-:W-:Y:S01]  /*167f0*/  IMAD.MOV R164, RZ, RZ, -R164 ;  /* 0x000000ffffa47224 */ /* 0x000fe200078e0aa4 */
[----:B------:R-:W-:-:S04]  /*16800*/  SHF.R.U32.HI R166, RZ, R5, R166 ;  /* 0x00000005ffa67219 */ /* 0x000fc800000116a6 */
[----:B------:R-:W-:Y:S02]  /*16810*/  LOP3.LUT P3, RZ, R164, R5, R162, 0xf8, !PT ;  /* 0x00000005a4ff7212 */ /* 0x000fe4000786f8a2 */
[C---:B------:R-:W-:Y:S02]  /*16820*/  LOP3.LUT P2, RZ, R166.reuse, 0x1, RZ, 0xc0, !PT ;  /* 0x00000001a6ff7812 */ /* 0x040fe4000784c0ff */
[----:B------:R-:W-:-:S04]  /*16830*/  LOP3.LUT P4, RZ, R166, 0x2, RZ, 0xc0, !PT ;  /* 0x00000002a6ff7812 */ /* 0x000fc8000788c0ff */
[----:B------:R-:W-:Y:S02]  /*16840*/  PLOP3.LUT P2, PT, P2, P3, P4, 0xe0, 0x0 ;  /* 0x000000000000781c */ /* 0x000fe40001747c40 */
[----:B------:R-:W-:Y:S02]  /*16850*/  LOP3.LUT P3, RZ, R0, 0x7fffff, RZ, 0xc0, !PT ;  /* 0x007fffff00ff7812 */ /* 0x000fe4000786c0ff */
[----:B------:R-:W-:-:S04]  /*16860*/  SEL R5, RZ, 0x1, !P2 ;  /* 0x00000001ff057807 */ /* 0x000fc80005000000 */
[----:B------:R-:W-:-:S04]  /*16870*/  IADD3 R5, -R5, RZ, RZ ;  /* 0x000000ff05057210 */ /* 0x000fc80007ffe1ff */
[----:B------:R-:W-:-:S13]  /*16880*/  ISETP.GE.AND P2, PT, R5, RZ, PT ;  /* 0x000000ff0500720c */ /* 0x000fda0003f46270 */
[----:B------:R-:W-:-:S04]  /*16890*/  @!P2 IADD3 R3, R3, 0x1, RZ ;  /* 0x000000010303a810 */ /* 0x000fc80007ffe0ff */
[----:B------:R-:W-:-:S04]  /*168a0*/  @!P3 SHF.L.U32 R3, R3, 0x1, RZ ;  /* 0x000000010303b819 */ /* 0x000fc800000006ff */
[----:B------:R-:W-:Y:S01]  /*168b0*/  LOP3.LUT R5, R3, 0x80000000, R0, 0xf8, !PT ;  /* 0x8000000003057812 */ /* 0x000fe200078ef800 */
[----:B------:R-:W-:Y:S06]  /*168c0*/  BRA `(.L_x_651) ;  /* 0x0000000000047947 */ /* 0x000fec0003800000 */
.L_x_652:
[----:B------:R1:W2:Y:S02]  /*168d0*/  MUFU.RCP R5, R0 ;  /* 0x0000000000057308 */ /* 0x0002a40000001000 */
.L_x_651:
[----:B------:R-:W-:Y:S05]  /*168e0*/  BSYNC B0 ;  /* 0x0000000000007941 */ /* 0x000fea0003800000 */
.L_x_649:
[----:B-12---:R-:W-:Y:S02]  /*168f0*/  MOV R0, R5 ;  /* 0x0000000500007202 */ /* 0x006fe40000000f00 */
[----:B------:R-:W-:-:S04]  /*16900*/  MOV R5, 0x0 ;  /* 0x0000000000057802 */ /* 0x000fc80000000f00 */
[----:B------:R-:W-:Y:S05]  /*16910*/  RET.REL.NODEC R4 `(_ZN7cutlass13device_kernelINS_4gemm6kernel13GemmUniversalIN4cute5tupleIJiiiiEEENS1_10collective13CollectiveMmaINS1_34MainloopSm90TmaGmmaWarpSpecializedILi4ENS5_IJNS4_1CILi2EEENSA_ILi1EEESC_EEENS1_35KernelTmaWarpSpecializedCooperativeEEENS5_IJNSA_ILi128EEENSA_ILi256EEENSA_ILi64EEEEEENS_10bfloat16_tENS5_IJlSC_lEEESK_SL_NS4_8TiledMMAINS4_8MMA_AtomIJNS4_4SM904GMMA28MMA_64x256x16_F32BF16BF16_SSILNSP_5MajorE0ELSR_0ELNSP_7ScaleInE1ELSS_1EEEEEENS4_6LayoutISD_NS5_IJSC_NSA_ILi0EEESW_EEEEENS5_IJNS4_10UnderscoreESZ_SZ_EEEEENS4_13SM90_TMA_LOADENS4_14ComposedLayoutINS4_7SwizzleILi3ELi4ELi3EEENS4_18smem_ptr_flag_bitsILi16EEENSV_INS5_IJNSA_ILi8EEESI_EEENS5_IJSI_SC_EEEEEEEvNS4_8identityENS4_23SM90_TMA_LOAD_MULTICASTES1C_vS1D_EENS_8epilogue10collective18CollectiveEpilogueINS1G_22Sm90TmaWarpSpecializedILi4ELi2ELi16ELb1ELb0EEEJSJ_NS5_IJSG_NSA_ILi32EEEEEESK_SL_SK_SL_NS1G_6fusion15FusionCallbacksIS1K_NS1N_13LinCombEltActINS1G_6thread4SiLuESK_fSK_fLNS_15FloatRoundStyleE2EEESJ_S1M_JEEES12_NS13_INS14_ILi2ELi4ELi3EEES17_NSV_INS5_IJS18_S1L_EEENS5_IJS1L_SC_EEEEEEENS4_17SM75_U32x4_LDSM_NENS4_14SM90_TMA_STOREES1Z_NS4_17SM90_U32x4_STSM_NENS4_9Copy_AtomIJS22_NS_6half_tEEEEvEEEvvEEEEvNT_6ParamsE) ;  /* 0xfffffe9404b87950 */ /* 0x000fea0003c3ffff */
.L_x_653:
[----:B------:R-:W-:-:S00]  /*16920*/  BRA `(.L_x_653) ;  /* 0xfffffffc00fc7947 */ /* 0x000fc0000383ffff */
[----:B------:R-:W-:-:S00]  /*16930*/  NOP ;  /* 0x0000000000007918 */ /* 0x000fc00000000000 */
        /* <DEDUP_REMOVED lines=12> */
.L_x_654:


//--------------------- .nv.global.init           --------------------------
	.section	.nv.global.init,"aw",@progbits
.nv.global.init:
	.type		$str$22,@object
	.size		$str$22,($str$26 - $str$22)
$str$22:
        /*0000*/ 	.byte	0x6b, 0x5f, 0x74, 0x69, 0x6c, 0x65, 0x5f, 0x63, 0x6f, 0x75, 0x6e, 0x74, 0x20, 0x3e, 0x3d, 0x20
        /*0010*/ 	.byte	0x31, 0x00
	.type		$str$26,@object
	.size		$str$26,($str$27 - $str$26)
$str$26:
        /*0012*/ 	.byte	0x28, 0x61, 0x64, 0x64, 0x72, 0x65, 0x73, 0x73, 0x20, 0x26, 0x20, 0x6d, 0x61, 0x73, 0x6b, 0x29
        /*0022*/ 	.byte	0x20, 0x3d, 0x3d, 0x20, 0x30, 0x00
	.type		$str$27,@object
	.size		$str$27,($str$23 - $str$27)
$str$27:
        /*0028*/ 	.byte	0x2f, 0x74, 0x6d, 0x70, 0x2f, 0x63, 0x75, 0x74, 0x6c, 0x61, 0x73, 0x73, 0x5f, 0x73, 0x77, 0x65
        /*0038*/ 	.byte	0x65, 0x70, 0x5f, 0x73, 0x72, 0x63, 0x2f, 0x69, 0x6e, 0x63, 0x6c, 0x75, 0x64, 0x65, 0x2f, 0x63
        /*0048*/ 	.byte	0x75, 0x74, 0x65, 0x2f, 0x70, 0x6f, 0x69, 0x6e, 0x74, 0x65, 0x72, 0x5f, 0x66, 0x6c, 0x61, 0x67
        /*0058*/ 	.byte	0x67, 0x65, 0x64, 0x2e, 0x68, 0x70, 0x70, 0x00
	.type		$str$23,@object
	.size		$str$23,(__unnamed_2 - $str$23)
$str$23:
        /*0060*/ 	.byte	0x2f, 0x74, 0x6d, 0x70, 0x2f, 0x63, 0x75, 0x74, 0x6c, 0x61, 0x73, 0x73, 0x5f, 0x73, 0x77, 0x65
        /*0070*/ 	.byte	0x65, 0x70, 0x5f, 0x73, 0x72, 0x63, 0x2f, 0x69, 0x6e, 0x63, 0x6c, 0x75, 0x64, 0x65, 0x2f, 0x63
        /*0080*/ 	.byte	0x75, 0x74, 0x6c, 0x61, 0x73, 0x73, 0x2f, 0x67, 0x65, 0x6d, 0x6d, 0x2f, 0x63, 0x6f, 0x6c, 0x6c
        /*0090*/ 	.byte	0x65, 0x63, 0x74, 0x69, 0x76, 0x65, 0x2f, 0x73, 0x6d, 0x39, 0x30, 0x5f, 0x6d, 0x6d, 0x61, 0x5f
        /*00a0*/ 	.byte	0x74, 0x6d, 0x61, 0x5f, 0x67, 0x6d, 0x6d, 0x61, 0x5f, 0x73, 0x73, 0x5f, 0x77, 0x61, 0x72, 0x70
        /*00b0*/ 	.byte	0x73, 0x70, 0x65, 0x63, 0x69, 0x61, 0x6c, 0x69, 0x7a, 0x65, 0x64, 0x2e, 0x68, 0x70, 0x70, 0x00
	.type		__unnamed_2,@object
	.size		__unnamed_2,(__unnamed_1 - __unnamed_2)
__unnamed_2:
        /*00c0*/ 	.byte	0x61, 0x75, 0x74, 0x6f, 0x20, 0x63, 0x75, 0x74, 0x65, 0x3a, 0x3a, 0x61, 0x73, 0x5f, 0x70, 0x6f
        /* <DEDUP_REMOVED lines=27> */
        /*0280*/ 	.byte	0x3c, 0x34, 0x30, 0x39, 0x36, 0x3e, 0x3e, 0x3e, 0x3e, 0x3e, 0x5d, 0x00
	.type		__unnamed_1,@object
	.size		__unnamed_1,(.L_0 - __unnamed_1)
__unnamed_1:
        /* <DEDUP_REMOVED lines=182> */
.L_0:


//--------------------- .nv.shared._ZN7cutlass13device_kernelINS_4gemm6kernel13GemmUniversalIN4cute5tupleIJiiiiEEENS1_10collective13CollectiveMmaINS1_34MainloopSm90TmaGmmaWarpSpecializedILi4ENS5_IJNS4_1CILi2EEENSA_ILi1EEESC_EEENS1_35KernelTmaWarpSpecializedCooperativeEEENS5_IJNSA_ILi128EEENSA_ILi256EEENSA_ILi64EEEEEENS_10bfloat16_tENS5_IJlSC_lEEESK_SL_NS4_8TiledMMAINS4_8MMA_AtomIJNS4_4SM904GMMA28MMA_64x256x16_F32BF16BF16_SSILNSP_5MajorE0ELSR_0ELNSP_7ScaleInE1ELSS_1EEEEEENS4_6LayoutISD_NS5_IJSC_NSA_ILi0EEESW_EEEEENS5_IJNS4_10UnderscoreESZ_SZ_EEEEENS4_13SM90_TMA_LOADENS4_14ComposedLayoutINS4_7SwizzleILi3ELi4ELi3EEENS4_18smem_ptr_flag_bitsILi16EEENSV_INS5_IJNSA_ILi8EEESI_EEENS5_IJSI_SC_EEEEEEEvNS4_8identityENS4_23SM90_TMA_LOAD_MULTICASTES1C_vS1D_EENS_8epilogue10collective18CollectiveEpilogueINS1G_22Sm90TmaWarpSpecializedILi4ELi2ELi16ELb1ELb0EEEJSJ_NS5_IJSG_NSA_ILi32EEEEEESK_SL_SK_SL_NS1G_6fusion15FusionCallbacksIS1K_NS1N_13LinCombEltActINS1G_6thread4SiLuESK_fSK_fLNS_15FloatRoundStyleE2EEESJ_S1M_JEEES12_NS13_INS14_ILi2ELi4ELi3EEES17_NSV_INS5_IJS18_S1L_EEENS5_IJS1L_SC_EEEEEEENS4_17SM75_U32x4_LDSM_NENS4_14SM90_TMA_STOREES1Z_NS4_17SM90_U32x4_STSM_NENS4_9Copy_AtomIJS22_NS_6half_tEEEEvEEEvvEEEEvNT_6ParamsE --------------------------
	.section	.nv.shared._ZN7cutlass13device_kernelINS_4gemm6kernel13GemmUniversalIN4cute5tupleIJiiiiEEENS1_10collective13CollectiveMmaINS1_34MainloopSm90TmaGmmaWarpSpecializedILi4ENS5_IJNS4_1CILi2EEENSA_ILi1EEESC_EEENS1_35KernelTmaWarpSpecializedCooperativeEEENS5_IJNSA_ILi128EEENSA_ILi256EEENSA_ILi64EEEEEENS_10bfloat16_tENS5_IJlSC_lEEESK_SL_NS4_8TiledMMAINS4_8MMA_AtomIJNS4_4SM904GMMA28MMA_64x256x16_F32BF16BF16_SSILNSP_5MajorE0ELSR_0ELNSP_7ScaleInE1ELSS_1EEEEEENS4_6LayoutISD_NS5_IJSC_NSA_ILi0EEESW_EEEEENS5_IJNS4_10UnderscoreESZ_SZ_EEEEENS4_13SM90_TMA_LOADENS4_14ComposedLayoutINS4_7SwizzleILi3ELi4ELi3EEENS4_18smem_ptr_flag_bitsILi16EEENSV_INS5_IJNSA_ILi8EEESI_EEENS5_IJSI_SC_EEEEEEEvNS4_8identityENS4_23SM90_TMA_LOAD_MULTICASTES1C_vS1D_EENS_8epilogue10collective18CollectiveEpilogueINS1G_22Sm90TmaWarpSpecializedILi4ELi2ELi16ELb1ELb0EEEJSJ_NS5_IJSG_NSA_ILi32EEEEEESK_SL_SK_SL_NS1G_6fusion15FusionCallbacksIS1K_NS1N_13LinCombEltActINS1G_6thread4SiLuESK_fSK_fLNS_15FloatRoundStyleE2EEESJ_S1M_JEEES12_NS13_INS14_ILi2ELi4ELi3EEES17_NSV_INS5_IJS18_S1L_EEENS5_IJS1L_SC_EEEEEEENS4_17SM75_U32x4_LDSM_NENS4_14SM90_TMA_STOREES1Z_NS4_17SM90_U32x4_STSM_NENS4_9Copy_AtomIJS22_NS_6half_tEEEEvEEEvvEEEEvNT_6ParamsE,"aw",@nobits
	.sectionflags	@""
	.align	16
	.zero		1024


//--------------------- .nv.shared.reserved.0     --------------------------
	.section	.nv.shared.reserved.0,"aw",@nobits
	.weak		__nv_reservedSMEM_offset_0_alias
	.size		__nv_reservedSMEM_offset_0_alias, 0, 0
	.other		__nv_reservedSMEM_offset_0_alias,@"STO_CUDA_RESERVED_SHARED STV_DEFAULT"
__nv_reservedSMEM_offset_0_alias:
	.zero		0


//--------------------- .nv.global                --------------------------
	.section	.nv.global,"aw",@nobits
.nv.global:
	.type		_ZN39_INTERNAL_d4793d84_4_k_cu_e7f38380_36094cute1_E,@object
	.size		_ZN39_INTERNAL_d4793d84_4_k_cu_e7f38380_36094cute1_E,(_ZN39_INTERNAL_d4793d84_4_k_cu_e7f38380_36094cuda3std3__45__cpo6cbeginE - _ZN39_INTERNAL_d4793d84_4_k_cu_e7f38380_36094cute1_E)
_ZN39_INTERNAL_d4793d84_4_k_cu_e7f38380_36094cute1_E:
	.zero		1
	.type		_ZN39_INTERNAL_d4793d84_4_k_cu_e7f38380_36094cuda3std3__45__cpo6cbeginE,@object
	.size		_ZN39_INTERNAL_d4793d84_4_k_cu_e7f38380_36094cuda3std3__45__cpo6cbeginE,(_ZN39_INTERNAL_d4793d84_4_k_cu_e7f38380_36094cuda3std3__48in_placeE - _ZN39_INTERNAL_d4793d84_4_k_cu_e7f38380_36094cuda3std3__45__cpo6cbeginE)
_ZN39_INTERNAL_d4793d84_4_k_cu_e7f38380_36094cuda3std3__45__cpo6cbeginE:
	.zero		1
	.type		_ZN39_INTERNAL_d4793d84_4_k_cu_e7f38380_36094cuda3std3__48in_placeE,@object
	.size		_ZN39_INTERNAL_d4793d84_4_k_cu_e7f38380_36094cuda3std3__48in_placeE,(_ZN39_INTERNAL_d4793d84_4_k_cu_e7f38380_36094cuda3std6ranges3__45__cpo9iter_moveE - _ZN39_INTERNAL_d4793d84_4_k_cu_e7f38380_36094cuda3std3__48in_placeE)
_ZN39_INTERNAL_d4793d84_4_k_cu_e7f38380_36094cuda3std3__48in_placeE:
	.zero		1
	.type		_ZN39_INTERNAL_d4793d84_4_k_cu_e7f38380_36094cuda3std6ranges3__45__cpo9iter_moveE,@object
	.size		_ZN39_INTERNAL_d4793d84_4_k_cu_e7f38380_36094cuda3std6ranges3__45__cpo9iter_moveE,(_ZN39_INTERNAL_d4793d84_4_k_cu_e7f38380_36094cuda3std3__45__cpo5beginE - _ZN39_INTERNAL_d4793d84_4_k_cu_e7f38380_36094cuda3std6ranges3__45__cpo9iter_moveE)
_ZN39_INTERNAL_d4793d84_4_k_cu_e7f38380_36094cuda3std6ranges3__45__cpo9iter_moveE:
	.zero		1
	.type		_ZN39_INTERNAL_d4793d84_4_k_cu_e7f38380_36094cuda3std3__45__cpo5beginE,@object
	.size		_ZN39_INTERNAL_d4793d84_4_k_cu_e7f38380_36094cuda3std3__45__cpo5beginE,(_ZN39_INTERNAL_d4793d84_4_k_cu_e7f38380_36094cuda3std3__441_GLOBAL__N__d4793d84_4_k_cu_e7f38380_36096ignoreE - _ZN39_INTERNAL_d4793d84_4_k_cu_e7f38380_36094cuda3std3__45__cpo5beginE)
_ZN39_INTERNAL_d4793d84_4_k_cu_e7f38380_36094cuda3std3__45__cpo5beginE:
	.zero		1
	.type		_ZN39_INTERNAL_d4793d84_4_k_cu_e7f38380_36094cuda3std3__441_GLOBAL__N__d4793d84_4_k_cu_e7f38380_36096ignoreE,@object
	.size		_ZN39_INTERNAL_d4793d84_4_k_cu_e7f38380_36094cuda3std3__441_GLOBAL__N__d4793d84_4_k_cu_e7f38380_36096ignoreE,(_ZN39_INTERNAL_d4793d84_4_k_cu_e7f38380_36094cute7productE - _ZN39_INTERNAL_d4793d84_4_k_cu_e7f38380_36094cuda3std3__441_GLOBAL__N__d4793d84_4_k_cu_e7f38380_36096ignoreE)
_ZN39_INTERNAL_d4793d84_4_k_cu_e7f38380_36094cuda3std3__441_GLOBAL__N__d4793d84_4_k_cu_e7f38380_36096ignoreE:
	.zero		1
	.type		_ZN39_INTERNAL_d4793d84_4_k_cu_e7f38380_36094cute7productE,@object
	.size		_ZN39_INTERNAL_d4793d84_4_k_cu_e7f38380_36094cute7productE,(_ZN39_INTERNAL_d4793d84_4_k_cu_e7f38380_36094cuda3std3__45__cpo3endE - _ZN39_INTERNAL_d4793d84_4_k_cu_e7f38380_36094cute7productE)
_ZN39_INTERNAL_d4793d84_4_k_cu_e7f38380_36094cute7productE:
	.zero		1
	.type		_ZN39_INTERNAL_d4793d84_4_k_cu_e7f38380_36094cuda3std3__45__cpo3endE,@object
	.size		_ZN39_INTERNAL_d4793d84_4_k_cu_e7f38380_36094cuda3std3__45__cpo3endE,(_ZN39_INTERNAL_d4793d84_4_k_cu_e7f38380_36094cuda3std3__419piecewise_constructE - _ZN39_INTERNAL_d4793d84_4_k_cu_e7f38380_36094cuda3std3__45__cpo3endE)
_ZN39_INTERNAL_d4793d84_4_k_cu_e7f38380_36094cuda3std3__45__cpo3endE:
	.zero		1
	.type		_ZN39_INTERNAL_d4793d84_4_k_cu_e7f38380_36094cuda3std3__419piecewise_constructE,@object
	.size		_ZN39_INTERNAL_d4793d84_4_k_cu_e7f38380_36094cuda3std3__419piecewise_constructE,(_ZN39_INTERNAL_d4793d84_4_k_cu_e7f38380_36094cuda3std3__45__cpo4cendE - _ZN39_INTERNAL_d4793d84_4_k_cu_e7f38380_36094cuda3std3__419piecewise_constructE)
_ZN39_INTERNAL_d4793d84_4_k_cu_e7f38380_36094cuda3std3__419piecewise_constructE:
	.zero		1
	.type		_ZN39_INTERNAL_d4793d84_4_k_cu_e7f38380_36094cuda3std3__45__cpo4cendE,@object
	.size		_ZN39_INTERNAL_d4793d84_4_k_cu_e7f38380_36094cuda3std3__45__cpo4cendE,(_ZN39_INTERNAL_d4793d84_4_k_cu_e7f38380_36094cuda3std6ranges3__45__cpo4swapE - _ZN39_INTERNAL_d4793d84_4_k_cu_e7f38380_36094cuda3std3__45__cpo4cendE)
_ZN39_INTERNAL_d4793d84_4_k_cu_e7f38380_36094cuda3std3__45__cpo4cendE:
	.zero		1
	.type		_ZN39_INTERNAL_d4793d84_4_k_cu_e7f38380_36094cuda3std6ranges3__45__cpo4swapE,@object
	.size		_ZN39_INTERNAL_d4793d84_4_k_cu_e7f38380_36094cuda3std6ranges3__45__cpo4swapE,(.L_9 - _ZN39_INTERNAL_d4793d84_4_k_cu_e7f38380_36094cuda3std6ranges3__45__cpo4swapE)
_ZN39_INTERNAL_d4793d84_4_k_cu_e7f38380_36094cuda3std6ranges3__45__cpo4swapE:
	.zero		1
.L_9:


//--------------------- .nv.constant0._ZN7cutlass13device_kernelINS_4gemm6kernel13GemmUniversalIN4cute5tupleIJiiiiEEENS1_10collective13CollectiveMmaINS1_34MainloopSm90TmaGmmaWarpSpecializedILi4ENS5_IJNS4_1CILi2EEENSA_ILi1EEESC_EEENS1_35KernelTmaWarpSpecializedCooperativeEEENS5_IJNSA_ILi128EEENSA_ILi256EEENSA_ILi64EEEEEENS_10bfloat16_tENS5_IJlSC_lEEESK_SL_NS4_8TiledMMAINS4_8MMA_AtomIJNS4_4SM904GMMA28MMA_64x256x16_F32BF16BF16_SSILNSP_5MajorE0ELSR_0ELNSP_7ScaleInE1ELSS_1EEEEEENS4_6LayoutISD_NS5_IJSC_NSA_ILi0EEESW_EEEEENS5_IJNS4_10UnderscoreESZ_SZ_EEEEENS4_13SM90_TMA_LOADENS4_14ComposedLayoutINS4_7SwizzleILi3ELi4ELi3EEENS4_18smem_ptr_flag_bitsILi16EEENSV_INS5_IJNSA_ILi8EEESI_EEENS5_IJSI_SC_EEEEEEEvNS4_8identityENS4_23SM90_TMA_LOAD_MULTICASTES1C_vS1D_EENS_8epilogue10collective18CollectiveEpilogueINS1G_22Sm90TmaWarpSpecializedILi4ELi2ELi16ELb1ELb0EEEJSJ_NS5_IJSG_NSA_ILi32EEEEEESK_SL_SK_SL_NS1G_6fusion15FusionCallbacksIS1K_NS1N_13LinCombEltActINS1G_6thread4SiLuESK_fSK_fLNS_15FloatRoundStyleE2EEESJ_S1M_JEEES12_NS13_INS14_ILi2ELi4ELi3EEES17_NSV_INS5_IJS18_S1L_EEENS5_IJS1L_SC_EEEEEEENS4_17SM75_U32x4_LDSM_NENS4_14SM90_TMA_STOREES1Z_NS4_17SM90_U32x4_STSM_NENS4_9Copy_AtomIJS22_NS_6half_tEEEEvEEEvvEEEEvNT_6ParamsE --------------------------
	.section	.nv.constant0._ZN7cutlass13device_kernelINS_4gemm6kernel13GemmUniversalIN4cute5tupleIJiiiiEEENS1_10collective13CollectiveMmaINS1_34MainloopSm90TmaGmmaWarpSpecializedILi4ENS5_IJNS4_1CILi2EEENSA_ILi1EEESC_EEENS1_35KernelTmaWarpSpecializedCooperativeEEENS5_IJNSA_ILi128EEENSA_ILi256EEENSA_ILi64EEEEEENS_10bfloat16_tENS5_IJlSC_lEEESK_SL_NS4_8TiledMMAINS4_8MMA_AtomIJNS4_4SM904GMMA28MMA_64x256x16_F32BF16BF16_SSILNSP_5MajorE0ELSR_0ELNSP_7ScaleInE1ELSS_1EEEEEENS4_6LayoutISD_NS5_IJSC_NSA_ILi0EEESW_EEEEENS5_IJNS4_10UnderscoreESZ_SZ_EEEEENS4_13SM90_TMA_LOADENS4_14ComposedLayoutINS4_7SwizzleILi3ELi4ELi3EEENS4_18smem_ptr_flag_bitsILi16EEENSV_INS5_IJNSA_ILi8EEESI_EEENS5_IJSI_SC_EEEEEEEvNS4_8identityENS4_23SM90_TMA_LOAD_MULTICASTES1C_vS1D_EENS_8epilogue10collective18CollectiveEpilogueINS1G_22Sm90TmaWarpSpecializedILi4ELi2ELi16ELb1ELb0EEEJSJ_NS5_IJSG_NSA_ILi32EEEEEESK_SL_SK_SL_NS1G_6fusion15FusionCallbacksIS1K_NS1N_13LinCombEltActINS1G_6thread4SiLuESK_fSK_fLNS_15FloatRoundStyleE2EEESJ_S1M_JEEES12_NS13_INS14_ILi2ELi4ELi3EEES17_NSV_INS5_IJS18_S1L_EEENS5_IJS1L_SC_EEEEEEENS4_17SM75_U32x4_LDSM_NENS4_14SM90_TMA_STOREES1Z_NS4_17SM90_U32x4_STSM_NENS4_9Copy_AtomIJS22_NS_6half_tEEEEvEEEvvEEEEvNT_6ParamsE,"a",@progbits
	.sectionflags	@""
	.align	4
.nv.constant0._ZN7cutlass13device_kernelINS_4gemm6kernel13GemmUniversalIN4cute5tupleIJiiiiEEENS1_10collective13CollectiveMmaINS1_34MainloopSm90TmaGmmaWarpSpecializedILi4ENS5_IJNS4_1CILi2EEENSA_ILi1EEESC_EEENS1_35KernelTmaWarpSpecializedCooperativeEEENS5_IJNSA_ILi128EEENSA_ILi256EEENSA_ILi64EEEEEENS_10bfloat16_tENS5_IJlSC_lEEESK_SL_NS4_8TiledMMAINS4_8MMA_AtomIJNS4_4SM904GMMA28MMA_64x256x16_F32BF16BF16_SSILNSP_5MajorE0ELSR_0ELNSP_7ScaleInE1ELSS_1EEEEEENS4_6LayoutISD_NS5_IJSC_NSA_ILi0EEESW_EEEEENS5_IJNS4_10UnderscoreESZ_SZ_EEEEENS4_13SM90_TMA_LOADENS4_14ComposedLayoutINS4_7SwizzleILi3ELi4ELi3EEENS4_18smem_ptr_flag_bitsILi16EEENSV_INS5_IJNSA_ILi8EEESI_EEENS5_IJSI_SC_EEEEEEEvNS4_8identityENS4_23SM90_TMA_LOAD_MULTICASTES1C_vS1D_EENS_8epilogue10collective18CollectiveEpilogueINS1G_22Sm90TmaWarpSpecializedILi4ELi2ELi16ELb1ELb0EEEJSJ_NS5_IJSG_NSA_ILi32EEEEEESK_SL_SK_SL_NS1G_6fusion15FusionCallbacksIS1K_NS1N_13LinCombEltActINS1G_6thread4SiLuESK_fSK_fLNS_15FloatRoundStyleE2EEESJ_S1M_JEEES12_NS13_INS14_ILi2ELi4ELi3EEES17_NSV_INS5_IJS18_S1L_EEENS5_IJS1L_SC_EEEEEEENS4_17SM75_U32x4_LDSM_NENS4_14SM90_TMA_STOREES1Z_NS4_17SM90_U32x4_STSM_NENS4_9Copy_AtomIJS22_NS_6half_tEEEEvEEEvvEEEEvNT_6ParamsE:
	.zero		2432


//--------------------- SYMBOLS --------------------------

	.type		.nv.reservedSmem.offset0,@object
	.size		.nv.reservedSmem.offset0,0x4
	.type		__assertfail,@function
